	.target	sm_90a

	.elftype	@"ET_EXEC"


//--------------------- .note.nv.tkinfo           --------------------------
	.section	.note.nv.tkinfo,"",@"SHT_NOTE"
	.sectionflags	@"SHF_NOTE_NV_TKINFO"
	.tkinfo
        /*0018*/ 	.word	0x00000002
        /*0030*/ 	.string	""
        /*0030*/ 	.string	"ptxas"
        /*0030*/ 	.string	"Cuda compilation tools, release 13.0, V13.0.88"
        /*0030*/ 	.string	"Build cuda_13.0.r13.0/compiler.36424714_0"
        /*0030*/ 	.string	"-arch sm_90a -m 64 "



//--------------------- .note.nv.cuinfo           --------------------------
	.section	.note.nv.cuinfo,"",@"SHT_NOTE"
	.sectionflags	@"SHF_NOTE_NV_CUINFO"
        /*0018*/ 	.short	0x0002
        /*001a*/ 	.short	0x005a
        /*001c*/ 	.short	0x0082
	.zero		2


//--------------------- .nv.info                  --------------------------
	.section	.nv.info,"",@"SHT_CUDA_INFO"
	.align	4


	//----- nvinfo : EIATTR_REGCOUNT
	.align		4
        /*0000*/ 	.byte	0x04, 0x2f
        /*0002*/ 	.short	(.L_15 - .L_14)
	.align		4
.L_14:
        /*0004*/ 	.word	index@(_ZN7cutlass13device_kernelINS_4gemm6kernel13GemmUniversalINS1_17GroupProblemShapeIN4cute5tupleIJiiiEEEEENS1_10collective13CollectiveMmaINS1_39MainloopSm90ArrayTmaGmmaWarpSpecializedILi6ENS6_IJNS5_1CILi2EEENSC_ILi1EEESE_EEENS1_40KernelPtrArrayTmaWarpSpecializedPingpongEEENS6_IJNSC_ILi128EEESI_NSC_ILi64EEEEEENS_10bfloat16_tEPNS6_IJlSE_NSC_ILi0EEEEEESL_SO_NS5_8TiledMMAINS5_8MMA_AtomIJNS5_4SM904GMMA28MMA_64x128x16_F32BF16BF16_SSILNSS_5MajorE0ELSU_0ELNSS_7ScaleInE1ELSV_1EEEEEENS5_6LayoutINS6_IJSE_SE_SE_EEENS6_IJSM_SM_SM_EEEEENS6_IJNS5_10UnderscoreES12_S12_EEEEENS5_13SM90_TMA_LOADENS5_14ComposedLayoutINS5_7SwizzleILi3ELi4ELi3EEENS5_18smem_ptr_flag_bitsILi16EEENSY_INS6_IJNSC_ILi8EEESJ_EEENS6_IJSJ_SE_EEEEEEEvNS5_8identityENS5_23SM90_TMA_LOAD_MULTICASTES1F_vS1G_EENS_8epilogue10collective18CollectiveEpilogueINS1J_30Sm90PtrArrayTmaWarpSpecializedILi4ELi2ELi16ELb1ELb0ELi2EEEJSK_NS6_IJSJ_NSC_ILi32EEEEEENS_6half_tEPNS6_IJSE_lSM_EEES1Q_S1S_NS1J_6fusion15FusionCallbacksIS1N_NS1T_17LinearCombinationIS1Q_fS1Q_fLNS_15FloatRoundStyleE2EEESK_S1P_JEEES15_NS16_IS18_S1A_NSY_INS6_IJSJ_S1B_EEENS6_IJSE_SJ_EEEEEEENS5_17SM75_U16x8_LDSM_TENS5_14SM90_TMA_STOREES22_NS5_17SM90_U16x8_STSM_TENS5_9Copy_AtomIJNS5_17SM90_U32x4_STSM_NES1Q_EEEvEEEvvEEEEvNT_6ParamsE)
        /*0008*/ 	.word	0x000000a8


	//----- nvinfo : EIATTR_FRAME_SIZE
	.align		4
.L_15:
        /*000c*/ 	.byte	0x04, 0x11
        /*000e*/ 	.short	(.L_17 - .L_16)
	.align		4
.L_16:
        /*0010*/ 	.word	index@($__internal_0_$__cuda_sm20_div_u64)
        /*0014*/ 	.word	0x00000000


	//----- nvinfo : EIATTR_FRAME_SIZE
	.align		4
.L_17:
        /*0018*/ 	.byte	0x04, 0x11
        /*001a*/ 	.short	(.L_19 - .L_18)
	.align		4
.L_18:
        /*001c*/ 	.word	index@(_ZN7cutlass13device_kernelINS_4gemm6kernel13GemmUniversalINS1_17GroupProblemShapeIN4cute5tupleIJiiiEEEEENS1_10collective13CollectiveMmaINS1_39MainloopSm90ArrayTmaGmmaWarpSpecializedILi6ENS6_IJNS5_1CILi2EEENSC_ILi1EEESE_EEENS1_40KernelPtrArrayTmaWarpSpecializedPingpongEEENS6_IJNSC_ILi128EEESI_NSC_ILi64EEEEEENS_10bfloat16_tEPNS6_IJlSE_NSC_ILi0EEEEEESL_SO_NS5_8TiledMMAINS5_8MMA_AtomIJNS5_4SM904GMMA28MMA_64x128x16_F32BF16BF16_SSILNSS_5MajorE0ELSU_0ELNSS_7ScaleInE1ELSV_1EEEEEENS5_6LayoutINS6_IJSE_SE_SE_EEENS6_IJSM_SM_SM_EEEEENS6_IJNS5_10UnderscoreES12_S12_EEEEENS5_13SM90_TMA_LOADENS5_14ComposedLayoutINS5_7SwizzleILi3ELi4ELi3EEENS5_18smem_ptr_flag_bitsILi16EEENSY_INS6_IJNSC_ILi8EEESJ_EEENS6_IJSJ_SE_EEEEEEEvNS5_8identityENS5_23SM90_TMA_LOAD_MULTICASTES1F_vS1G_EENS_8epilogue10collective18CollectiveEpilogueINS1J_30Sm90PtrArrayTmaWarpSpecializedILi4ELi2ELi16ELb1ELb0ELi2EEEJSK_NS6_IJSJ_NSC_ILi32EEEEEENS_6half_tEPNS6_IJSE_lSM_EEES1Q_S1S_NS1J_6fusion15FusionCallbacksIS1N_NS1T_17LinearCombinationIS1Q_fS1Q_fLNS_15FloatRoundStyleE2EEESK_S1P_JEEES15_NS16_IS18_S1A_NSY_INS6_IJSJ_S1B_EEENS6_IJSE_SJ_EEEEEEENS5_17SM75_U16x8_LDSM_TENS5_14SM90_TMA_STOREES22_NS5_17SM90_U16x8_STSM_TENS5_9Copy_AtomIJNS5_17SM90_U32x4_STSM_NES1Q_EEEvEEEvvEEEEvNT_6ParamsE)
        /*0020*/ 	.word	0x00000000


	//----- nvinfo : EIATTR_MIN_STACK_SIZE
	.align		4
.L_19:
        /*0024*/ 	.byte	0x04, 0x12
        /*0026*/ 	.short	(.L_21 - .L_20)
	.align		4
.L_20:
        /*0028*/ 	.word	index@(_ZN7cutlass13device_kernelINS_4gemm6kernel13GemmUniversalINS1_17GroupProblemShapeIN4cute5tupleIJiiiEEEEENS1_10collective13CollectiveMmaINS1_39MainloopSm90ArrayTmaGmmaWarpSpecializedILi6ENS6_IJNS5_1CILi2EEENSC_ILi1EEESE_EEENS1_40KernelPtrArrayTmaWarpSpecializedPingpongEEENS6_IJNSC_ILi128EEESI_NSC_ILi64EEEEEENS_10bfloat16_tEPNS6_IJlSE_NSC_ILi0EEEEEESL_SO_NS5_8TiledMMAINS5_8MMA_AtomIJNS5_4SM904GMMA28MMA_64x128x16_F32BF16BF16_SSILNSS_5MajorE0ELSU_0ELNSS_7ScaleInE1ELSV_1EEEEEENS5_6LayoutINS6_IJSE_SE_SE_EEENS6_IJSM_SM_SM_EEEEENS6_IJNS5_10UnderscoreES12_S12_EEEEENS5_13SM90_TMA_LOADENS5_14ComposedLayoutINS5_7SwizzleILi3ELi4ELi3EEENS5_18smem_ptr_flag_bitsILi16EEENSY_INS6_IJNSC_ILi8EEESJ_EEENS6_IJSJ_SE_EEEEEEEvNS5_8identityENS5_23SM90_TMA_LOAD_MULTICASTES1F_vS1G_EENS_8epilogue10collective18CollectiveEpilogueINS1J_30Sm90PtrArrayTmaWarpSpecializedILi4ELi2ELi16ELb1ELb0ELi2EEEJSK_NS6_IJSJ_NSC_ILi32EEEEEENS_6half_tEPNS6_IJSE_lSM_EEES1Q_S1S_NS1J_6fusion15FusionCallbacksIS1N_NS1T_17LinearCombinationIS1Q_fS1Q_fLNS_15FloatRoundStyleE2EEESK_S1P_JEEES15_NS16_IS18_S1A_NSY_INS6_IJSJ_S1B_EEENS6_IJSE_SJ_EEEEEEENS5_17SM75_U16x8_LDSM_TENS5_14SM90_TMA_STOREES22_NS5_17SM90_U16x8_STSM_TENS5_9Copy_AtomIJNS5_17SM90_U32x4_STSM_NES1Q_EEEvEEEvvEEEEvNT_6ParamsE)
        /*002c*/ 	.word	0x00000000
.L_21:


//--------------------- .nv.compat                --------------------------
	.section	.nv.compat,"",@"SHT_CUDA_COMPAT_INFO"
	.align	4
        /*0000*/ 	.byte	0x02, 0x09, 0x01, 0x00, 0x02, 0x02, 0x04, 0x00, 0x02, 0x05, 0x05, 0x00, 0x03, 0x07, 0x01, 0x01
        /*0010*/ 	.byte	0x02, 0x03, 0x03, 0x00, 0x02, 0x06, 0x01, 0x00, 0x04, 0x0b, 0x08, 0x00, 0x00, 0x00, 0x00, 0x00
        /*0020*/ 	.byte	0x00, 0x00, 0x00, 0x00


//--------------------- .nv.info._ZN7cutlass13device_kernelINS_4gemm6kernel13GemmUniversalINS1_17GroupProblemShapeIN4cute5tupleIJiiiEEEEENS1_10collective13CollectiveMmaINS1_39MainloopSm90ArrayTmaGmmaWarpSpecializedILi6ENS6_IJNS5_1CILi2EEENSC_ILi1EEESE_EEENS1_40KernelPtrArrayTmaWarpSpecializedPingpongEEENS6_IJNSC_ILi128EEESI_NSC_ILi64EEEEEENS_10bfloat16_tEPNS6_IJlSE_NSC_ILi0EEEEEESL_SO_NS5_8TiledMMAINS5_8MMA_AtomIJNS5_4SM904GMMA28MMA_64x128x16_F32BF16BF16_SSILNSS_5MajorE0ELSU_0ELNSS_7ScaleInE1ELSV_1EEEEEENS5_6LayoutINS6_IJSE_SE_SE_EEENS6_IJSM_SM_SM_EEEEENS6_IJNS5_10UnderscoreES12_S12_EEEEENS5_13SM90_TMA_LOADENS5_14ComposedLayoutINS5_7SwizzleILi3ELi4ELi3EEENS5_18smem_ptr_flag_bitsILi16EEENSY_INS6_IJNSC_ILi8EEESJ_EEENS6_IJSJ_SE_EEEEEEEvNS5_8identityENS5_23SM90_TMA_LOAD_MULTICASTES1F_vS1G_EENS_8epilogue10collective18CollectiveEpilogueINS1J_30Sm90PtrArrayTmaWarpSpecializedILi4ELi2ELi16ELb1ELb0ELi2EEEJSK_NS6_IJSJ_NSC_ILi32EEEEEENS_6half_tEPNS6_IJSE_lSM_EEES1Q_S1S_NS1J_6fusion15FusionCallbacksIS1N_NS1T_17LinearCombinationIS1Q_fS1Q_fLNS_15FloatRoundStyleE2EEESK_S1P_JEEES15_NS16_IS18_S1A_NSY_INS6_IJSJ_S1B_EEENS6_IJSE_SJ_EEEEEEENS5_17SM75_U16x8_LDSM_TENS5_14SM90_TMA_STOREES22_NS5_17SM90_U16x8_STSM_TENS5_9Copy_AtomIJNS5_17SM90_U32x4_STSM_NES1Q_EEEvEEEvvEEEEvNT_6ParamsE --------------------------
	.section	.nv.info._ZN7cutlass13device_kernelINS_4gemm6kernel13GemmUniversalINS1_17GroupProblemShapeIN4cute5tupleIJiiiEEEEENS1_10collective13CollectiveMmaINS1_39MainloopSm90ArrayTmaGmmaWarpSpecializedILi6ENS6_IJNS5_1CILi2EEENSC_ILi1EEESE_EEENS1_40KernelPtrArrayTmaWarpSpecializedPingpongEEENS6_IJNSC_ILi128EEESI_NSC_ILi64EEEEEENS_10bfloat16_tEPNS6_IJlSE_NSC_ILi0EEEEEESL_SO_NS5_8TiledMMAINS5_8MMA_AtomIJNS5_4SM904GMMA28MMA_64x128x16_F32BF16BF16_SSILNSS_5MajorE0ELSU_0ELNSS_7ScaleInE1ELSV_1EEEEEENS5_6LayoutINS6_IJSE_SE_SE_EEENS6_IJSM_SM_SM_EEEEENS6_IJNS5_10UnderscoreES12_S12_EEEEENS5_13SM90_TMA_LOADENS5_14ComposedLayoutINS5_7SwizzleILi3ELi4ELi3EEENS5_18smem_ptr_flag_bitsILi16EEENSY_INS6_IJNSC_ILi8EEESJ_EEENS6_IJSJ_SE_EEEEEEEvNS5_8identityENS5_23SM90_TMA_LOAD_MULTICASTES1F_vS1G_EENS_8epilogue10collective18CollectiveEpilogueINS1J_30Sm90PtrArrayTmaWarpSpecializedILi4ELi2ELi16ELb1ELb0ELi2EEEJSK_NS6_IJSJ_NSC_ILi32EEEEEENS_6half_tEPNS6_IJSE_lSM_EEES1Q_S1S_NS1J_6fusion15FusionCallbacksIS1N_NS1T_17LinearCombinationIS1Q_fS1Q_fLNS_15FloatRoundStyleE2EEESK_S1P_JEEES15_NS16_IS18_S1A_NSY_INS6_IJSJ_S1B_EEENS6_IJSE_SJ_EEEEEEENS5_17SM75_U16x8_LDSM_TENS5_14SM90_TMA_STOREES22_NS5_17SM90_U16x8_STSM_TENS5_9Copy_AtomIJNS5_17SM90_U32x4_STSM_NES1Q_EEEvEEEvvEEEEvNT_6ParamsE,"",@"SHT_CUDA_INFO"
	.sectionflags	@""
	.align	4


	//----- nvinfo : EIATTR_CUDA_API_VERSION
	.align		4
        /*0000*/ 	.byte	0x04, 0x37
        /*0002*/ 	.short	(.L_23 - .L_22)
.L_22:
        /*0004*/ 	.word	0x00000082


	//----- nvinfo : EIATTR_KPARAM_INFO
	.align		4
.L_23:
        /*0008*/ 	.byte	0x04, 0x17
        /*000a*/ 	.short	(.L_25 - .L_24)
.L_24:
        /*000c*/ 	.word	0x00000000
        /*0010*/ 	.short	0x0000
        /*0012*/ 	.short	0x0070
        /*0014*/ 	.byte	0x00, 0xf0, 0x01, 0x1c


	//----- nvinfo : EIATTR_SPARSE_MMA_MASK
	.align		4
.L_25:
        /*0018*/ 	.byte	0x03, 0x50
        /*001a*/ 	.short	0x0000


	//----- nvinfo : EIATTR_MAXREG_COUNT
	.align		4
        /*001c*/ 	.byte	0x03, 0x1b
        /*001e*/ 	.short	0x00a8


	//----- nvinfo : EIATTR_NUM_BARRIERS
	.align		4
        /*0020*/ 	.byte	0x02, 0x4c
        /*0022*/ 	.byte	0x02
	.zero		1


	//----- nvinfo : EIATTR_EXTERNS
	.align		4
        /*0024*/ 	.byte	0x04, 0x0f
        /*0026*/ 	.short	(.L_27 - .L_26)


	//   ....[0]....
	.align		4
.L_26:
        /*0028*/ 	.word	index@(__assertfail)


	//----- nvinfo : EIATTR_MERCURY_ISA_VERSION
	.align		4
.L_27:
        /*002c*/ 	.byte	0x03, 0x5f
        /*002e*/ 	.short	0x0101


	//----- nvinfo : EIATTR_INT_WARP_WIDE_INSTR_OFFSETS
	.align		4
        /*0030*/ 	.byte	0x04, 0x31
        /*0032*/ 	.short	(.L_29 - .L_28)


	//   ....[0]....
.L_28:
        /*0034*/ 	.word	0x00001320


	//   ....[1]....
        /*0038*/ 	.word	0x00001350


	//   ....[2]....
        /*003c*/ 	.word	0x00001480


	//   ....[3]....
        /*0040*/ 	.word	0x00001510


	//   ....[4]....
        /*0044*/ 	.word	0x00001580


	//   ....[5]....
        /*0048*/ 	.word	0x000015b0


	//   ....[6]....
        /*004c*/ 	.word	0x00001600


	//   ....[7]....
        /*0050*/ 	.word	0x00001620


	//----- nvinfo : EIATTR_COOP_GROUP_MASK_REGIDS
	.align		4
.L_29:
        /*0054*/ 	.byte	0x04, 0x29
        /*0056*/ 	.short	(.L_31 - .L_30)


	//   ....[0]....
.L_30:
        /*0058*/ 	.word	0xffffffff


	//   ....[1]....
        /*005c*/ 	.word	0xffffffff


	//   ....[2]....
        /*0060*/ 	.word	0xffffffff


	//   ....[3]....
        /*0064*/ 	.word	0xffffffff


	//   ....[4]....
        /*0068*/ 	.word	0xffffffff


	//   ....[5]....
        /*006c*/ 	.word	0xffffffff


	//   ....[6]....
        /*0070*/ 	.word	0xffffffff


	//   ....[7]....
        /*0074*/ 	.word	0xffffffff


	//   ....[8]....
        /*0078*/ 	.word	0xffffffff


	//   ....[9]....
        /*007c*/ 	.word	0xffffffff


	//   ....[10]....
        /*0080*/ 	.word	0xffffffff


	//   ....[11]....
        /*0084*/ 	.word	0xffffffff


	//   ....[12]....
        /*0088*/ 	.word	0xffffffff


	//   ....[13]....
        /*008c*/ 	.word	0xffffffff


	//   ....[14]....
        /*0090*/ 	.word	0xffffffff


	//   ....[15]....
        /*0094*/ 	.word	0xffffffff


	//   ....[16]....
        /*0098*/ 	.word	0xffffffff


	//   ....[17]....
        /*009c*/ 	.word	0xffffffff


	//   ....[18]....
        /*00a0*/ 	.word	0xffffffff


	//   ....[19]....
        /*00a4*/ 	.word	0xffffffff


	//   ....[20]....
        /*00a8*/ 	.word	0xffffffff


	//   ....[21]....
        /*00ac*/ 	.word	0xffffffff


	//   ....[22]....
        /*00b0*/ 	.word	0xffffffff


	//   ....[23]....
        /*00b4*/ 	.word	0xffffffff


	//   ....[24]....
        /*00b8*/ 	.word	0xffffffff


	//   ....[25]....
        /*00bc*/ 	.word	0xffffffff


	//   ....[26]....
        /*00c0*/ 	.word	0xffffffff


	//   ....[27]....
        /*00c4*/ 	.word	0xffffffff


	//   ....[28]....
        /*00c8*/ 	.word	0xffffffff


	//   ....[29]....
        /*00cc*/ 	.word	0xffffffff


	//   ....[30]....
        /*00d0*/ 	.word	0xffffffff


	//   ....[31]....
        /*00d4*/ 	.word	0xffffffff


	//   ....[32]....
        /*00d8*/ 	.word	0xffffffff


	//   ....[33]....
        /*00dc*/ 	.word	0xffffffff


	//   ....[34]....
        /*00e0*/ 	.word	0xffffffff


	//   ....[35]....
        /*00e4*/ 	.word	0xffffffff


	//   ....[36]....
        /*00e8*/ 	.word	0xffffffff


	//   ....[37]....
        /*00ec*/ 	.word	0xffffffff


	//   ....[38]....
        /*00f0*/ 	.word	0xffffffff


	//   ....[39]....
        /*00f4*/ 	.word	0xffffffff


	//   ....[40]....
        /*00f8*/ 	.word	0xffffffff


	//   ....[41]....
        /*00fc*/ 	.word	0xffffffff


	//   ....[42]....
        /*0100*/ 	.word	0xffffffff


	//   ....[43]....
        /*0104*/ 	.word	0xffffffff


	//   ....[44]....
        /*0108*/ 	.word	0xffffffff


	//   ....[45]....
        /*010c*/ 	.word	0xffffffff


	//   ....[46]....
        /*0110*/ 	.word	0xffffffff


	//   ....[47]....
        /*0114*/ 	.word	0xffffffff


	//   ....[48]....
        /*0118*/ 	.word	0xffffffff


	//   ....[49]....
        /*011c*/ 	.word	0xffffffff


	//   ....[50]....
        /*0120*/ 	.word	0xffffffff


	//   ....[51]....
        /*0124*/ 	.word	0xffffffff


	//   ....[52]....
        /*0128*/ 	.word	0xffffffff


	//   ....[53]....
        /*012c*/ 	.word	0xffffffff


	//   ....[54]....
        /*0130*/ 	.word	0xffffffff


	//   ....[55]....
        /*0134*/ 	.word	0xffffffff


	//   ....[56]....
        /*0138*/ 	.word	0xffffffff


	//   ....[57]....
        /*013c*/ 	.word	0xffffffff


	//   ....[58]....
        /*0140*/ 	.word	0xffffffff


	//   ....[59]....
        /*0144*/ 	.word	0xffffffff


	//   ....[60]....
        /*0148*/ 	.word	0xffffffff


	//   ....[61]....
        /*014c*/ 	.word	0xffffffff


	//   ....[62]....
        /*0150*/ 	.word	0xffffffff


	//   ....[63]....
        /*0154*/ 	.word	0xffffffff


	//   ....[64]....
        /*0158*/ 	.word	0xffffffff


	//   ....[65]....
        /*015c*/ 	.word	0xffffffff


	//   ....[66]....
        /*0160*/ 	.word	0xffffffff


	//   ....[67]....
        /*0164*/ 	.word	0xffffffff


	//   ....[68]....
        /*0168*/ 	.word	0xffffffff


	//   ....[69]....
        /*016c*/ 	.word	0xffffffff


	//   ....[70]....
        /*0170*/ 	.word	0xffffffff


	//   ....[71]....
        /*0174*/ 	.word	0xffffffff


	//   ....[72]....
        /*0178*/ 	.word	0xffffffff


	//   ....[73]....
        /*017c*/ 	.word	0xffffffff


	//   ....[74]....
        /*0180*/ 	.word	0xffffffff


	//   ....[75]....
        /*0184*/ 	.word	0xffffffff


	//   ....[76]....
        /*0188*/ 	.word	0xffffffff


	//   ....[77]....
        /*018c*/ 	.word	0xffffffff


	//   ....[78]....
        /*0190*/ 	.word	0xffffffff


	//   ....[79]....
        /*0194*/ 	.word	0x0500000f


	//----- nvinfo : EIATTR_COOP_GROUP_INSTR_OFFSETS
	.align		4
.L_31:
        /*0198*/ 	.byte	0x04, 0x28
        /*019a*/ 	.short	(.L_33 - .L_32)


	//   ....[0]....
.L_32:
        /*019c*/ 	.word	0x000007c0


	//   ....[1]....
        /*01a0*/ 	.word	0x00000890


	//   ....[2]....
        /*01a4*/ 	.word	0x00000d20


	//   ....[3]....
        /*01a8*/ 	.word	0x00000f60


	//   ....[4]....
        /*01ac*/ 	.word	0x000011c0


	//   ....[5]....
        /*01b0*/ 	.word	0x00001200


	//   ....[6]....
        /*01b4*/ 	.word	0x000016e0


	//   ....[7]....
        /*01b8*/ 	.word	0x00001e20


	//   ....[8]....
        /*01bc*/ 	.word	0x00001e50


	//   ....[9]....
        /*01c0*/ 	.word	0x00001ed0


	//   ....[10]....
        /*01c4*/ 	.word	0x00001ee0


	//   ....[11]....
        /*01c8*/ 	.word	0x00001f20


	//   ....[12]....
        /*01cc*/ 	.word	0x00001f40


	//   ....[13]....
        /*01d0*/ 	.word	0x00001f80


	//   ....[14]....
        /*01d4*/ 	.word	0x00001fa0


	//   ....[15]....
        /*01d8*/ 	.word	0x00001fe0


	//   ....[16]....
        /*01dc*/ 	.word	0x00002000


	//   ....[17]....
        /*01e0*/ 	.word	0x00002070


	//   ....[18]....
        /*01e4*/ 	.word	0x00002190


	//   ....[19]....
        /*01e8*/ 	.word	0x000021b0


	//   ....[20]....
        /*01ec*/ 	.word	0x00002810


	//   ....[21]....
        /*01f0*/ 	.word	0x00002820


	//   ....[22]....
        /*01f4*/ 	.word	0x00002870


	//   ....[23]....
        /*01f8*/ 	.word	0x00002880


	//   ....[24]....
        /*01fc*/ 	.word	0x000028d0


	//   ....[25]....
        /*0200*/ 	.word	0x000028e0


	//   ....[26]....
        /*0204*/ 	.word	0x00002930


	//   ....[27]....
        /*0208*/ 	.word	0x00002940


	//   ....[28]....
        /*020c*/ 	.word	0x00002990


	//   ....[29]....
        /*0210*/ 	.word	0x000029a0


	//   ....[30]....
        /*0214*/ 	.word	0x00002a30


	//   ....[31]....
        /*0218*/ 	.word	0x00002a80


	//   ....[32]....
        /*021c*/ 	.word	0x00002b10


	//   ....[33]....
        /*0220*/ 	.word	0x00002b30


	//   ....[34]....
        /*0224*/ 	.word	0x00002b40


	//   ....[35]....
        /*0228*/ 	.word	0x00002b50


	//   ....[36]....
        /*022c*/ 	.word	0x00002b60


	//   ....[37]....
        /*0230*/ 	.word	0x00002b70


	//   ....[38]....
        /*0234*/ 	.word	0x00003480


	//   ....[39]....
        /*0238*/ 	.word	0x00003720


	//   ....[40]....
        /*023c*/ 	.word	0x00003a90


	//   ....[41]....
        /*0240*/ 	.word	0x00008b70


	//   ....[42]....
        /*0244*/ 	.word	0x00008f70


	//   ....[43]....
        /*0248*/ 	.word	0x00009310


	//   ....[44]....
        /*024c*/ 	.word	0x0000a640


	//   ....[45]....
        /*0250*/ 	.word	0x0000ad10


	//   ....[46]....
        /*0254*/ 	.word	0x0000b200


	//   ....[47]....
        /*0258*/ 	.word	0x0000c080


	//   ....[48]....
        /*025c*/ 	.word	0x0000cfe0


	//   ....[49]....
        /*0260*/ 	.word	0x0000d000


	//   ....[50]....
        /*0264*/ 	.word	0x0000d050


	//   ....[51]....
        /*0268*/ 	.word	0x0000d070


	//   ....[52]....
        /*026c*/ 	.word	0x0000d0b0


	//   ....[53]....
        /*0270*/ 	.word	0x0000d0e0


	//   ....[54]....
        /*0274*/ 	.word	0x0000d120


	//   ....[55]....
        /*0278*/ 	.word	0x0000d150


	//   ....[56]....
        /*027c*/ 	.word	0x0000d190


	//   ....[57]....
        /*0280*/ 	.word	0x0000d1c0


	//   ....[58]....
        /*0284*/ 	.word	0x0000d250


	//   ....[59]....
        /*0288*/ 	.word	0x0000d370


	//   ....[60]....
        /*028c*/ 	.word	0x0000d390


	//   ....[61]....
        /*0290*/ 	.word	0x0000d9e0


	//   ....[62]....
        /*0294*/ 	.word	0x0000d9f0


	//   ....[63]....
        /*0298*/ 	.word	0x0000da40


	//   ....[64]....
        /*029c*/ 	.word	0x0000da50


	//   ....[65]....
        /*02a0*/ 	.word	0x0000daa0


	//   ....[66]....
        /*02a4*/ 	.word	0x0000dab0


	//   ....[67]....
        /*02a8*/ 	.word	0x0000db00


	//   ....[68]....
        /*02ac*/ 	.word	0x0000db10


	//   ....[69]....
        /*02b0*/ 	.word	0x0000db60


	//   ....[70]....
        /*02b4*/ 	.word	0x0000db70


	//   ....[71]....
        /*02b8*/ 	.word	0x0000dc00


	//   ....[72]....
        /*02bc*/ 	.word	0x0000dc70


	//   ....[73]....
        /*02c0*/ 	.word	0x0000dd00


	//   ....[74]....
        /*02c4*/ 	.word	0x0000dd20


	//   ....[75]....
        /*02c8*/ 	.word	0x0000dd30


	//   ....[76]....
        /*02cc*/ 	.word	0x0000dd40


	//   ....[77]....
        /*02d0*/ 	.word	0x0000dd50


	//   ....[78]....
        /*02d4*/ 	.word	0x0000dd60


	//   ....[79]....
        /*02d8*/ 	.word	0x0000f630


	//----- nvinfo : EIATTR_REG_RECONFIG
	.align		4
.L_33:
        /*02dc*/ 	.byte	0x01, 0x54
	.zero		2


	//----- nvinfo : EIATTR_SYSCALL_OFFSETS
	.align		4
        /*02e0*/ 	.byte	0x04, 0x46
        /*02e2*/ 	.short	(.L_35 - .L_34)


	//   ....[0]....
.L_34:
        /*02e4*/ 	.word	0x000052c0


	//   ....[1]....
        /*02e8*/ 	.word	0x000053b0


	//----- nvinfo : EIATTR_MBARRIER_INSTR_OFFSETS
	.align		4
.L_35:
        /*02ec*/ 	.byte	0x04, 0x39
        /*02ee*/ 	.short	(.L_37 - .L_36)


	//   ....[0]....
.L_36:
        /*02f0*/ 	.word	0x00000c00
        /*02f4*/ 	.word	0x000000ff
        /*02f8*/ 	.word	0x00034400
        /*02fc*/ 	.short	0x0100
        /*02fe*/ 	.byte	0x0b
	.zero		1


	//   ....[1]....
        /*0300*/ 	.word	0x00000c10
        /*0304*/ 	.word	0x000000ff
        /*0308*/ 	.word	0x00034440
        /*030c*/ 	.short	0x0100
        /*030e*/ 	.byte	0x0b
	.zero		1


	//   ....[2]....
        /*0310*/ 	.word	0x00000c20
        /*0314*/ 	.word	0x000000ff
        /*0318*/ 	.word	0x00034408
        /*031c*/ 	.short	0x0100
        /*031e*/ 	.byte	0x0b
	.zero		1


	//   ....[3]....
        /*0320*/ 	.word	0x00000c30
        /*0324*/ 	.word	0x000000ff
        /*0328*/ 	.word	0x00034448
        /*032c*/ 	.short	0x0100
        /*032e*/ 	.byte	0x0b
	.zero		1


	//   ....[4]....
        /*0330*/ 	.word	0x00000c40
        /*0334*/ 	.word	0x000000ff
        /*0338*/ 	.word	0x00034410
        /*033c*/ 	.short	0x0100
        /*033e*/ 	.byte	0x0b
	.zero		1


	//   ....[5]....
        /*0340*/ 	.word	0x00000c50
        /*0344*/ 	.word	0x000000ff
        /*0348*/ 	.word	0x00034450
        /*034c*/ 	.short	0x0100
        /*034e*/ 	.byte	0x0b
	.zero		1


	//   ....[6]....
        /*0350*/ 	.word	0x00000c60
        /*0354*/ 	.word	0x000000ff
        /*0358*/ 	.word	0x00034418
        /*035c*/ 	.short	0x0100
        /*035e*/ 	.byte	0x0b
	.zero		1


	//   ....[7]....
        /*0360*/ 	.word	0x00000c70
        /*0364*/ 	.word	0x000000ff
        /*0368*/ 	.word	0x00034458
        /*036c*/ 	.short	0x0100
        /*036e*/ 	.byte	0x0b
	.zero		1


	//   ....[8]....
        /*0370*/ 	.word	0x00000c80
        /*0374*/ 	.word	0x000000ff
        /*0378*/ 	.word	0x00034420
        /*037c*/ 	.short	0x0100
        /*037e*/ 	.byte	0x0b
	.zero		1


	//   ....[9]....
        /*0380*/ 	.word	0x00000c90
        /*0384*/ 	.word	0x000000ff
        /*0388*/ 	.word	0x00034460
        /*038c*/ 	.short	0x0100
        /*038e*/ 	.byte	0x0b
	.zero		1


	//   ....[10]....
        /*0390*/ 	.word	0x00000ca0
        /*0394*/ 	.word	0x000000ff
        /*0398*/ 	.word	0x00034428
        /*039c*/ 	.short	0x0100
        /*039e*/ 	.byte	0x0b
	.zero		1


	//   ....[11]....
        /*03a0*/ 	.word	0x00000cb0
        /*03a4*/ 	.word	0x000000ff
        /*03a8*/ 	.word	0x00034468
        /*03ac*/ 	.short	0x0100
        /*03ae*/ 	.byte	0x0b
	.zero		1


	//   ....[12]....
        /*03b0*/ 	.word	0x00000cc0
        /*03b4*/ 	.word	0x000000ff
        /*03b8*/ 	.word	0x00034430
        /*03bc*/ 	.short	0x0100
        /*03be*/ 	.byte	0x0b
	.zero		1


	//   ....[13]....
        /*03c0*/ 	.word	0x00000cd0
        /*03c4*/ 	.word	0x000000ff
        /*03c8*/ 	.word	0x00034470
        /*03cc*/ 	.short	0x0100
        /*03ce*/ 	.byte	0x0b
	.zero		1


	//   ....[14]....
        /*03d0*/ 	.word	0x00000ce0
        /*03d4*/ 	.word	0x000000ff
        /*03d8*/ 	.word	0x00034438
        /*03dc*/ 	.short	0x0100
        /*03de*/ 	.byte	0x0b
	.zero		1


	//   ....[15]....
        /*03e0*/ 	.word	0x00000cf0
        /*03e4*/ 	.word	0x000000ff
        /*03e8*/ 	.word	0x00034478
        /*03ec*/ 	.short	0x0100
        /*03ee*/ 	.byte	0x0b
	.zero		1


	//   ....[16]....
        /*03f0*/ 	.word	0x00000e90
        /*03f4*/ 	.word	0x000000ff
        /*03f8*/ 	.word	0x00034480
        /*03fc*/ 	.short	0x0100
        /*03fe*/ 	.byte	0x0b
	.zero		1


	//   ....[17]....
        /*0400*/ 	.word	0x00000ea0
        /*0404*/ 	.word	0x000000ff
        /*0408*/ 	.word	0x000344b0
        /*040c*/ 	.short	0x0100
        /*040e*/ 	.byte	0x0b
	.zero		1


	//   ....[18]....
        /*0410*/ 	.word	0x00000eb0
        /*0414*/ 	.word	0x000000ff
        /*0418*/ 	.word	0x00034488
        /*041c*/ 	.short	0x0100
        /*041e*/ 	.byte	0x0b
	.zero		1


	//   ....[19]....
        /*0420*/ 	.word	0x00000ec0
        /*0424*/ 	.word	0x000000ff
        /*0428*/ 	.word	0x000344b8
        /*042c*/ 	.short	0x0100
        /*042e*/ 	.byte	0x0b
	.zero		1


	//   ....[20]....
        /*0430*/ 	.word	0x00000ed0
        /*0434*/ 	.word	0x000000ff
        /*0438*/ 	.word	0x00034490
        /*043c*/ 	.short	0x0100
        /*043e*/ 	.byte	0x0b
	.zero		1


	//   ....[21]....
        /*0440*/ 	.word	0x00000ee0
        /*0444*/ 	.word	0x000000ff
        /*0448*/ 	.word	0x000344c0
        /*044c*/ 	.short	0x0100
        /*044e*/ 	.byte	0x0b
	.zero		1


	//   ....[22]....
        /*0450*/ 	.word	0x00000ef0
        /*0454*/ 	.word	0x000000ff
        /*0458*/ 	.word	0x00034498
        /*045c*/ 	.short	0x0100
        /*045e*/ 	.byte	0x0b
	.zero		1


	//   ....[23]....
        /*0460*/ 	.word	0x00000f00
        /*0464*/ 	.word	0x000000ff
        /*0468*/ 	.word	0x000344c8
        /*046c*/ 	.short	0x0100
        /*046e*/ 	.byte	0x0b
	.zero		1


	//   ....[24]....
        /*0470*/ 	.word	0x00000f10
        /*0474*/ 	.word	0x000000ff
        /*0478*/ 	.word	0x000344a0
        /*047c*/ 	.short	0x0100
        /*047e*/ 	.byte	0x0b
	.zero		1


	//   ....[25]....
        /*0480*/ 	.word	0x00000f20
        /*0484*/ 	.word	0x000000ff
        /*0488*/ 	.word	0x000344d0
        /*048c*/ 	.short	0x0100
        /*048e*/ 	.byte	0x0b
	.zero		1


	//   ....[26]....
        /*0490*/ 	.word	0x00000f30
        /*0494*/ 	.word	0x000000ff
        /*0498*/ 	.word	0x000344a8
        /*049c*/ 	.short	0x0100
        /*049e*/ 	.byte	0x0b
	.zero		1


	//   ....[27]....
        /*04a0*/ 	.word	0x00000f40
        /*04a4*/ 	.word	0x000000ff
        /*04a8*/ 	.word	0x000344d8
        /*04ac*/ 	.short	0x0100
        /*04ae*/ 	.byte	0x0b
	.zero		1


	//   ....[28]....
        /*04b0*/ 	.word	0x00001130
        /*04b4*/ 	.word	0x000000ff
        /*04b8*/ 	.word	0x000344e0
        /*04bc*/ 	.short	0x0100
        /*04be*/ 	.byte	0x06
	.zero		1


	//   ....[29]....
        /*04c0*/ 	.word	0x00001140
        /*04c4*/ 	.word	0x000000ff
        /*04c8*/ 	.word	0x00034500
        /*04cc*/ 	.short	0x0100
        /*04ce*/ 	.byte	0x06
	.zero		1


	//   ....[30]....
        /*04d0*/ 	.word	0x00001150
        /*04d4*/ 	.word	0x000000ff
        /*04d8*/ 	.word	0x000344e8
        /*04dc*/ 	.short	0x0100
        /*04de*/ 	.byte	0x06
	.zero		1


	//   ....[31]....
        /*04e0*/ 	.word	0x00001160
        /*04e4*/ 	.word	0x000000ff
        /*04e8*/ 	.word	0x00034508
        /*04ec*/ 	.short	0x0100
        /*04ee*/ 	.byte	0x06
	.zero		1


	//   ....[32]....
        /*04f0*/ 	.word	0x00001170
        /*04f4*/ 	.word	0x000000ff
        /*04f8*/ 	.word	0x000344f0
        /*04fc*/ 	.short	0x0100
        /*04fe*/ 	.byte	0x06
	.zero		1


	//   ....[33]....
        /*0500*/ 	.word	0x00001180
        /*0504*/ 	.word	0x000000ff
        /*0508*/ 	.word	0x00034510
        /*050c*/ 	.short	0x0100
        /*050e*/ 	.byte	0x06
	.zero		1


	//   ....[34]....
        /*0510*/ 	.word	0x00001190
        /*0514*/ 	.word	0x000000ff
        /*0518*/ 	.word	0x000344f8
        /*051c*/ 	.short	0x0100
        /*051e*/ 	.byte	0x06
	.zero		1


	//   ....[35]....
        /*0520*/ 	.word	0x000011a0
        /*0524*/ 	.word	0x000000ff
        /*0528*/ 	.word	0x00034518
        /*052c*/ 	.short	0x0100
        /*052e*/ 	.byte	0x06
	.zero		1


	//   ....[36]....
        /*0530*/ 	.word	0x00001570
        /*0534*/ 	.word	0x000000ff
        /*0538*/ 	.word	0x00034520
        /*053c*/ 	.short	0x0100
        /*053e*/ 	.byte	0x06
	.zero		1


	//   ....[37]....
        /*0540*/ 	.word	0x000015a0
        /*0544*/ 	.word	0x000000ff
        /*0548*/ 	.word	0x00034528
        /*054c*/ 	.short	0x0100
        /*054e*/ 	.byte	0x06
	.zero		1


	//   ....[38]....
        /*0550*/ 	.word	0x000015f0
        /*0554*/ 	.word	0x000000ff
        /*0558*/ 	.word	0x00034530
        /*055c*/ 	.short	0x0100
        /*055e*/ 	.byte	0x0b
	.zero		1


	//   ....[39]....
        /*0560*/ 	.word	0x00001610
        /*0564*/ 	.word	0x000000ff
        /*0568*/ 	.word	0x00034538
        /*056c*/ 	.short	0x0100
        /*056e*/ 	.byte	0x0b
	.zero		1


	//   ....[40]....
        /*0570*/ 	.word	0x00001680
        /*0574*/ 	.word	0x000000ff
        /*0578*/ 	.word	0x00034540
        /*057c*/ 	.short	0x0100
        /*057e*/ 	.byte	0x0b
	.zero		1


	//   ....[41]....
        /*0580*/ 	.word	0x00001690
        /*0584*/ 	.word	0x000000ff
        /*0588*/ 	.word	0x00034548
        /*058c*/ 	.short	0x0100
        /*058e*/ 	.byte	0x0b
	.zero		1


	//   ....[42]....
        /*0590*/ 	.word	0x000031b0
        /*0594*/ 	.word	0x000000ff
        /*0598*/ 	.word	0x00034400
        /*059c*/ 	.short	0x010a
        /*059e*/ 	.byte	0x0b
	.zero		1


	//   ....[43]....
        /*05a0*/ 	.word	0x000032c0
        /*05a4*/ 	.word	0x000000ff
        /*05a8*/ 	.word	0x00000000
        /*05ac*/ 	.short	0x0101
        /*05ae*/ 	.byte	0x0b
	.zero		1


	//   ....[44]....
        /*05b0*/ 	.word	0x00003ee0
        /*05b4*/ 	.word	0x0000000a
        /*05b8*/ 	.word	0x00000000
        /*05bc*/ 	.short	0x010a
        /*05be*/ 	.byte	0x30
	.zero		1


	//   ....[45]....
        /*05c0*/ 	.word	0x00004410
        /*05c4*/ 	.word	0x000000ff
        /*05c8*/ 	.word	0x00034480
        /*05cc*/ 	.short	0x010a
        /*05ce*/ 	.byte	0x04
	.zero		1


	//   ....[46]....
        /*05d0*/ 	.word	0x00004450
        /*05d4*/ 	.word	0x000000ff
        /*05d8*/ 	.word	0x00034480
        /*05dc*/ 	.short	0x010a
        /*05de*/ 	.byte	0x04
	.zero		1


	//   ....[47]....
        /*05e0*/ 	.word	0x00004930
        /*05e4*/ 	.word	0x000000ff
        /*05e8*/ 	.word	0x00034480
        /*05ec*/ 	.short	0x010a
        /*05ee*/ 	.byte	0x04
	.zero		1


	//   ....[48]....
        /*05f0*/ 	.word	0x00004970
        /*05f4*/ 	.word	0x000000ff
        /*05f8*/ 	.word	0x00034480
        /*05fc*/ 	.short	0x010a
        /*05fe*/ 	.byte	0x04
	.zero		1


	//   ....[49]....
        /*0600*/ 	.word	0x00004da0
        /*0604*/ 	.word	0x00000005
        /*0608*/ 	.word	0x00000000
        /*060c*/ 	.short	0x0101
        /*060e*/ 	.byte	0x3f
	.zero		1


	//   ....[50]....
        /*0610*/ 	.word	0x00004eb0
        /*0614*/ 	.word	0x00000003
        /*0618*/ 	.word	0x00000000
        /*061c*/ 	.short	0x0101
        /*061e*/ 	.byte	0x33
	.zero		1


	//   ....[51]....
        /*0620*/ 	.word	0x00004fa0
        /*0624*/ 	.word	0x00000003
        /*0628*/ 	.word	0x00000000
        /*062c*/ 	.short	0x0101
        /*062e*/ 	.byte	0x3f
	.zero		1


	//   ....[52]....
        /*0630*/ 	.word	0x00005000
        /*0634*/ 	.word	0x0000000a
        /*0638*/ 	.word	0x00000010
        /*063c*/ 	.short	0x010a
        /*063e*/ 	.byte	0x30
	.zero		1


	//   ....[53]....
        /*0640*/ 	.word	0x00005760
        /*0644*/ 	.word	0x000000ff
        /*0648*/ 	.word	0x000344e0
        /*064c*/ 	.short	0x010a
        /*064e*/ 	.byte	0x32
	.zero		1


	//   ....[54]....
        /*0650*/ 	.word	0x00005d20
        /*0654*/ 	.word	0x000000ff
        /*0658*/ 	.word	0x000344e8
        /*065c*/ 	.short	0x010a
        /*065e*/ 	.byte	0x32
	.zero		1


	//   ....[55]....
        /*0660*/ 	.word	0x00006270
        /*0664*/ 	.word	0x000000ff
        /*0668*/ 	.word	0x00000000
        /*066c*/ 	.short	0x0101
        /*066e*/ 	.byte	0x08
	.zero		1


	//   ....[56]....
        /*0670*/ 	.word	0x000062a0
        /*0674*/ 	.word	0x000000ff
        /*0678*/ 	.word	0x000344f0
        /*067c*/ 	.short	0x010a
        /*067e*/ 	.byte	0x32
	.zero		1


	//   ....[57]....
        /*0680*/ 	.word	0x000067f0
        /*0684*/ 	.word	0x000000ff
        /*0688*/ 	.word	0x00000000
        /*068c*/ 	.short	0x0101
        /*068e*/ 	.byte	0x09
	.zero		1


	//   ....[58]....
        /*0690*/ 	.word	0x00006820
        /*0694*/ 	.word	0x000000ff
        /*0698*/ 	.word	0x000344f8
        /*069c*/ 	.short	0x010a
        /*069e*/ 	.byte	0x32
	.zero		1


	//   ....[59]....
        /*06a0*/ 	.word	0x00006d70
        /*06a4*/ 	.word	0x000000ff
        /*06a8*/ 	.word	0x00000000
        /*06ac*/ 	.short	0x0101
        /*06ae*/ 	.byte	0x0a
	.zero		1


	//   ....[60]....
        /*06b0*/ 	.word	0x00006dc0
        /*06b4*/ 	.word	0x000000ff
        /*06b8*/ 	.word	0x000344e0
        /*06bc*/ 	.short	0x010a
        /*06be*/ 	.byte	0x32
	.zero		1


	//   ....[61]....
        /*06c0*/ 	.word	0x00007310
        /*06c4*/ 	.word	0x000000ff
        /*06c8*/ 	.word	0x00000000
        /*06cc*/ 	.short	0x0101
        /*06ce*/ 	.byte	0x07
	.zero		1


	//   ....[62]....
        /*06d0*/ 	.word	0x00007340
        /*06d4*/ 	.word	0x000000ff
        /*06d8*/ 	.word	0x000344e8
        /*06dc*/ 	.short	0x010a
        /*06de*/ 	.byte	0x32
	.zero		1


	//   ....[63]....
        /*06e0*/ 	.word	0x00007870
        /*06e4*/ 	.word	0x000000ff
        /*06e8*/ 	.word	0x00000000
        /*06ec*/ 	.short	0x0101
        /*06ee*/ 	.byte	0x08
	.zero		1


	//   ....[64]....
        /*06f0*/ 	.word	0x000078a0
        /*06f4*/ 	.word	0x000000ff
        /*06f8*/ 	.word	0x000344f0
        /*06fc*/ 	.short	0x010a
        /*06fe*/ 	.byte	0x32
	.zero		1


	//   ....[65]....
        /*0700*/ 	.word	0x00007dd0
        /*0704*/ 	.word	0x000000ff
        /*0708*/ 	.word	0x00000000
        /*070c*/ 	.short	0x0101
        /*070e*/ 	.byte	0x09
	.zero		1


	//   ....[66]....
        /*0710*/ 	.word	0x00007e00
        /*0714*/ 	.word	0x000000ff
        /*0718*/ 	.word	0x000344f8
        /*071c*/ 	.short	0x010a
        /*071e*/ 	.byte	0x32
	.zero		1


	//   ....[67]....
        /*0720*/ 	.word	0x00008340
        /*0724*/ 	.word	0x000000ff
        /*0728*/ 	.word	0x00000000
        /*072c*/ 	.short	0x0101
        /*072e*/ 	.byte	0x0a
	.zero		1


	//   ....[68]....
        /*0730*/ 	.word	0x000083c0
        /*0734*/ 	.word	0x000000ff
        /*0738*/ 	.word	0x00034400
        /*073c*/ 	.short	0x010a
        /*073e*/ 	.byte	0x04
	.zero		1


	//   ....[69]....
        /*0740*/ 	.word	0x000084e0
        /*0744*/ 	.word	0x000000ff
        /*0748*/ 	.word	0x00000000
        /*074c*/ 	.short	0x0101
        /*074e*/ 	.byte	0x04
	.zero		1


	//   ....[70]....
        /*0750*/ 	.word	0x00008690
        /*0754*/ 	.word	0x000000ff
        /*0758*/ 	.word	0x00034400
        /*075c*/ 	.short	0x010a
        /*075e*/ 	.byte	0x04
	.zero		1


	//   ....[71]....
        /*0760*/ 	.word	0x000087a0
        /*0764*/ 	.word	0x000000ff
        /*0768*/ 	.word	0x00000000
        /*076c*/ 	.short	0x0101
        /*076e*/ 	.byte	0x04
	.zero		1


	//   ....[72]....
        /*0770*/ 	.word	0x00008c60
        /*0774*/ 	.word	0x000000ff
        /*0778*/ 	.word	0x00000000
        /*077c*/ 	.short	0x0101
        /*077e*/ 	.byte	0x07
	.zero		1


	//   ....[73]....
        /*0780*/ 	.word	0x00008c80
        /*0784*/ 	.word	0x00000000
        /*0788*/ 	.word	0x00000000
        /*078c*/ 	.short	0x0101
        /*078e*/ 	.byte	0x33
	.zero		1


	//   ....[74]....
        /*0790*/ 	.word	0x00009410
        /*0794*/ 	.word	0x000000ff
        /*0798*/ 	.word	0x00034528
        /*079c*/ 	.short	0x010a
        /*079e*/ 	.byte	0x06
	.zero		1


	//   ....[75]....
        /*07a0*/ 	.word	0x00009530
        /*07a4*/ 	.word	0x000000ff
        /*07a8*/ 	.word	0x00034400
        /*07ac*/ 	.short	0x010a
        /*07ae*/ 	.byte	0x07
	.zero		1


	//   ....[76]....
        /*07b0*/ 	.word	0x00009650
        /*07b4*/ 	.word	0x000000ff
        /*07b8*/ 	.word	0x00000000
        /*07bc*/ 	.short	0x0101
        /*07be*/ 	.byte	0x07
	.zero		1


	//   ....[77]....
        /*07c0*/ 	.word	0x00009840
        /*07c4*/ 	.word	0x000000ff
        /*07c8*/ 	.word	0x00034500
        /*07cc*/ 	.short	0x010a
        /*07ce*/ 	.byte	0x06
	.zero		1


	//   ....[78]....
        /*07d0*/ 	.word	0x00009900
        /*07d4*/ 	.word	0x000000ff
        /*07d8*/ 	.word	0x000344e0
        /*07dc*/ 	.short	0x010b
        /*07de*/ 	.byte	0x06
	.zero		1


	//   ....[79]....
        /*07e0*/ 	.word	0x00009960
        /*07e4*/ 	.word	0x000000ff
        /*07e8*/ 	.word	0x00000000
        /*07ec*/ 	.short	0x0101
        /*07ee*/ 	.byte	0x07
	.zero		1


	//   ....[80]....
        /*07f0*/ 	.word	0x00009990
        /*07f4*/ 	.word	0x000000ff
        /*07f8*/ 	.word	0x00034508
        /*07fc*/ 	.short	0x010a
        /*07fe*/ 	.byte	0x06
	.zero		1


	//   ....[81]....
        /*0800*/ 	.word	0x00009a70
        /*0804*/ 	.word	0x000000ff
        /*0808*/ 	.word	0x000344e8
        /*080c*/ 	.short	0x010b
        /*080e*/ 	.byte	0x06
	.zero		1


	//   ....[82]....
        /*0810*/ 	.word	0x00009ae0
        /*0814*/ 	.word	0x000000ff
        /*0818*/ 	.word	0x00000000
        /*081c*/ 	.short	0x0101
        /*081e*/ 	.byte	0x10
	.zero		1


	//   ....[83]....
        /*0820*/ 	.word	0x00009b10
        /*0824*/ 	.word	0x000000ff
        /*0828*/ 	.word	0x00034510
        /*082c*/ 	.short	0x010a
        /*082e*/ 	.byte	0x06
	.zero		1


	//   ....[84]....
        /*0830*/ 	.word	0x00009be0
        /*0834*/ 	.word	0x000000ff
        /*0838*/ 	.word	0x000344f0
        /*083c*/ 	.short	0x010b
        /*083e*/ 	.byte	0x06
	.zero		1


	//   ....[85]....
        /*0840*/ 	.word	0x00009c40
        /*0844*/ 	.word	0x000000ff
        /*0848*/ 	.word	0x00000000
        /*084c*/ 	.short	0x0101
        /*084e*/ 	.byte	0x21
	.zero		1


	//   ....[86]....
        /*0850*/ 	.word	0x00009c70
        /*0854*/ 	.word	0x000000ff
        /*0858*/ 	.word	0x00034518
        /*085c*/ 	.short	0x010a
        /*085e*/ 	.byte	0x06
	.zero		1


	//   ....[87]....
        /*0860*/ 	.word	0x00009d40
        /*0864*/ 	.word	0x000000ff
        /*0868*/ 	.word	0x000344f8
        /*086c*/ 	.short	0x010b
        /*086e*/ 	.byte	0x06
	.zero		1


	//   ....[88]....
        /*0870*/ 	.word	0x00009db0
        /*0874*/ 	.word	0x000000ff
        /*0878*/ 	.word	0x00000000
        /*087c*/ 	.short	0x0101
        /*087e*/ 	.byte	0x22
	.zero		1


	//   ....[89]....
        /*0880*/ 	.word	0x00009df0
        /*0884*/ 	.word	0x000000ff
        /*0888*/ 	.word	0x00034500
        /*088c*/ 	.short	0x010a
        /*088e*/ 	.byte	0x06
	.zero		1


	//   ....[90]....
        /*0890*/ 	.word	0x00009eb0
        /*0894*/ 	.word	0x000000ff
        /*0898*/ 	.word	0x000344e0
        /*089c*/ 	.short	0x010b
        /*089e*/ 	.byte	0x06
	.zero		1


	//   ....[91]....
        /*08a0*/ 	.word	0x00009ef0
        /*08a4*/ 	.word	0x000000ff
        /*08a8*/ 	.word	0x00000000
        /*08ac*/ 	.short	0x0101
        /*08ae*/ 	.byte	0x07
	.zero		1


	//   ....[92]....
        /*08b0*/ 	.word	0x00009f20
        /*08b4*/ 	.word	0x000000ff
        /*08b8*/ 	.word	0x00034508
        /*08bc*/ 	.short	0x010a
        /*08be*/ 	.byte	0x06
	.zero		1


	//   ....[93]....
        /*08c0*/ 	.word	0x00009ff0
        /*08c4*/ 	.word	0x000000ff
        /*08c8*/ 	.word	0x000344e8
        /*08cc*/ 	.short	0x010b
        /*08ce*/ 	.byte	0x06
	.zero		1


	//   ....[94]....
        /*08d0*/ 	.word	0x0000a030
        /*08d4*/ 	.word	0x000000ff
        /*08d8*/ 	.word	0x00000000
        /*08dc*/ 	.short	0x0101
        /*08de*/ 	.byte	0x10
	.zero		1


	//   ....[95]....
        /*08e0*/ 	.word	0x0000a070
        /*08e4*/ 	.word	0x000000ff
        /*08e8*/ 	.word	0x00034510
        /*08ec*/ 	.short	0x010a
        /*08ee*/ 	.byte	0x06
	.zero		1


	//   ....[96]....
        /*08f0*/ 	.word	0x0000a120
        /*08f4*/ 	.word	0x000000ff
        /*08f8*/ 	.word	0x000344f0
        /*08fc*/ 	.short	0x010b
        /*08fe*/ 	.byte	0x06
	.zero		1


	//   ....[97]....
        /*0900*/ 	.word	0x0000a160
        /*0904*/ 	.word	0x000000ff
        /*0908*/ 	.word	0x00000000
        /*090c*/ 	.short	0x0101
        /*090e*/ 	.byte	0x21
	.zero		1


	//   ....[98]....
        /*0910*/ 	.word	0x0000a190
        /*0914*/ 	.word	0x000000ff
        /*0918*/ 	.word	0x00034518
        /*091c*/ 	.short	0x010a
        /*091e*/ 	.byte	0x06
	.zero		1


	//   ....[99]....
        /*0920*/ 	.word	0x0000a260
        /*0924*/ 	.word	0x000000ff
        /*0928*/ 	.word	0x000344f8
        /*092c*/ 	.short	0x010b
        /*092e*/ 	.byte	0x06
	.zero		1


	//   ....[100]....
        /*0930*/ 	.word	0x0000a2b0
        /*0934*/ 	.word	0x000000ff
        /*0938*/ 	.word	0x00000000
        /*093c*/ 	.short	0x0101
        /*093e*/ 	.byte	0x22
	.zero		1


	//   ....[101]....
        /*0940*/ 	.word	0x0000a800
        /*0944*/ 	.word	0x000000ff
        /*0948*/ 	.word	0x00034500
        /*094c*/ 	.short	0x010a
        /*094e*/ 	.byte	0x06
	.zero		1


	//   ....[102]....
        /*0950*/ 	.word	0x0000a840
        /*0954*/ 	.word	0x000000ff
        /*0958*/ 	.word	0x00034508
        /*095c*/ 	.short	0x010a
        /*095e*/ 	.byte	0x06
	.zero		1


	//   ....[103]....
        /*0960*/ 	.word	0x0000a880
        /*0964*/ 	.word	0x000000ff
        /*0968*/ 	.word	0x00034510
        /*096c*/ 	.short	0x010a
        /*096e*/ 	.byte	0x06
	.zero		1


	//   ....[104]....
        /*0970*/ 	.word	0x0000a8f0
        /*0974*/ 	.word	0x00000003
        /*0978*/ 	.word	0x00034518
        /*097c*/ 	.short	0x010a
        /*097e*/ 	.byte	0x3f
	.zero		1


	//   ....[105]....
        /*0980*/ 	.word	0x0000b610
        /*0984*/ 	.word	0x0000000a
        /*0988*/ 	.word	0x000344b0
        /*098c*/ 	.short	0x010a
        /*098e*/ 	.byte	0x3f
	.zero		1


	//   ....[106]....
        /*0990*/ 	.word	0x0000b8d0
        /*0994*/ 	.word	0x000000ff
        /*0998*/ 	.word	0x00034528
        /*099c*/ 	.short	0x0101
        /*099e*/ 	.byte	0x12
	.zero		1


	//   ....[107]....
        /*09a0*/ 	.word	0x0000b990
        /*09a4*/ 	.word	0x00000008
        /*09a8*/ 	.word	0x00034400
        /*09ac*/ 	.short	0x010a
        /*09ae*/ 	.byte	0x3f
	.zero		1


	//   ....[108]....
        /*09b0*/ 	.word	0x0000bad0
        /*09b4*/ 	.word	0x00000004
        /*09b8*/ 	.word	0x00000000
        /*09bc*/ 	.short	0x0101
        /*09be*/ 	.byte	0x3f
	.zero		1


	//   ....[109]....
        /*09c0*/ 	.word	0x0000c310
        /*09c4*/ 	.word	0x00000007
        /*09c8*/ 	.word	0x00000000
        /*09cc*/ 	.short	0x010a
        /*09ce*/ 	.byte	0x3f
	.zero		1


	//   ....[110]....
        /*09d0*/ 	.word	0x0000c390
        /*09d4*/ 	.word	0x00000006
        /*09d8*/ 	.word	0x00000000
        /*09dc*/ 	.short	0x010a
        /*09de*/ 	.byte	0x3f
	.zero		1


	//   ....[111]....
        /*09e0*/ 	.word	0x0000c420
        /*09e4*/ 	.word	0x00000007
        /*09e8*/ 	.word	0x00000000
        /*09ec*/ 	.short	0x010a
        /*09ee*/ 	.byte	0x3f
	.zero		1


	//   ....[112]....
        /*09f0*/ 	.word	0x0000c4b0
        /*09f4*/ 	.word	0x00000006
        /*09f8*/ 	.word	0x00000000
        /*09fc*/ 	.short	0x010a
        /*09fe*/ 	.byte	0x3f
	.zero		1


	//   ....[113]....
        /*0a00*/ 	.word	0x0000c540
        /*0a04*/ 	.word	0x00000007
        /*0a08*/ 	.word	0x00000000
        /*0a0c*/ 	.short	0x010a
        /*0a0e*/ 	.byte	0x3f
	.zero		1


	//   ....[114]....
        /*0a10*/ 	.word	0x0000c5d0
        /*0a14*/ 	.word	0x00000005
        /*0a18*/ 	.word	0x00000000
        /*0a1c*/ 	.short	0x010a
        /*0a1e*/ 	.byte	0x3f
	.zero		1


	//   ....[115]....
        /*0a20*/ 	.word	0x0000e250
        /*0a24*/ 	.word	0x00000011
        /*0a28*/ 	.word	0x00034440
        /*0a2c*/ 	.short	0x010a
        /*0a2e*/ 	.byte	0x3f
	.zero		1


	//   ....[116]....
        /*0a30*/ 	.word	0x0000e370
        /*0a34*/ 	.word	0x00000011
        /*0a38*/ 	.word	0x00034400
        /*0a3c*/ 	.short	0x0101
        /*0a3e*/ 	.byte	0x3f
	.zero		1


	//   ....[117]....
        /*0a40*/ 	.word	0x0000e440
        /*0a44*/ 	.word	0x00000005
        /*0a48*/ 	.word	0x00034440
        /*0a4c*/ 	.short	0x010a
        /*0a4e*/ 	.byte	0x3f
	.zero		1


	//   ....[118]....
        /*0a50*/ 	.word	0x0000e4f0
        /*0a54*/ 	.word	0x00000007
        /*0a58*/ 	.word	0x00034440
        /*0a5c*/ 	.short	0x010a
        /*0a5e*/ 	.byte	0x3f
	.zero		1


	//   ....[119]....
        /*0a60*/ 	.word	0x0000e5a0
        /*0a64*/ 	.word	0x00000007
        /*0a68*/ 	.word	0x00034440
        /*0a6c*/ 	.short	0x010a
        /*0a6e*/ 	.byte	0x3f
	.zero		1


	//   ....[120]....
        /*0a70*/ 	.word	0x0000e650
        /*0a74*/ 	.word	0x00000007
        /*0a78*/ 	.word	0x00034440
        /*0a7c*/ 	.short	0x010a
        /*0a7e*/ 	.byte	0x3f
	.zero		1


	//   ....[121]....
        /*0a80*/ 	.word	0x0000e700
        /*0a84*/ 	.word	0x00000007
        /*0a88*/ 	.word	0x00034440
        /*0a8c*/ 	.short	0x010a
        /*0a8e*/ 	.byte	0x3f
	.zero		1


	//   ....[122]....
        /*0a90*/ 	.word	0x0000e7b0
        /*0a94*/ 	.word	0x00000007
        /*0a98*/ 	.word	0x00034440
        /*0a9c*/ 	.short	0x010a
        /*0a9e*/ 	.byte	0x3f
	.zero		1


	//   ....[123]....
        /*0aa0*/ 	.word	0x0000e860
        /*0aa4*/ 	.word	0x00000007
        /*0aa8*/ 	.word	0x00034440
        /*0aac*/ 	.short	0x010a
        /*0aae*/ 	.byte	0x3f
	.zero		1


	//   ....[124]....
        /*0ab0*/ 	.word	0x0000e910
        /*0ab4*/ 	.word	0x00000003
        /*0ab8*/ 	.word	0x00034440
        /*0abc*/ 	.short	0x010a
        /*0abe*/ 	.byte	0x3f
	.zero		1


	//   ....[125]....
        /*0ac0*/ 	.word	0x0000e970
        /*0ac4*/ 	.word	0x00000003
        /*0ac8*/ 	.word	0x00034400
        /*0acc*/ 	.short	0x010a
        /*0ace*/ 	.byte	0x3f
	.zero		1


	//   ....[126]....
        /*0ad0*/ 	.word	0x0000e9e0
        /*0ad4*/ 	.word	0x00000004
        /*0ad8*/ 	.word	0x00000000
        /*0adc*/ 	.short	0x010a
        /*0ade*/ 	.byte	0x3f
	.zero		1


	//   ....[127]....
        /*0ae0*/ 	.word	0x0000ea40
        /*0ae4*/ 	.word	0x00000004
        /*0ae8*/ 	.word	0x00034480
        /*0aec*/ 	.short	0x010a
        /*0aee*/ 	.byte	0x3f
	.zero		1


	//   ....[128]....
        /*0af0*/ 	.word	0x0000eaa0
        /*0af4*/ 	.word	0x0000000c
        /*0af8*/ 	.word	0x00034480
        /*0afc*/ 	.short	0x010a
        /*0afe*/ 	.byte	0x3f
	.zero		1


	//   ....[129]....
        /*0b00*/ 	.word	0x0000eb10
        /*0b04*/ 	.word	0x00000004
        /*0b08*/ 	.word	0x00000010
        /*0b0c*/ 	.short	0x010a
        /*0b0e*/ 	.byte	0x3f
	.zero		1


	//   ....[130]....
        /*0b10*/ 	.word	0x0000ebd0
        /*0b14*/ 	.word	0x00000005
        /*0b18*/ 	.word	0x000344e0
        /*0b1c*/ 	.short	0x010a
        /*0b1e*/ 	.byte	0x3f
	.zero		1


	//   ....[131]....
        /*0b20*/ 	.word	0x0000ec30
        /*0b24*/ 	.word	0x0000000d
        /*0b28*/ 	.word	0x000344e8
        /*0b2c*/ 	.short	0x010a
        /*0b2e*/ 	.byte	0x3f
	.zero		1


	//   ....[132]....
        /*0b30*/ 	.word	0x0000ec90
        /*0b34*/ 	.word	0x0000000d
        /*0b38*/ 	.word	0x000344f0
        /*0b3c*/ 	.short	0x010a
        /*0b3e*/ 	.byte	0x3f
	.zero		1


	//   ....[133]....
        /*0b40*/ 	.word	0x0000ecf0
        /*0b44*/ 	.word	0x0000000d
        /*0b48*/ 	.word	0x000344f8
        /*0b4c*/ 	.short	0x010a
        /*0b4e*/ 	.byte	0x3f
	.zero		1


	//   ....[134]....
        /*0b50*/ 	.word	0x0000ed50
        /*0b54*/ 	.word	0x0000000d
        /*0b58*/ 	.word	0x000344e0
        /*0b5c*/ 	.short	0x010a
        /*0b5e*/ 	.byte	0x3f
	.zero		1


	//   ....[135]....
        /*0b60*/ 	.word	0x0000edb0
        /*0b64*/ 	.word	0x0000000d
        /*0b68*/ 	.word	0x000344e8
        /*0b6c*/ 	.short	0x010a
        /*0b6e*/ 	.byte	0x3f
	.zero		1


	//   ....[136]....
        /*0b70*/ 	.word	0x0000ee10
        /*0b74*/ 	.word	0x0000000d
        /*0b78*/ 	.word	0x000344f0
        /*0b7c*/ 	.short	0x010a
        /*0b7e*/ 	.byte	0x3f
	.zero		1


	//   ....[137]....
        /*0b80*/ 	.word	0x0000ee70
        /*0b84*/ 	.word	0x0000000d
        /*0b88*/ 	.word	0x000344f8
        /*0b8c*/ 	.short	0x010a
        /*0b8e*/ 	.byte	0x3f
	.zero		1


	//   ....[138]....
        /*0b90*/ 	.word	0x0000eed0
        /*0b94*/ 	.word	0x00000003
        /*0b98*/ 	.word	0x00034400
        /*0b9c*/ 	.short	0x010a
        /*0b9e*/ 	.byte	0x3f
	.zero		1


	//   ....[139]....
        /*0ba0*/ 	.word	0x0000ef30
        /*0ba4*/ 	.word	0x00000004
        /*0ba8*/ 	.word	0x00034400
        /*0bac*/ 	.short	0x010a
        /*0bae*/ 	.byte	0x3f
	.zero		1


	//   ....[140]....
        /*0bb0*/ 	.word	0x0000ef90
        /*0bb4*/ 	.word	0x00000003
        /*0bb8*/ 	.word	0x00034528
        /*0bbc*/ 	.short	0x010a
        /*0bbe*/ 	.byte	0x3f
	.zero		1


	//   ....[141]....
        /*0bc0*/ 	.word	0x0000eff0
        /*0bc4*/ 	.word	0x00000006
        /*0bc8*/ 	.word	0x00034400
        /*0bcc*/ 	.short	0x010a
        /*0bce*/ 	.byte	0x3f
	.zero		1


	//   ....[142]....
        /*0bd0*/ 	.word	0x0000f050
        /*0bd4*/ 	.word	0x00000004
        /*0bd8*/ 	.word	0x00034500
        /*0bdc*/ 	.short	0x010a
        /*0bde*/ 	.byte	0x3f
	.zero		1


	//   ....[143]....
        /*0be0*/ 	.word	0x0000f0b0
        /*0be4*/ 	.word	0x00000004
        /*0be8*/ 	.word	0x00034508
        /*0bec*/ 	.short	0x010a
        /*0bee*/ 	.byte	0x3f
	.zero		1


	//   ....[144]....
        /*0bf0*/ 	.word	0x0000f110
        /*0bf4*/ 	.word	0x00000004
        /*0bf8*/ 	.word	0x00034510
        /*0bfc*/ 	.short	0x010a
        /*0bfe*/ 	.byte	0x3f
	.zero		1


	//   ....[145]....
        /*0c00*/ 	.word	0x0000f170
        /*0c04*/ 	.word	0x00000004
        /*0c08*/ 	.word	0x00034518
        /*0c0c*/ 	.short	0x010a
        /*0c0e*/ 	.byte	0x3f
	.zero		1


	//   ....[146]....
        /*0c10*/ 	.word	0x0000f1d0
        /*0c14*/ 	.word	0x00000005
        /*0c18*/ 	.word	0x00034500
        /*0c1c*/ 	.short	0x010a
        /*0c1e*/ 	.byte	0x3f
	.zero		1


	//   ....[147]....
        /*0c20*/ 	.word	0x0000f230
        /*0c24*/ 	.word	0x00000005
        /*0c28*/ 	.word	0x00034508
        /*0c2c*/ 	.short	0x010a
        /*0c2e*/ 	.byte	0x3f
	.zero		1


	//   ....[148]....
        /*0c30*/ 	.word	0x0000f290
        /*0c34*/ 	.word	0x00000005
        /*0c38*/ 	.word	0x00034510
        /*0c3c*/ 	.short	0x010a
        /*0c3e*/ 	.byte	0x3f
	.zero		1


	//   ....[149]....
        /*0c40*/ 	.word	0x0000f2f0
        /*0c44*/ 	.word	0x00000005
        /*0c48*/ 	.word	0x00034518
        /*0c4c*/ 	.short	0x010a
        /*0c4e*/ 	.byte	0x3f
	.zero		1


	//   ....[150]....
        /*0c50*/ 	.word	0x0000f350
        /*0c54*/ 	.word	0x00000000
        /*0c58*/ 	.word	0x00034500
        /*0c5c*/ 	.short	0x010a
        /*0c5e*/ 	.byte	0x3f
	.zero		1


	//   ....[151]....
        /*0c60*/ 	.word	0x0000f3b0
        /*0c64*/ 	.word	0x00000000
        /*0c68*/ 	.word	0x00034508
        /*0c6c*/ 	.short	0x010a
        /*0c6e*/ 	.byte	0x3f
	.zero		1


	//   ....[152]....
        /*0c70*/ 	.word	0x0000f410
        /*0c74*/ 	.word	0x00000000
        /*0c78*/ 	.word	0x00034510
        /*0c7c*/ 	.short	0x010a
        /*0c7e*/ 	.byte	0x3f
	.zero		1


	//   ....[153]....
        /*0c80*/ 	.word	0x0000f4e0
        /*0c84*/ 	.word	0x0000000a
        /*0c88*/ 	.word	0x000344b0
        /*0c8c*/ 	.short	0x010a
        /*0c8e*/ 	.byte	0x3f
	.zero		1


	//   ....[154]....
        /*0c90*/ 	.word	0x0000f530
        /*0c94*/ 	.word	0x00000008
        /*0c98*/ 	.word	0x00034400
        /*0c9c*/ 	.short	0x010a
        /*0c9e*/ 	.byte	0x3f
	.zero		1


	//   ....[155]....
        /*0ca0*/ 	.word	0x0000f740
        /*0ca4*/ 	.word	0x00000007
        /*0ca8*/ 	.word	0x00000000
        /*0cac*/ 	.short	0x010a
        /*0cae*/ 	.byte	0x3f
	.zero		1


	//   ....[156]....
        /*0cb0*/ 	.word	0x0000f790
        /*0cb4*/ 	.word	0x00000006
        /*0cb8*/ 	.word	0x00000000
        /*0cbc*/ 	.short	0x010a
        /*0cbe*/ 	.byte	0x3f
	.zero		1


	//   ....[157]....
        /*0cc0*/ 	.word	0x0000f7e0
        /*0cc4*/ 	.word	0x00000007
        /*0cc8*/ 	.word	0x00000000
        /*0ccc*/ 	.short	0x010a
        /*0cce*/ 	.byte	0x3f
	.zero		1


	//   ....[158]....
        /*0cd0*/ 	.word	0x0000f830
        /*0cd4*/ 	.word	0x00000006
        /*0cd8*/ 	.word	0x00000000
        /*0cdc*/ 	.short	0x010a
        /*0cde*/ 	.byte	0x3f
	.zero		1


	//   ....[159]....
        /*0ce0*/ 	.word	0x0000f880
        /*0ce4*/ 	.word	0x00000007
        /*0ce8*/ 	.word	0x00000000
        /*0cec*/ 	.short	0x010a
        /*0cee*/ 	.byte	0x3f
	.zero		1


	//   ....[160]....
        /*0cf0*/ 	.word	0x0000f8d0
        /*0cf4*/ 	.word	0x00000011
        /*0cf8*/ 	.word	0x00034440
        /*0cfc*/ 	.short	0x010a
        /*0cfe*/ 	.byte	0x3f
	.zero		1


	//   ....[161]....
        /*0d00*/ 	.word	0x0000f920
        /*0d04*/ 	.word	0x00000005
        /*0d08*/ 	.word	0x00034440
        /*0d0c*/ 	.short	0x010a
        /*0d0e*/ 	.byte	0x3f
	.zero		1


	//   ....[162]....
        /*0d10*/ 	.word	0x0000f970
        /*0d14*/ 	.word	0x00000007
        /*0d18*/ 	.word	0x00034440
        /*0d1c*/ 	.short	0x010a
        /*0d1e*/ 	.byte	0x3f
	.zero		1


	//   ....[163]....
        /*0d20*/ 	.word	0x0000f9c0
        /*0d24*/ 	.word	0x00000007
        /*0d28*/ 	.word	0x00034440
        /*0d2c*/ 	.short	0x010a
        /*0d2e*/ 	.byte	0x3f
	.zero		1


	//   ....[164]....
        /*0d30*/ 	.word	0x0000fa10
        /*0d34*/ 	.word	0x00000007
        /*0d38*/ 	.word	0x00034440
        /*0d3c*/ 	.short	0x010a
        /*0d3e*/ 	.byte	0x3f
	.zero		1


	//   ....[165]....
        /*0d40*/ 	.word	0x0000fa60
        /*0d44*/ 	.word	0x00000007
        /*0d48*/ 	.word	0x00034440
        /*0d4c*/ 	.short	0x010a
        /*0d4e*/ 	.byte	0x3f
	.zero		1


	//   ....[166]....
        /*0d50*/ 	.word	0x0000fab0
        /*0d54*/ 	.word	0x00000007
        /*0d58*/ 	.word	0x00034440
        /*0d5c*/ 	.short	0x010a
        /*0d5e*/ 	.byte	0x3f
	.zero		1


	//   ....[167]....
        /*0d60*/ 	.word	0x0000fb00
        /*0d64*/ 	.word	0x00000007
        /*0d68*/ 	.word	0x00034440
        /*0d6c*/ 	.short	0x010a
        /*0d6e*/ 	.byte	0x3f
	.zero		1


	//----- nvinfo : EIATTR_NUM_MBARRIERS
	.align		4
.L_37:
        /*0d70*/ 	.byte	0x03, 0x38
        /*0d72*/ 	.short	0x002a


	//----- nvinfo : EIATTR_EXIT_INSTR_OFFSETS
	.align		4
        /*0d74*/ 	.byte	0x04, 0x1c
        /*0d76*/ 	.short	(.L_39 - .L_38)


	//   ....[0]....
.L_38:
        /*0d78*/ 	.word	0x00003010


	//   ....[1]....
        /*0d7c*/ 	.word	0x000032d0


	//   ....[2]....
        /*0d80*/ 	.word	0x00003430


	//   ....[3]....
        /*0d84*/ 	.word	0x00008cb0


	//   ....[4]....
        /*0d88*/ 	.word	0x00008d50


	//   ....[5]....
        /*0d8c*/ 	.word	0x0000a940


	//   ....[6]....
        /*0d90*/ 	.word	0x0000c620


	//   ....[7]....
        /*0d94*/ 	.word	0x0000e940


	//----- nvinfo : EIATTR_MAX_THREADS
	.align		4
.L_39:
        /*0d98*/ 	.byte	0x04, 0x05
        /*0d9a*/ 	.short	(.L_41 - .L_40)
.L_40:
        /*0d9c*/ 	.word	0x00000180
        /*0da0*/ 	.word	0x00000001
        /*0da4*/ 	.word	0x00000001


	//----- nvinfo : EIATTR_CRS_STACK_SIZE
	.align		4
.L_41:
        /*0da8*/ 	.byte	0x04, 0x1e
        /*0daa*/ 	.short	(.L_43 - .L_42)
.L_42:
        /*0dac*/ 	.word	0x00000000


	//----- nvinfo : EIATTR_CBANK_PARAM_SIZE
	.align		4
.L_43:
        /*0db0*/ 	.byte	0x03, 0x19
        /*0db2*/ 	.short	0x0770


	//----- nvinfo : EIATTR_PARAM_CBANK
	.align		4
        /*0db4*/ 	.byte	0x04, 0x0a
        /*0db6*/ 	.short	(.L_45 - .L_44)
	.align		4
.L_44:
        /*0db8*/ 	.word	index@(.nv.constant0._ZN7cutlass13device_kernelINS_4gemm6kernel13GemmUniversalINS1_17GroupProblemShapeIN4cute5tupleIJiiiEEEEENS1_10collective13CollectiveMmaINS1_39MainloopSm90ArrayTmaGmmaWarpSpecializedILi6ENS6_IJNS5_1CILi2EEENSC_ILi1EEESE_EEENS1_40KernelPtrArrayTmaWarpSpecializedPingpongEEENS6_IJNSC_ILi128EEESI_NSC_ILi64EEEEEENS_10bfloat16_tEPNS6_IJlSE_NSC_ILi0EEEEEESL_SO_NS5_8TiledMMAINS5_8MMA_AtomIJNS5_4SM904GMMA28MMA_64x128x16_F32BF16BF16_SSILNSS_5MajorE0ELSU_0ELNSS_7ScaleInE1ELSV_1EEEEEENS5_6LayoutINS6_IJSE_SE_SE_EEENS6_IJSM_SM_SM_EEEEENS6_IJNS5_10UnderscoreES12_S12_EEEEENS5_13SM90_TMA_LOADENS5_14ComposedLayoutINS5_7SwizzleILi3ELi4ELi3EEENS5_18smem_ptr_flag_bitsILi16EEENSY_INS6_IJNSC_ILi8EEESJ_EEENS6_IJSJ_SE_EEEEEEEvNS5_8identityENS5_23SM90_TMA_LOAD_MULTICASTES1F_vS1G_EENS_8epilogue10collective18CollectiveEpilogueINS1J_30Sm90PtrArrayTmaWarpSpecializedILi4ELi2ELi16ELb1ELb0ELi2EEEJSK_NS6_IJSJ_NSC_ILi32EEEEEENS_6half_tEPNS6_IJSE_lSM_EEES1Q_S1S_NS1J_6fusion15FusionCallbacksIS1N_NS1T_17LinearCombinationIS1Q_fS1Q_fLNS_15FloatRoundStyleE2EEESK_S1P_JEEES15_NS16_IS18_S1A_NSY_INS6_IJSJ_S1B_EEENS6_IJSE_SJ_EEEEEEENS5_17SM75_U16x8_LDSM_TENS5_14SM90_TMA_STOREES22_NS5_17SM90_U16x8_STSM_TENS5_9Copy_AtomIJNS5_17SM90_U32x4_STSM_NES1Q_EEEvEEEvvEEEEvNT_6ParamsE)
        /*0dbc*/ 	.short	0x0210
        /*0dbe*/ 	.short	0x0770


	//----- nvinfo : EIATTR_SW_WAR
	.align		4
.L_45:
        /*0dc0*/ 	.byte	0x04, 0x36
        /*0dc2*/ 	.short	(.L_47 - .L_46)
.L_46:
        /*0dc4*/ 	.word	0x00000008
.L_47:


//--------------------- .nv.callgraph             --------------------------
	.section	.nv.callgraph,"",@"SHT_CUDA_CALLGRAPH"
	.align	4
	.sectionentsize	8
	.align		4
        /*0000*/ 	.word	0x00000000
	.align		4
        /*0004*/ 	.word	0xffffffff
	.align		4
        /*0008*/ 	.word	index@(_ZN7cutlass13device_kernelINS_4gemm6kernel13GemmUniversalINS1_17GroupProblemShapeIN4cute5tupleIJiiiEEEEENS1_10collective13CollectiveMmaINS1_39MainloopSm90ArrayTmaGmmaWarpSpecializedILi6ENS6_IJNS5_1CILi2EEENSC_ILi1EEESE_EEENS1_40KernelPtrArrayTmaWarpSpecializedPingpongEEENS6_IJNSC_ILi128EEESI_NSC_ILi64EEEEEENS_10bfloat16_tEPNS6_IJlSE_NSC_ILi0EEEEEESL_SO_NS5_8TiledMMAINS5_8MMA_AtomIJNS5_4SM904GMMA28MMA_64x128x16_F32BF16BF16_SSILNSS_5MajorE0ELSU_0ELNSS_7ScaleInE1ELSV_1EEEEEENS5_6LayoutINS6_IJSE_SE_SE_EEENS6_IJSM_SM_SM_EEEEENS6_IJNS5_10UnderscoreES12_S12_EEEEENS5_13SM90_TMA_LOADENS5_14ComposedLayoutINS5_7SwizzleILi3ELi4ELi3EEENS5_18smem_ptr_flag_bitsILi16EEENSY_INS6_IJNSC_ILi8EEESJ_EEENS6_IJSJ_SE_EEEEEEEvNS5_8identityENS5_23SM90_TMA_LOAD_MULTICASTES1F_vS1G_EENS_8epilogue10collective18CollectiveEpilogueINS1J_30Sm90PtrArrayTmaWarpSpecializedILi4ELi2ELi16ELb1ELb0ELi2EEEJSK_NS6_IJSJ_NSC_ILi32EEEEEENS_6half_tEPNS6_IJSE_lSM_EEES1Q_S1S_NS1J_6fusion15FusionCallbacksIS1N_NS1T_17LinearCombinationIS1Q_fS1Q_fLNS_15FloatRoundStyleE2EEESK_S1P_JEEES15_NS16_IS18_S1A_NSY_INS6_IJSJ_S1B_EEENS6_IJSE_SJ_EEEEEEENS5_17SM75_U16x8_LDSM_TENS5_14SM90_TMA_STOREES22_NS5_17SM90_U16x8_STSM_TENS5_9Copy_AtomIJNS5_17SM90_U32x4_STSM_NES1Q_EEEvEEEvvEEEEvNT_6ParamsE)
	.align		4
        /*000c*/ 	.word	index@(__assertfail)
	.align		4
        /*0010*/ 	.word	0x00000000
	.align		4
        /*0014*/ 	.word	0xfffffffe
	.align		4
        /*0018*/ 	.word	0x00000000
	.align		4
        /*001c*/ 	.word	0xfffffffd
	.align		4
        /*0020*/ 	.word	0x00000000
	.align		4
        /*0024*/ 	.word	0xfffffffc


//--------------------- .nv.constant4             --------------------------
	.section	.nv.constant4,"a",@progbits
	.align	8
	.align		8
.nv.constant4:
        /*0000*/ 	.dword	__assertfail
	.align		8
        /*0008*/ 	.dword	__unnamed_1
	.align		8
        /*0010*/ 	.dword	_ZN39_INTERNAL_09239dbb_4_k_cu_f51db5fe_26054cuda3std3__45__cpo5beginE
	.align		8
        /*0018*/ 	.dword	_ZN39_INTERNAL_09239dbb_4_k_cu_f51db5fe_26054cuda3std3__45__cpo3endE
	.align		8
        /*0020*/ 	.dword	_ZN39_INTERNAL_09239dbb_4_k_cu_f51db5fe_26054cuda3std3__45__cpo6cbeginE
	.align		8
        /*0028*/ 	.dword	_ZN39_INTERNAL_09239dbb_4_k_cu_f51db5fe_26054cuda3std3__45__cpo4cendE
	.align		8
        /*0030*/ 	.dword	_ZN39_INTERNAL_09239dbb_4_k_cu_f51db5fe_26054cuda3std3__441_GLOBAL__N__09239dbb_4_k_cu_f51db5fe_26056ignoreE
	.align		8
        /*0038*/ 	.dword	_ZN39_INTERNAL_09239dbb_4_k_cu_f51db5fe_26054cuda3std3__419piecewise_constructE
	.align		8
        /*0040*/ 	.dword	_ZN39_INTERNAL_09239dbb_4_k_cu_f51db5fe_26054cuda3std3__48in_placeE
	.align		8
        /*0048*/ 	.dword	_ZN39_INTERNAL_09239dbb_4_k_cu_f51db5fe_26054cuda3std6ranges3__45__cpo4swapE
	.align		8
        /*0050*/ 	.dword	_ZN39_INTERNAL_09239dbb_4_k_cu_f51db5fe_26054cuda3std6ranges3__45__cpo9iter_moveE
	.align		8
        /*0058*/ 	.dword	_ZN39_INTERNAL_09239dbb_4_k_cu_f51db5fe_26054cute7productE
	.align		8
        /*0060*/ 	.dword	_ZN39_INTERNAL_09239dbb_4_k_cu_f51db5fe_26054cute1_E
	.align		8
        /*0068*/ 	.dword	$str$24
	.align		8
        /*0070*/ 	.dword	$str$25


//--------------------- .text._ZN7cutlass13device_kernelINS_4gemm6kernel13GemmUniversalINS1_17GroupProblemShapeIN4cute5tupleIJiiiEEEEENS1_10collective13CollectiveMmaINS1_39MainloopSm90ArrayTmaGmmaWarpSpecializedILi6ENS6_IJNS5_1CILi2EEENSC_ILi1EEESE_EEENS1_40KernelPtrArrayTmaWarpSpecializedPingpongEEENS6_IJNSC_ILi128EEESI_NSC_ILi64EEEEEENS_10bfloat16_tEPNS6_IJlSE_NSC_ILi0EEEEEESL_SO_NS5_8TiledMMAINS5_8MMA_AtomIJNS5_4SM904GMMA28MMA_64x128x16_F32BF16BF16_SSILNSS_5MajorE0ELSU_0ELNSS_7ScaleInE1ELSV_1EEEEEENS5_6LayoutINS6_IJSE_SE_SE_EEENS6_IJSM_SM_SM_EEEEENS6_IJNS5_10UnderscoreES12_S12_EEEEENS5_13SM90_TMA_LOADENS5_14ComposedLayoutINS5_7SwizzleILi3ELi4ELi3EEENS5_18smem_ptr_flag_bitsILi16EEENSY_INS6_IJNSC_ILi8EEESJ_EEENS6_IJSJ_SE_EEEEEEEvNS5_8identityENS5_23SM90_TMA_LOAD_MULTICASTES1F_vS1G_EENS_8epilogue10collective18CollectiveEpilogueINS1J_30Sm90PtrArrayTmaWarpSpecializedILi4ELi2ELi16ELb1ELb0ELi2EEEJSK_NS6_IJSJ_NSC_ILi32EEEEEENS_6half_tEPNS6_IJSE_lSM_EEES1Q_S1S_NS1J_6fusion15FusionCallbacksIS1N_NS1T_17LinearCombinationIS1Q_fS1Q_fLNS_15FloatRoundStyleE2EEESK_S1P_JEEES15_NS16_IS18_S1A_NSY_INS6_IJSJ_S1B_EEENS6_IJSE_SJ_EEEEEEENS5_17SM75_U16x8_LDSM_TENS5_14SM90_TMA_STOREES22_NS5_17SM90_U16x8_STSM_TENS5_9Copy_AtomIJNS5_17SM90_U32x4_STSM_NES1Q_EEEvEEEvvEEEEvNT_6ParamsE --------------------------
	.section	.text._ZN7cutlass13device_kernelINS_4gemm6kernel13GemmUniversalINS1_17GroupProblemShapeIN4cute5tupleIJiiiEEEEENS1_10collective13CollectiveMmaINS1_39MainloopSm90ArrayTmaGmmaWarpSpecializedILi6ENS6_IJNS5_1CILi2EEENSC_ILi1EEESE_EEENS1_40KernelPtrArrayTmaWarpSpecializedPingpongEEENS6_IJNSC_ILi128EEESI_NSC_ILi64EEEEEENS_10bfloat16_tEPNS6_IJlSE_NSC_ILi0EEEEEESL_SO_NS5_8TiledMMAINS5_8MMA_AtomIJNS5_4SM904GMMA28MMA_64x128x16_F32BF16BF16_SSILNSS_5MajorE0ELSU_0ELNSS_7ScaleInE1ELSV_1EEEEEENS5_6LayoutINS6_IJSE_SE_SE_EEENS6_IJSM_SM_SM_EEEEENS6_IJNS5_10UnderscoreES12_S12_EEEEENS5_13SM90_TMA_LOADENS5_14ComposedLayoutINS5_7SwizzleILi3ELi4ELi3EEENS5_18smem_ptr_flag_bitsILi16EEENSY_INS6_IJNSC_ILi8EEESJ_EEENS6_IJSJ_SE_EEEEEEEvNS5_8identityENS5_23SM90_TMA_LOAD_MULTICASTES1F_vS1G_EENS_8epilogue10collective18CollectiveEpilogueINS1J_30Sm90PtrArrayTmaWarpSpecializedILi4ELi2ELi16ELb1ELb0ELi2EEEJSK_NS6_IJSJ_NSC_ILi32EEEEEENS_6half_tEPNS6_IJSE_lSM_EEES1Q_S1S_NS1J_6fusion15FusionCallbacksIS1N_NS1T_17LinearCombinationIS1Q_fS1Q_fLNS_15FloatRoundStyleE2EEESK_S1P_JEEES15_NS16_IS18_S1A_NSY_INS6_IJSJ_S1B_EEENS6_IJSE_SJ_EEEEEEENS5_17SM75_U16x8_LDSM_TENS5_14SM90_TMA_STOREES22_NS5_17SM90_U16x8_STSM_TENS5_9Copy_AtomIJNS5_17SM90_U32x4_STSM_NES1Q_EEEvEEEvvEEEEvNT_6ParamsE,"ax",@progbits
	.align	128
.text._ZN7cutlass13device_kernelINS_4gemm6kernel13GemmUniversalINS1_17GroupProblemShapeIN4cute5tupleIJiiiEEEEENS1_10collective13CollectiveMmaINS1_39MainloopSm90ArrayTmaGmmaWarpSpecializedILi6ENS6_IJNS5_1CILi2EEENSC_ILi1EEESE_EEENS1_40KernelPtrArrayTmaWarpSpecializedPingpongEEENS6_IJNSC_ILi128EEESI_NSC_ILi64EEEEEENS_10bfloat16_tEPNS6_IJlSE_NSC_ILi0EEEEEESL_SO_NS5_8TiledMMAINS5_8MMA_AtomIJNS5_4SM904GMMA28MMA_64x128x16_F32BF16BF16_SSILNSS_5MajorE0ELSU_0ELNSS_7ScaleInE1ELSV_1EEEEEENS5_6LayoutINS6_IJSE_SE_SE_EEENS6_IJSM_SM_SM_EEEEENS6_IJNS5_10UnderscoreES12_S12_EEEEENS5_13SM90_TMA_LOADENS5_14ComposedLayoutINS5_7SwizzleILi3ELi4ELi3EEENS5_18smem_ptr_flag_bitsILi16EEENSY_INS6_IJNSC_ILi8EEESJ_EEENS6_IJSJ_SE_EEEEEEEvNS5_8identityENS5_23SM90_TMA_LOAD_MULTICASTES1F_vS1G_EENS_8epilogue10collective18CollectiveEpilogueINS1J_30Sm90PtrArrayTmaWarpSpecializedILi4ELi2ELi16ELb1ELb0ELi2EEEJSK_NS6_IJSJ_NSC_ILi32EEEEEENS_6half_tEPNS6_IJSE_lSM_EEES1Q_S1S_NS1J_6fusion15FusionCallbacksIS1N_NS1T_17LinearCombinationIS1Q_fS1Q_fLNS_15FloatRoundStyleE2EEESK_S1P_JEEES15_NS16_IS18_S1A_NSY_INS6_IJSJ_S1B_EEENS6_IJSE_SJ_EEEEEEENS5_17SM75_U16x8_LDSM_TENS5_14SM90_TMA_STOREES22_NS5_17SM90_U16x8_STSM_TENS5_9Copy_AtomIJNS5_17SM90_U32x4_STSM_NES1Q_EEEvEEEvvEEEEvNT_6ParamsE:
        .type           _ZN7cutlass13device_kernelINS_4gemm6kernel13GemmUniversalINS1_17GroupProblemShapeIN4cute5tupleIJiiiEEEEENS1_10collective13CollectiveMmaINS1_39MainloopSm90ArrayTmaGmmaWarpSpecializedILi6ENS6_IJNS5_1CILi2EEENSC_ILi1EEESE_EEENS1_40KernelPtrArrayTmaWarpSpecializedPingpongEEENS6_IJNSC_ILi128EEESI_NSC_ILi64EEEEEENS_10bfloat16_tEPNS6_IJlSE_NSC_ILi0EEEEEESL_SO_NS5_8TiledMMAINS5_8MMA_AtomIJNS5_4SM904GMMA28MMA_64x128x16_F32BF16BF16_SSILNSS_5MajorE0ELSU_0ELNSS_7ScaleInE1ELSV_1EEEEEENS5_6LayoutINS6_IJSE_SE_SE_EEENS6_IJSM_SM_SM_EEEEENS6_IJNS5_10UnderscoreES12_S12_EEEEENS5_13SM90_TMA_LOADENS5_14ComposedLayoutINS5_7SwizzleILi3ELi4ELi3EEENS5_18smem_ptr_flag_bitsILi16EEENSY_INS6_IJNSC_ILi8EEESJ_EEENS6_IJSJ_SE_EEEEEEEvNS5_8identityENS5_23SM90_TMA_LOAD_MULTICASTES1F_vS1G_EENS_8epilogue10collective18CollectiveEpilogueINS1J_30Sm90PtrArrayTmaWarpSpecializedILi4ELi2ELi16ELb1ELb0ELi2EEEJSK_NS6_IJSJ_NSC_ILi32EEEEEENS_6half_tEPNS6_IJSE_lSM_EEES1Q_S1S_NS1J_6fusion15FusionCallbacksIS1N_NS1T_17LinearCombinationIS1Q_fS1Q_fLNS_15FloatRoundStyleE2EEESK_S1P_JEEES15_NS16_IS18_S1A_NSY_INS6_IJSJ_S1B_EEENS6_IJSE_SJ_EEEEEEENS5_17SM75_U16x8_LDSM_TENS5_14SM90_TMA_STOREES22_NS5_17SM90_U16x8_STSM_TENS5_9Copy_AtomIJNS5_17SM90_U32x4_STSM_NES1Q_EEEvEEEvvEEEEvNT_6ParamsE,@function
        .size           _ZN7cutlass13device_kernelINS_4gemm6kernel13GemmUniversalINS1_17GroupProblemShapeIN4cute5tupleIJiiiEEEEENS1_10collective13CollectiveMmaINS1_39MainloopSm90ArrayTmaGmmaWarpSpecializedILi6ENS6_IJNS5_1CILi2EEENSC_ILi1EEESE_EEENS1_40KernelPtrArrayTmaWarpSpecializedPingpongEEENS6_IJNSC_ILi128EEESI_NSC_ILi64EEEEEENS_10bfloat16_tEPNS6_IJlSE_NSC_ILi0EEEEEESL_SO_NS5_8TiledMMAINS5_8MMA_AtomIJNS5_4SM904GMMA28MMA_64x128x16_F32BF16BF16_SSILNSS_5MajorE0ELSU_0ELNSS_7ScaleInE1ELSV_1EEEEEENS5_6LayoutINS6_IJSE_SE_SE_EEENS6_IJSM_SM_SM_EEEEENS6_IJNS5_10UnderscoreES12_S12_EEEEENS5_13SM90_TMA_LOADENS5_14ComposedLayoutINS5_7SwizzleILi3ELi4ELi3EEENS5_18smem_ptr_flag_bitsILi16EEENSY_INS6_IJNSC_ILi8EEESJ_EEENS6_IJSJ_SE_EEEEEEEvNS5_8identityENS5_23SM90_TMA_LOAD_MULTICASTES1F_vS1G_EENS_8epilogue10collective18CollectiveEpilogueINS1J_30Sm90PtrArrayTmaWarpSpecializedILi4ELi2ELi16ELb1ELb0ELi2EEEJSK_NS6_IJSJ_NSC_ILi32EEEEEENS_6half_tEPNS6_IJSE_lSM_EEES1Q_S1S_NS1J_6fusion15FusionCallbacksIS1N_NS1T_17LinearCombinationIS1Q_fS1Q_fLNS_15FloatRoundStyleE2EEESK_S1P_JEEES15_NS16_IS18_S1A_NSY_INS6_IJSJ_S1B_EEENS6_IJSE_SJ_EEEEEEENS5_17SM75_U16x8_LDSM_TENS5_14SM90_TMA_STOREES22_NS5_17SM90_U16x8_STSM_TENS5_9Copy_AtomIJNS5_17SM90_U32x4_STSM_NES1Q_EEEvEEEvvEEEEvNT_6ParamsE,(.L_x_332 - _ZN7cutlass13device_kernelINS_4gemm6kernel13GemmUniversalINS1_17GroupProblemShapeIN4cute5tupleIJiiiEEEEENS1_10collective13CollectiveMmaINS1_39MainloopSm90ArrayTmaGmmaWarpSpecializedILi6ENS6_IJNS5_1CILi2EEENSC_ILi1EEESE_EEENS1_40KernelPtrArrayTmaWarpSpecializedPingpongEEENS6_IJNSC_ILi128EEESI_NSC_ILi64EEEEEENS_10bfloat16_tEPNS6_IJlSE_NSC_ILi0EEEEEESL_SO_NS5_8TiledMMAINS5_8MMA_AtomIJNS5_4SM904GMMA28MMA_64x128x16_F32BF16BF16_SSILNSS_5MajorE0ELSU_0ELNSS_7ScaleInE1ELSV_1EEEEEENS5_6LayoutINS6_IJSE_SE_SE_EEENS6_IJSM_SM_SM_EEEEENS6_IJNS5_10UnderscoreES12_S12_EEEEENS5_13SM90_TMA_LOADENS5_14ComposedLayoutINS5_7SwizzleILi3ELi4ELi3EEENS5_18smem_ptr_flag_bitsILi16EEENSY_INS6_IJNSC_ILi8EEESJ_EEENS6_IJSJ_SE_EEEEEEEvNS5_8identityENS5_23SM90_TMA_LOAD_MULTICASTES1F_vS1G_EENS_8epilogue10collective18CollectiveEpilogueINS1J_30Sm90PtrArrayTmaWarpSpecializedILi4ELi2ELi16ELb1ELb0ELi2EEEJSK_NS6_IJSJ_NSC_ILi32EEEEEENS_6half_tEPNS6_IJSE_lSM_EEES1Q_S1S_NS1J_6fusion15FusionCallbacksIS1N_NS1T_17LinearCombinationIS1Q_fS1Q_fLNS_15FloatRoundStyleE2EEESK_S1P_JEEES15_NS16_IS18_S1A_NSY_INS6_IJSJ_S1B_EEENS6_IJSE_SJ_EEEEEEENS5_17SM75_U16x8_LDSM_TENS5_14SM90_TMA_STOREES22_NS5_17SM90_U16x8_STSM_TENS5_9Copy_AtomIJNS5_17SM90_U32x4_STSM_NES1Q_EEEvEEEvvEEEEvNT_6ParamsE)
        .other          _ZN7cutlass13device_kernelINS_4gemm6kernel13GemmUniversalINS1_17GroupProblemShapeIN4cute5tupleIJiiiEEEEENS1_10collective13CollectiveMmaINS1_39MainloopSm90ArrayTmaGmmaWarpSpecializedILi6ENS6_IJNS5_1CILi2EEENSC_ILi1EEESE_EEENS1_40KernelPtrArrayTmaWarpSpecializedPingpongEEENS6_IJNSC_ILi128EEESI_NSC_ILi64EEEEEENS_10bfloat16_tEPNS6_IJlSE_NSC_ILi0EEEEEESL_SO_NS5_8TiledMMAINS5_8MMA_AtomIJNS5_4SM904GMMA28MMA_64x128x16_F32BF16BF16_SSILNSS_5MajorE0ELSU_0ELNSS_7ScaleInE1ELSV_1EEEEEENS5_6LayoutINS6_IJSE_SE_SE_EEENS6_IJSM_SM_SM_EEEEENS6_IJNS5_10UnderscoreES12_S12_EEEEENS5_13SM90_TMA_LOADENS5_14ComposedLayoutINS5_7SwizzleILi3ELi4ELi3EEENS5_18smem_ptr_flag_bitsILi16EEENSY_INS6_IJNSC_ILi8EEESJ_EEENS6_IJSJ_SE_EEEEEEEvNS5_8identityENS5_23SM90_TMA_LOAD_MULTICASTES1F_vS1G_EENS_8epilogue10collective18CollectiveEpilogueINS1J_30Sm90PtrArrayTmaWarpSpecializedILi4ELi2ELi16ELb1ELb0ELi2EEEJSK_NS6_IJSJ_NSC_ILi32EEEEEENS_6half_tEPNS6_IJSE_lSM_EEES1Q_S1S_NS1J_6fusion15FusionCallbacksIS1N_NS1T_17LinearCombinationIS1Q_fS1Q_fLNS_15FloatRoundStyleE2EEESK_S1P_JEEES15_NS16_IS18_S1A_NSY_INS6_IJSJ_S1B_EEENS6_IJSE_SJ_EEEEEEENS5_17SM75_U16x8_LDSM_TENS5_14SM90_TMA_STOREES22_NS5_17SM90_U16x8_STSM_TENS5_9Copy_AtomIJNS5_17SM90_U32x4_STSM_NES1Q_EEEvEEEvvEEEEvNT_6ParamsE,@"STO_CUDA_ENTRY STV_DEFAULT"
_ZN7cutlass13device_kernelINS_4gemm6kernel13GemmUniversalINS1_17GroupProblemShapeIN4cute5tupleIJiiiEEEEENS1_10collective13CollectiveMmaINS1_39MainloopSm90ArrayTmaGmmaWarpSpecializedILi6ENS6_IJNS5_1CILi2EEENSC_ILi1EEESE_EEENS1_40KernelPtrArrayTmaWarpSpecializedPingpongEEENS6_IJNSC_ILi128EEESI_NSC_ILi64EEEEEENS_10bfloat16_tEPNS6_IJlSE_NSC_ILi0EEEEEESL_SO_NS5_8TiledMMAINS5_8MMA_AtomIJNS5_4SM904GMMA28MMA_64x128x16_F32BF16BF16_SSILNSS_5MajorE0ELSU_0ELNSS_7ScaleInE1ELSV_1EEEEEENS5_6LayoutINS6_IJSE_SE_SE_EEENS6_IJSM_SM_SM_EEEEENS6_IJNS5_10UnderscoreES12_S12_EEEEENS5_13SM90_TMA_LOADENS5_14ComposedLayoutINS5_7SwizzleILi3ELi4ELi3EEENS5_18smem_ptr_flag_bitsILi16EEENSY_INS6_IJNSC_ILi8EEESJ_EEENS6_IJSJ_SE_EEEEEEEvNS5_8identityENS5_23SM90_TMA_LOAD_MULTICASTES1F_vS1G_EENS_8epilogue10collective18CollectiveEpilogueINS1J_30Sm90PtrArrayTmaWarpSpecializedILi4ELi2ELi16ELb1ELb0ELi2EEEJSK_NS6_IJSJ_NSC_ILi32EEEEEENS_6half_tEPNS6_IJSE_lSM_EEES1Q_S1S_NS1J_6fusion15FusionCallbacksIS1N_NS1T_17LinearCombinationIS1Q_fS1Q_fLNS_15FloatRoundStyleE2EEESK_S1P_JEEES15_NS16_IS18_S1A_NSY_INS6_IJSJ_S1B_EEENS6_IJSE_SJ_EEEEEEENS5_17SM75_U16x8_LDSM_TENS5_14SM90_TMA_STOREES22_NS5_17SM90_U16x8_STSM_TENS5_9Copy_AtomIJNS5_17SM90_U32x4_STSM_NES1Q_EEEvEEEvvEEEEvNT_6ParamsE:
[----:B------:R-:W1:Y:S08]  /*0000*/  LDC R1, c[0x0][0x28] ;  /* 0x00000a00ff017b82 */ /* 0x000e700000000800 */
[----:B------:R-:W2:Y:S01]  /*0010*/  LDC.64 R4, c[0x0][0x918] ;  /* 0x00024600ff047b82 */ /* 0x000ea20000000a00 */
[----:B------:R-:W-:Y:S01]  /*0020*/  ULDC.64 UR38, c[0x0][0x208] ;  /* 0x0000820000267ab9 */ /* 0x000fe20000000a00 */
[----:B------:R-:W3:Y:S01]  /*0030*/  S2R R19, SR_TID.X ;  /* 0x0000000000137919 */ /* 0x000ee20000002100 */
[----:B------:R-:W-:Y:S01]  /*0040*/  ULDC UR4, c[0x0][0x910] ;  /* 0x0002440000047ab9 */ /* 0x000fe20000000800 */
[----:B------:R-:W-:Y:S01]  /*0050*/  ULDC.64 UR20, c[0x0][0x8d0] ;  /* 0x0002340000147ab9 */ /* 0x000fe20000000a00 */
[----:B------:R-:W-:Y:S01]  /*0060*/  ULDC.64 UR14, c[0x0][0x8c8] ;  /* 0x00023200000e7ab9 */ /* 0x000fe20000000a00 */
[----:B------:R-:W-:Y:S01]  /*0070*/  IMAD.MOV.U32 R8, RZ, RZ, RZ ;  /* 0x000000ffff087224 */ /* 0x000fe200078e00ff */
[----:B------:R-:W-:Y:S01]  /*0080*/  ULDC.64 UR16, c[0x0][0x8e0] ;  /* 0x0002380000107ab9 */ /* 0x000fe20000000a00 */
[----:B------:R-:W4:Y:S01]  /*0090*/  S2UR UR25, SR_CTAID.Y ;  /* 0x00000000001979c3 */ /* 0x000f220000002600 */
[----:B------:R-:W-:Y:S01]  /*00a0*/  IMAD.MOV.U32 R10, RZ, RZ, RZ ;  /* 0x000000ffff0a7224 */ /* 0x000fe200078e00ff */
[----:B------:R-:W-:Y:S01]  /*00b0*/  ULDC.64 UR22, c[0x0][0x8e8] ;  /* 0x00023a0000167ab9 */ /* 0x000fe20000000a00 */
[----:B--2---:R-:W2:Y:S01]  /*00c0*/  LDG.E R7, desc[UR38][R4.64] ;  /* 0x0000002604077981 */ /* 0x004ea2000c1e1900 */
[----:B------:R-:W-:-:S03]  /*00d0*/  IMAD.U32 R0, RZ, RZ, UR4 ;  /* 0x00000004ff007e24 */ /* 0x000fc6000f8e00ff */
[----:B------:R-:W2:Y:S01]  /*00e0*/  LDG.E R6, desc[UR38][R4.64+0x4] ;  /* 0x0000042604067981 */ /* 0x000ea2000c1e1900 */
[----:B---3--:R-:W-:Y:S01]  /*00f0*/  LOP3.LUT R9, R19, 0x1f, RZ, 0xc0, !PT ;  /* 0x0000001f13097812 */ /* 0x008fe200078ec0ff */
[----:B------:R-:W-:Y:S01]  /*0100*/  UISETP.NE.U32.AND UP0, UPT, UR20, URZ, UPT ;  /* 0x0000003f1400728c */ /* 0x000fe2000bf05070 */
[----:B------:R-:W3:Y:S01]  /*0110*/  S2UR UR42, SR_CTAID.X ;  /* 0x00000000002a79c3 */ /* 0x000ee20000002500 */
[----:B------:R-:W-:Y:S01]  /*0120*/  ULDC UR4, c[0x0][0x908] ;  /* 0x0002420000047ab9 */ /* 0x000fe20000000800 */
[----:B------:R-:W-:Y:S01]  /*0130*/  ISETP.GE.AND P0, PT, R9, R0, PT ;  /* 0x000000000900720c */ /* 0x000fe20003f06270 */
[----:B------:R-:W-:Y:S02]  /*0140*/  UISETP.NE.AND.EX UP0, UPT, UR21, URZ, UPT, UP0 ;  /* 0x0000003f1500728c */ /* 0x000fe4000bf05300 */
[----:B------:R-:W-:-:S09]  /*0150*/  UISETP.NE.AND UP3, UPT, UR4, 0x1, UPT ;  /* 0x000000010400788c */ /* 0x000fd2000bf65270 */
[----:B------:R-:W-:Y:S01]  /*0160*/  @UP0 ULDC UR24, c[0x0][0x8dc] ;  /* 0x0002370000180ab9 */ /* 0x000fe20000000800 */
[----:B------:R-:W1:Y:S01]  /*0170*/  @!P0 LDC.64 R2, c[0x0][0x918] ;  /* 0x00024600ff028b82 */ /* 0x000e620000000a00 */
[----:B----4-:R-:W-:Y:S01]  /*0180*/  @UP3 UMOV UR6, UR25 ;  /* 0x0000001900063c82 */ /* 0x010fe20008000000 */
[----:B------:R-:W-:Y:S01]  /*0190*/  @UP3 ULDC UR8, c[0x0][0x10] ;  /* 0x0000040000083ab9 */ /* 0x000fe20000000800 */
[----:B------:R-:W-:Y:S01]  /*01a0*/  @UP3 UMOV UR4, UR6 ;  /* 0x0000000600043c82 */ /* 0x000fe20008000000 */
[----:B------:R-:W-:Y:S01]  /*01b0*/  @UP3 UMOV UR5, URZ ;  /* 0x0000003f00053c82 */ /* 0x000fe20008000000 */
[----:B------:R-:W-:Y:S01]  /*01c0*/  @!UP3 UMOV UR6, UR25 ;  /* 0x000000190006bc82 */ /* 0x000fe20008000000 */
[----:B---3--:R-:W-:Y:S01]  /*01d0*/  @UP3 UIMAD.WIDE.U32 UR8, UR42, UR8, UR4 ;  /* 0x000000082a0832a5 */ /* 0x008fe2000f8e0004 */
[----:B------:R-:W-:Y:S01]  /*01e0*/  @UP3 UMOV UR7, URZ ;  /* 0x0000003f00073c82 */ /* 0x000fe20008000000 */
[----:B-1----:R-:W-:-:S05]  /*01f0*/  @!P0 IMAD.WIDE.U32 R2, R9, 0xc, R2 ;  /* 0x0000000c09028825 */ /* 0x002fca00078e0002 */
[----:B------:R1:W5:Y:S04]  /*0200*/  @!P0 LDG.E R8, desc[UR38][R2.64] ;  /* 0x0000002602088981 */ /* 0x000368000c1e1900 */
[----:B------:R1:W5:Y:S01]  /*0210*/  @!P0 LDG.E R10, desc[UR38][R2.64+0x4] ;  /* 0x00000426020a8981 */ /* 0x000362000c1e1900 */
[----:B------:R-:W-:Y:S01]  /*0220*/  ISETP.NE.U32.AND P0, PT, RZ, UR22, PT ;  /* 0x00000016ff007c0c */ /* 0x000fe2000bf05070 */
[----:B------:R-:W-:-:S03]  /*0230*/  @!UP3 ULDC UR10, c[0x0][0xc] ;  /* 0x00000300000abab9 */ /* 0x000fc60000000800 */
[----:B------:R-:W-:Y:S01]  /*0240*/  ISETP.NE.AND.EX P0, PT, RZ, UR23, PT, P0 ;  /* 0x00000017ff007c0c */ /* 0x000fe2000bf05300 */
[----:B------:R-:W-:Y:S01]  /*0250*/  UMOV UR43, URZ ;  /* 0x0000003f002b7c82 */ /* 0x000fe20008000000 */
[----:B------:R-:W-:Y:S01]  /*0260*/  @UP3 UIADD3 UR7, UR9, UR7, URZ ;  /* 0x0000000709073290 */ /* 0x000fe2000fffe03f */
[----:B--2---:R-:W-:Y:S02]  /*0270*/  R2UR UR12, R7 ;  /* 0x00000000070c72ca */ /* 0x004fe400000e0000 */
[----:B------:R-:W-:-:S11]  /*0280*/  R2UR UR26, R6 ;  /* 0x00000000061a72ca */ /* 0x000fd600000e0000 */
[----:B------:R-:W-:-:S04]  /*0290*/  UIADD3 UR11, UP1, UR12, UR14, URZ ;  /* 0x0000000e0c0b7290 */ /* 0x000fc8000ff3e03f */
[----:B------:R-:W-:Y:S02]  /*02a0*/  ULEA.HI.X.SX32 UR12, UR12, UR15, 0x1, UP1 ;  /* 0x0000000f0c0c7291 */ /* 0x000fe400088f0e3f */
[----:B------:R-:W-:-:S04]  /*02b0*/  UIADD3 UR11, UP1, UR11, -0x1, URZ ;  /* 0xffffffff0b0b7890 */ /* 0x000fc8000ff3e03f */
[----:B------:R-:W-:Y:S02]  /*02c0*/  UIADD3.X UR12, UR12, -0x1, URZ, UP1, !UPT ;  /* 0xffffffff0c0c7890 */ /* 0x000fe40008ffe43f */
[----:B------:R-:W-:-:S04]  /*02d0*/  @UP0 UIADD3 UR24, UP1, UR11, UR24, URZ ;  /* 0x000000180b180290 */ /* 0x000fc8000ff3e03f */
[----:B------:R-:W-:Y:S02]  /*02e0*/  @UP0 UIADD3.X UR27, URZ, UR12, URZ, UP1, !UPT ;  /* 0x0000000c3f1b0290 */ /* 0x000fe40008ffe43f */
[----:B------:R-:W-:Y:S02]  /*02f0*/  UIADD3 UR13, UP1, UR26, UR16, URZ ;  /* 0x000000101a0d7290 */ /* 0x000fe4000ff3e03f */
[----:B------:R-:W-:Y:S02]  /*0300*/  @UP0 UIMAD.WIDE.U32 UR18, UR27, UR20, URZ ;  /* 0x000000141b1202a5 */ /* 0x000fe4000f8e003f */
[----:B------:R-:W-:Y:S02]  /*0310*/  ULEA.HI.X.SX32 UR26, UR26, UR17, 0x1, UP1 ;  /* 0x000000111a1a7291 */ /* 0x000fe400088f0e3f */
[----:B------:R-:W-:Y:S02]  /*0320*/  @UP0 UIMAD.WIDE.U32 UR18, UP1, UR24, UR21, UR18 ;  /* 0x00000015181202a5 */ /* 0x000fe4000f820012 */
[----:B------:R-:W-:-:S02]  /*0330*/  @UP0 UIMAD.WIDE.U32 UR4, UR24, UR20, URZ ;  /* 0x00000014180402a5 */ /* 0x000fc4000f8e003f */
[----:B------:R-:W-:Y:S02]  /*0340*/  @UP0 UIADD3.X UR25, URZ, URZ, URZ, UP1, !UPT ;  /* 0x0000003f3f190290 */ /* 0x000fe40008ffe43f */
[----:B------:R-:W-:Y:S01]  /*0350*/  @UP0 UIADD3 URZ, UP1, UR5, UR18, URZ ;  /* 0x00000012053f0290 */ /* 0x000fe2000ff3e03f */
[----:B------:R-:W-:Y:S01]  /*0360*/  @UP0 UMOV UR24, UR19 ;  /* 0x0000001300180c82 */ /* 0x000fe20008000000 */
[----:B------:R-:W-:Y:S02]  /*0370*/  @!UP3 UIMAD.WIDE.U32 UR4, UR10, UR6, UR42 ;  /* 0x000000060a04b2a5 */ /* 0x000fe4000f8e002a */
[----:B------:R-:W-:Y:S02]  /*0380*/  @UP0 UIMAD.WIDE.U32.X UR18, UR27, UR21, UR24, UP1 ;  /* 0x000000151b1202a5 */ /* 0x000fe400088e0418 */
[----:B------:R-:W-:-:S03]  /*0390*/  UIADD3 UR13, UP2, UR13, -0x1, URZ ;  /* 0xffffffff0d0d7890 */ /* 0x000fc6000ff5e03f */
[----:B------:R-:W-:Y:S01]  /*03a0*/  @!UP3 UMOV UR8, UR4 ;  /* 0x000000040008bc82 */ /* 0x000fe20008000000 */
[----:B------:R-:W-:Y:S01]  /*03b0*/  UIADD3.X UR24, UR26, -0x1, URZ, UP2, !UPT ;  /* 0xffffffff1a187890 */ /* 0x000fe200097fe43f */
[----:B------:R-:W-:Y:S01]  /*03c0*/  @!UP3 UMOV UR7, UR5 ;  /* 0x000000050007bc82 */ /* 0x000fe20008000000 */
[----:B------:R-:W-:Y:S01]  /*03d0*/  @UP0 UMOV UR11, UR18 ;  /* 0x00000012000b0c82 */ /* 0x000fe20008000000 */
[----:B------:R-:W-:Y:S01]  /*03e0*/  @UP0 UMOV UR12, UR19 ;  /* 0x00000013000c0c82 */ /* 0x000fe20008000000 */
[----:B-1----:R-:W-:Y:S08]  /*03f0*/  @!P0 BRA `(.L_x_0) ;  /* 0x0000000000308947 */ /* 0x002ff00003800000 */
[----:B------:R-:W-:Y:S02]  /*0400*/  ULDC UR9, c[0x0][0x8f4] ;  /* 0x00023d0000097ab9 */ /* 0x000fe40000000800 */
[----:B------:R-:W-:-:S04]  /*0410*/  UIADD3 UR9, UP1, UR13, UR9, URZ ;  /* 0x000000090d097290 */ /* 0x000fc8000ff3e03f */
[----:B------:R-:W-:-:S04]  /*0420*/  UIADD3.X UR10, URZ, UR24, URZ, UP1, !UPT ;  /* 0x000000183f0a7290 */ /* 0x000fc80008ffe43f */
[----:B------:R-:W-:-:S04]  /*0430*/  UIMAD.WIDE.U32 UR4, UR10, UR22, URZ ;  /* 0x000000160a0472a5 */ /* 0x000fc8000f8e003f */
[----:B------:R-:W-:Y:S02]  /*0440*/  UIMAD.WIDE.U32 UR18, UP1, UR9, UR23, UR4 ;  /* 0x00000017091272a5 */ /* 0x000fe4000f820004 */
[----:B------:R-:W-:Y:S02]  /*0450*/  UIMAD.WIDE.U32 UR4, UR9, UR22, URZ ;  /* 0x00000016090472a5 */ /* 0x000fe4000f8e003f */
[----:B------:R-:W-:Y:S02]  /*0460*/  UIADD3.X UR25, URZ, URZ, URZ, UP1, !UPT ;  /* 0x0000003f3f197290 */ /* 0x000fe40008ffe43f */
[----:B------:R-:W-:Y:S01]  /*0470*/  UIADD3 URZ, UP1, UR5, UR18, URZ ;  /* 0x00000012053f7290 */ /* 0x000fe2000ff3e03f */
[----:B------:R-:W-:-:S03]  /*0480*/  UMOV UR24, UR19 ;  /* 0x0000001300187c82 */ /* 0x000fc60008000000 */
[----:B------:R-:W-:-:S07]  /*0490*/  UIMAD.WIDE.U32.X UR4, UR10, UR23, UR24, UP1 ;  /* 0x000000170a0472a5 */ /* 0x000fce00088e0418 */
[----:B------:R-:W-:Y:S01]  /*04a0*/  UMOV UR13, UR4 ;  /* 0x00000004000d7c82 */ /* 0x000fe20008000000 */
[----:B------:R-:W-:-:S05]  /*04b0*/  UMOV UR24, UR5 ;  /* 0x0000000500187c82 */ /* 0x000fca0008000000 */
.L_x_0:
[----:B------:R-:W-:Y:S01]  /*04c0*/  ULDC UR9, c[0x0][0x934] ;  /* 0x00024d0000097ab9 */ /* 0x000fe20000000800 */
[----:B------:R-:W-:Y:S01]  /*04d0*/  ULDC UR10, c[0x0][0x904] ;  /* 0x00024100000a7ab9 */ /* 0x000fe20000000800 */
[----:B------:R-:W-:Y:S01]  /*04e0*/  ULDC UR4, c[0x0][0x938] ;  /* 0x00024e0000047ab9 */ /* 0x000fe20000000800 */
[----:B------:R-:W-:Y:S01]  /*04f0*/  USHF.L.U32 UR9, UR9, UR10, URZ ;  /* 0x0000000a09097299 */ /* 0x000fe2000800063f */
[----:B------:R-:W-:Y:S01]  /*0500*/  SHF.R.U32.HI R24, RZ, 0x5, R19 ;  /* 0x00000005ff187819 */ /* 0x000fe20000011613 */
[----:B------:R-:W-:Y:S01]  /*0510*/  USHF.L.U32 UR10, UR4, UR10, URZ ;  /* 0x0000000a040a7299 */ /* 0x000fe2000800063f */
[----:B------:R-:W-:Y:S01]  /*0520*/  ULDC UR27, c[0x0][0x8d8] ;  /* 0x00023600001b7ab9 */ /* 0x000fe20000000800 */
[----:B------:R-:W-:Y:S02]  /*0530*/  ULDC UR31, c[0x0][0x8f0] ;  /* 0x00023c00001f7ab9 */ /* 0x000fe40000000800 */
[----:B------:R-:W-:Y:S01]  /*0540*/  IMAD.U32 R11, RZ, RZ, UR9 ;  /* 0x00000009ff0b7e24 */ /* 0x000fe2000f8e00ff */
[----:B------:R-:W-:Y:S01]  /*0550*/  USHF.R.U64 UR18, UR11, UR27, UR12 ;  /* 0x0000001b0b127299 */ /* 0x000fe2000800120c */
[----:B------:R-:W-:Y:S01]  /*0560*/  IMAD.U32 R20, RZ, RZ, UR10 ;  /* 0x0000000aff147e24 */ /* 0x000fe2000f8e00ff */
[----:B------:R-:W-:-:S02]  /*0570*/  USHF.R.U64 UR11, UR13, UR31, UR24 ;  /* 0x0000001f0d0b7299 */ /* 0x000fc40008001218 */
[----:B------:R-:W-:Y:S01]  /*0580*/  IABS R2, R11 ;  /* 0x0000000b00027213 */ /* 0x000fe20000000000 */
[----:B------:R-:W-:Y:S01]  /*0590*/  UIADD3 UR18, UR18, -0x1, UR9 ;  /* 0xffffffff12127890 */ /* 0x000fe2000fffe009 */
[----:B------:R-:W-:Y:S01]  /*05a0*/  IABS R3, R20 ;  /* 0x0000001400037213 */ /* 0x000fe20000000000 */
[----:B------:R-:W-:Y:S01]  /*05b0*/  UIADD3 UR11, UR11, -0x1, UR10 ;  /* 0xffffffff0b0b7890 */ /* 0x000fe2000fffe00a */
[----:B------:R-:W-:Y:S01]  /*05c0*/  R2UR UR29, R2 ;  /* 0x00000000021d72ca */ /* 0x000fe200000e0000 */
[----:B------:R-:W-:Y:S01]  /*05d0*/  UMOV UR12, URZ ;  /* 0x0000003f000c7c82 */ /* 0x000fe20008000000 */
[----:B------:R-:W-:Y:S01]  /*05e0*/  UMOV UR4, URZ ;  /* 0x0000003f00047c82 */ /* 0x000fe20008000000 */
[----:B------:R-:W-:Y:S01]  /*05f0*/  IMAD.MOV.U32 R2, RZ, RZ, R3 ;  /* 0x000000ffff027224 */ /* 0x000fe200078e0003 */
[----:B------:R-:W-:Y:S02]  /*0600*/  UISETP.GE.AND UP5, UPT, UR18, URZ, UPT ;  /* 0x0000003f1200728c */ /* 0x000fe4000bfa6270 */
[----:B------:R-:W-:-:S02]  /*0610*/  UISETP.NE.AND UP4, UPT, UR9, URZ, UPT ;  /* 0x0000003f0900728c */ /* 0x000fc4000bf85270 */
[----:B------:R-:W-:Y:S01]  /*0620*/  R2UR UR28, R2 ;  /* 0x00000000021c72ca */ /* 0x000fe200000e0000 */
[----:B------:R-:W-:-:S04]  /*0630*/  UMOV UR59, 0x1 ;  /* 0x00000001003b7882 */ /* 0x000fc80000000000 */
[----:B------:R-:W1:Y:S08]  /*0640*/  I2F.RP R2, UR29 ;  /* 0x0000001d00027d06 */ /* 0x000e700008209400 */
[----:B------:R-:W2:Y:S08]  /*0650*/  I2F.RP R4, UR28 ;  /* 0x0000001c00047d06 */ /* 0x000eb00008209400 */
[----:B-1----:R-:W1:Y:S08]  /*0660*/  MUFU.RCP R2, R2 ;  /* 0x0000000200027308 */ /* 0x002e700000001000 */
[----:B--2---:R-:W2:Y:S01]  /*0670*/  MUFU.RCP R4, R4 ;  /* 0x0000000400047308 */ /* 0x004ea20000001000 */
[----:B-1----:R-:W-:-:S02]  /*0680*/  VIADD R3, R2, 0xffffffe ;  /* 0x0ffffffe02037836 */ /* 0x002fc40000000000 */
[----:B------:R-:W-:-:S05]  /*0690*/  IMAD.U32 R2, RZ, RZ, UR18 ;  /* 0x00000012ff027e24 */ /* 0x000fca000f8e00ff */
[----:B------:R-:W1:Y:S01]  /*06a0*/  F2I.FTZ.U32.TRUNC.NTZ R3, R3 ;  /* 0x0000000300037305 */ /* 0x000e62000021f000 */
[----:B------:R-:W-:Y:S01]  /*06b0*/  IABS R2, R2 ;  /* 0x0000000200027213 */ /* 0x000fe20000000000 */
[----:B--2---:R-:W-:Y:S01]  /*06c0*/  VIADD R5, R4, 0xffffffe ;  /* 0x0ffffffe04057836 */ /* 0x004fe20000000000 */
[----:B------:R-:W-:Y:S02]  /*06d0*/  IABS R4, R11 ;  /* 0x0000000b00047213 */ /* 0x000fe40000000000 */
[----:B------:R-:W-:Y:S02]  /*06e0*/  R2UR UR26, R2 ;  /* 0x00000000021a72ca */ /* 0x000fe400000e0000 */
[----:B------:R-:W-:Y:S01]  /*06f0*/  IADD3 R4, RZ, -R4, RZ ;  /* 0x80000004ff047210 */ /* 0x000fe20007ffe0ff */
[----:B------:R-:W2:Y:S01]  /*0700*/  F2I.FTZ.U32.TRUNC.NTZ R5, R5 ;  /* 0x0000000500057305 */ /* 0x000ea2000021f000 */
[----:B-1----:R-:W-:Y:S01]  /*0710*/  R2UR UR13, R3 ;  /* 0x00000000030d72ca */ /* 0x002fe200000e0000 */
[----:B------:R-:W-:Y:S01]  /*0720*/  IMAD.U32 R3, RZ, RZ, UR11 ;  /* 0x0000000bff037e24 */ /* 0x000fe2000f8e00ff */
[----:B--2---:R-:W-:-:S04]  /*0730*/  R2UR UR5, R5 ;  /* 0x00000000050572ca */ /* 0x004fc800000e0000 */
[----:B------:R-:W-:Y:S01]  /*0740*/  IABS R5, R3 ;  /* 0x0000000300057213 */ /* 0x000fe20000000000 */
[----:B------:R-:W-:Y:S01]  /*0750*/  IMAD.MOV.U32 R3, RZ, RZ, R4 ;  /* 0x000000ffff037224 */ /* 0x000fe200078e0004 */
[----:B------:R-:W-:-:S05]  /*0760*/  IABS R4, R20 ;  /* 0x0000001400047213 */ /* 0x000fca0000000000 */
[----:B------:R-:W-:Y:S01]  /*0770*/  UIADD3 UR24, URZ, -UR13, URZ ;  /* 0x8000000d3f187290 */ /* 0x000fe2000fffe03f */
[----:B------:R-:W-:Y:S01]  /*0780*/  IMAD.MOV.U32 R2, RZ, RZ, R5 ;  /* 0x000000ffff027224 */ /* 0x000fe200078e0005 */
[----:B------:R-:W-:Y:S02]  /*0790*/  R2UR UR30, R3 ;  /* 0x00000000031e72ca */ /* 0x000fe400000e0000 */
[----:B------:R-:W-:Y:S01]  /*07a0*/  UIMAD UR24, UR24, UR29, URZ ;  /* 0x0000001d181872a4 */ /* 0x000fe2000f8e023f */
[----:B------:R-:W-:Y:S01]  /*07b0*/  IMAD.MOV R4, RZ, RZ, -R4 ;  /* 0x000000ffff047224 */ /* 0x000fe200078e0a04 */
[----:B------:R-:W1:Y:S01]  /*07c0*/  SHFL.IDX PT, R3, R24, RZ, 0x1f ;  /* 0x00001fff18037589 */ /* 0x000e6200000e0000 */
[----:B------:R-:W-:Y:S01]  /*07d0*/  R2UR UR34, R2 ;  /* 0x00000000022272ca */ /* 0x000fe200000e0000 */
[----:B------:R-:W-:Y:S01]  /*07e0*/  UIADD3 UR32, URZ, -UR5, URZ ;  /* 0x800000053f207290 */ /* 0x000fe2000fffe03f */
[----:B------:R-:W-:Y:S01]  /*07f0*/  IMAD.MOV.U32 R2, RZ, RZ, R4 ;  /* 0x000000ffff027224 */ /* 0x000fe200078e0004 */
[----:B------:R-:W-:-:S02]  /*0800*/  UIMAD.WIDE.U32 UR24, UR13, UR24, UR12 ;  /* 0x000000180d1872a5 */ /* 0x000fc4000f8e000c */
[----:B------:R-:W-:Y:S02]  /*0810*/  UIMAD UR32, UR32, UR28, URZ ;  /* 0x0000001c202072a4 */ /* 0x000fe4000f8e023f */
[----:B------:R-:W-:Y:S02]  /*0820*/  R2UR UR12, R2 ;  /* 0x00000000020c72ca */ /* 0x000fe400000e0000 */
[----:B------:R-:W-:Y:S01]  /*0830*/  UIMAD.WIDE.U32 UR32, UR5, UR32, UR4 ;  /* 0x00000020052072a5 */ /* 0x000fe2000f8e0004 */
[----:B------:R-:W-:Y:S01]  /*0840*/  SHF.R.U32.HI R2, RZ, 0x7, R19 ;  /* 0x00000007ff027819 */ /* 0x000fe20000011613 */
[----:B------:R-:W-:Y:S01]  /*0850*/  UMOV UR13, UR25 ;  /* 0x00000019000d7c82 */ /* 0x000fe20008000000 */
[----:B------:R-:W-:Y:S02]  /*0860*/  ULOP3.LUT UR32, URZ, UR9, URZ, 0x33, !UPT ;  /* 0x000000093f207292 */ /* 0x000fe4000f8e333f */
[----:B------:R-:W-:Y:S02]  /*0870*/  UIMAD.WIDE.U32 UR4, UR13, UR26, URZ ;  /* 0x0000001a0d0472a5 */ /* 0x000fe4000f8e003f */
[----:B------:R-:W-:Y:S01]  /*0880*/  UMOV UR19, UR33 ;  /* 0x0000002100137c82 */ /* 0x000fe20008000000 */
[----:B------:R-:W2:Y:S01]  /*0890*/  SHFL.IDX PT, R2, R2, RZ, 0x1f ;  /* 0x00001fff02027589 */ /* 0x000ea200000e0000 */
[----:B------:R-:W-:-:S02]  /*08a0*/  UIMAD UR5, UR5, UR30, UR26 ;  /* 0x0000001e050572a4 */ /* 0x000fc4000f8e021a */
[----:B------:R-:W-:Y:S02]  /*08b0*/  UIMAD.WIDE.U32 UR24, UR19, UR34, URZ ;  /* 0x00000022131872a5 */ /* 0x000fe4000f8e003f */
[----:B------:R-:W-:Y:S02]  /*08c0*/  UISETP.GT.U32.AND UP1, UPT, UR29, UR5, UPT ;  /* 0x000000051d00728c */ /* 0x000fe4000bf24070 */
[----:B------:R-:W-:Y:S01]  /*08d0*/  UIMAD UR25, UR25, UR12, UR34 ;  /* 0x0000000c191972a4 */ /* 0x000fe2000f8e0222 */
[----:B-1----:R-:W-:Y:S01]  /*08e0*/  R2UR UR34, R3 ;  /* 0x00000000032272ca */ /* 0x002fe200000e0000 */
[----:B------:R-:W-:Y:S02]  /*08f0*/  ULOP3.LUT UR33, URZ, UR10, URZ, 0x33, !UPT ;  /* 0x0000000a3f217292 */ /* 0x000fe4000f8e333f */
[----:B------:R-:W-:-:S05]  /*0900*/  UISETP.GT.U32.AND UP2, UPT, UR28, UR25, UPT ;  /* 0x000000191c00728c */ /* 0x000fca000bf44070 */
[----:B------:R-:W-:-:S04]  /*0910*/  @!UP1 UIADD3 UR5, UR5, -UR29, URZ ;  /* 0x8000001d05059290 */ /* 0x000fc8000fffe03f */
[----:B------:R-:W-:Y:S01]  /*0920*/  UISETP.GT.U32.AND UP6, UPT, UR29, UR5, UPT ;  /* 0x000000051d00728c */ /* 0x000fe2000bfc4070 */
[----:B------:R-:W-:Y:S01]  /*0930*/  ISETP.NE.AND P1, PT, RZ, UR34, PT ;  /* 0x00000022ff007c0c */ /* 0x000fe2000bf25270 */
[----:B------:R-:W-:Y:S02]  /*0940*/  @!UP2 UIADD3 UR25, UR25, -UR28, URZ ;  /* 0x8000001c1919a290 */ /* 0x000fe4000fffe03f */
[----:B------:R-:W-:Y:S01]  /*0950*/  USHF.R.S32.HI UR4, URZ, 0x1f, UR34 ;  /* 0x0000001f3f047899 */ /* 0x000fe20008011422 */
[----:B--2---:R-:W-:Y:S01]  /*0960*/  R2UR UR26, R2 ;  /* 0x00000000021a72ca */ /* 0x004fe200000e0000 */
[----:B------:R-:W-:Y:S02]  /*0970*/  UISETP.GT.U32.AND UP1, UPT, UR28, UR25, UPT ;  /* 0x000000191c00728c */ /* 0x000fe4000bf24070 */
[----:B------:R-:W-:Y:S02]  /*0980*/  UISETP.NE.AND UP2, UPT, UR10, URZ, UPT ;  /* 0x0000003f0a00728c */ /* 0x000fe4000bf45270 */
[----:B------:R-:W-:-:S02]  /*0990*/  ULEA.HI UR4, UR4, UR34, URZ, 0x2 ;  /* 0x0000002204047291 */ /* 0x000fc4000f8f103f */
[----:B------:R-:W-:Y:S02]  /*09a0*/  @!UP6 UIADD3 UR5, UR5, -UR29, URZ ;  /* 0x8000001d0505e290 */ /* 0x000fe4000fffe03f */
[----:B------:R-:W-:Y:S02]  /*09b0*/  UISETP.GE.AND UP6, UPT, UR11, URZ, UPT ;  /* 0x0000003f0b00728c */ /* 0x000fe4000bfc6270 */
[----:B------:R-:W-:Y:S02]  /*09c0*/  @!UP5 UIADD3 UR5, -UR5, URZ, URZ ;  /* 0x0000003f0505d290 */ /* 0x000fe4000fffe13f */
[----:B------:R-:W-:Y:S02]  /*09d0*/  @!UP1 UIADD3 UR25, UR25, -UR28, URZ ;  /* 0x8000001c19199290 */ /* 0x000fe4000fffe03f */
[----:B------:R-:W-:Y:S02]  /*09e0*/  USEL UR5, UR32, UR5, !UP4 ;  /* 0x0000000520057287 */ /* 0x000fe4000e000000 */
[----:B------:R-:W-:-:S02]  /*09f0*/  ULOP3.LUT UR4, UR4, 0xfffffffc, URZ, 0xc0, !UPT ;  /* 0xfffffffc04047892 */ /* 0x000fc4000f8ec03f */
[----:B------:R-:W-:Y:S02]  /*0a00*/  UIADD3 UR5, UR18, -UR5, URZ ;  /* 0x8000000512057290 */ /* 0x000fe4000fffe03f */
[----:B------:R-:W-:Y:S02]  /*0a10*/  @!UP6 UIADD3 UR25, -UR25, URZ, URZ ;  /* 0x0000003f1919e290 */ /* 0x000fe4000fffe13f */
[----:B------:R-:W-:Y:S02]  /*0a20*/  UIADD3 UR43, UR34, -UR4, URZ ;  /* 0x80000004222b7290 */ /* 0x000fe4000fffe03f */
[----:B------:R-:W-:Y:S02]  /*0a30*/  USEL UR25, UR33, UR25, !UP2 ;  /* 0x0000001921197287 */ /* 0x000fe4000d000000 */
[----:B------:R-:W-:Y:S02]  /*0a40*/  UISETP.NE.AND UP1, UPT, UR26, URZ, UPT ;  /* 0x0000003f1a00728c */ /* 0x000fe4000bf25270 */
[----:B------:R-:W-:-:S02]  /*0a50*/  UIADD3 UR25, UR11, -UR25, URZ ;  /* 0x800000190b197290 */ /* 0x000fc4000fffe03f */
[----:B------:R-:W-:Y:S02]  /*0a60*/  UISETP.EQ.AND UP5, UPT, UR43, 0x3, !UP1 ;  /* 0x000000032b00788c */ /* 0x000fe4000cfa2270 */
[----:B------:R-:W-:Y:S02]  /*0a70*/  UIMAD UR24, UR5, UR25, URZ ;  /* 0x00000019051872a4 */ /* 0x000fe4000f8e023f */
[----:B------:R-:W-:Y:S02]  /*0a80*/  USEL UR4, UR25, UR5, !UP3 ;  /* 0x0000000519047287 */ /* 0x000fe4000d800000 */
[----:B------:R-:W-:Y:S02]  /*0a90*/  USHF.R.S32.HI UR25, URZ, 0x1f, UR24 ;  /* 0x0000001f3f197899 */ /* 0x000fe40008011418 */
[----:B------:R-:W-:Y:S01]  /*0aa0*/  USHF.R.S32.HI UR5, URZ, 0x1f, UR4 ;  /* 0x0000001f3f057899 */ /* 0x000fe20008011404 */
[----:B------:R-:W-:Y:S01]  /*0ab0*/  IMAD.U32 R6, RZ, RZ, UR24 ;  /* 0x00000018ff067e24 */ /* 0x000fe2000f8e00ff */
[----:B------:R-:W-:Y:S01]  /*0ac0*/  USEL UR59, UR59, 0x2, UP5 ;  /* 0x000000023b3b7887 */ /* 0x000fe2000a800000 */
[----:B------:R-:W-:-:S02]  /*0ad0*/  IMAD.U32 R4, RZ, RZ, UR4 ;  /* 0x00000004ff047e24 */ /* 0x000fc4000f8e00ff */
[----:B------:R-:W-:Y:S02]  /*0ae0*/  IMAD.U32 R7, RZ, RZ, UR25 ;  /* 0x00000019ff077e24 */ /* 0x000fe4000f8e00ff */
[----:B------:R-:W-:Y:S01]  /*0af0*/  IMAD.U32 R5, RZ, RZ, UR5 ;  /* 0x00000005ff057e24 */ /* 0x000fe2000f8e00ff */
[----:B------:R-:W-:Y:S06]  /*0b00*/  @P1 BRA `(.L_x_1) ;  /* 0x0000000000841947 */ /* 0x000fec0003800000 */
[----:B------:R-:W-:Y:S01]  /*0b10*/  ELECT P1, URZ, PT ;  /* 0x00000000003f782f */ /* 0x000fe20003820000 */
[----:B------:R-:W-:-:S12]  /*0b20*/  BSSY B0, `(.L_x_1) ;  /* 0x000001f000007945 */ /* 0x000fd80003800000 */
[----:B------:R-:W-:Y:S05]  /*0b30*/  @!P1 BRA `(.L_x_2) ;  /* 0x0000000000749947 */ /* 0x000fea0003800000 */
[----:B------:R-:W1:Y:S01]  /*0b40*/  S2UR UR11, SR_CgaCtaId ;  /* 0x00000000000b79c3 */ /* 0x000e620000008800 */
[----:B------:R-:W-:Y:S01]  /*0b50*/  UMOV UR4, 0x400 ;  /* 0x0000040000047882 */ /* 0x000fe20000000000 */
[----:B------:R-:W-:Y:S01]  /*0b60*/  UMOV UR5, 0x1 ;  /* 0x0000000100057882 */ /* 0x000fe20000000000 */
[----:B------:R-:W-:Y:S02]  /*0b70*/  UMOV UR24, 0x140 ;  /* 0x0000014000187882 */ /* 0x000fe40000000000 */
[----:B------:R-:W-:-:S04]  /*0b80*/  UIADD3 UR24, -UR24, 0x100000, URZ ;  /* 0x0010000018187890 */ /* 0x000fc8000fffe13f */
[----:B------:R-:W-:Y:S02]  /*0b90*/  USHF.L.U32 UR25, UR24, 0xb, URZ ;  /* 0x0000000b18197899 */ /* 0x000fe4000800063f */
[----:B------:R-:W-:Y:S02]  /*0ba0*/  USHF.L.U32 UR24, UR24, 0x1, URZ ;  /* 0x0000000118187899 */ /* 0x000fe4000800063f */
[----:B-1----:R-:W-:Y:S02]  /*0bb0*/  ULEA UR11, UR11, UR4, 0x18 ;  /* 0x000000040b0b7291 */ /* 0x002fe4000f8ec03f */
[----:B------:R-:W-:-:S04]  /*0bc0*/  UIADD3 UR4, -UR5, 0x100000, URZ ;  /* 0x0010000005047890 */ /* 0x000fc8000fffe13f */
[----:B------:R-:W-:Y:S02]  /*0bd0*/  USHF.L.U32 UR5, UR4, 0xb, URZ ;  /* 0x0000000b04057899 */ /* 0x000fe4000800063f */
[----:B------:R-:W-:Y:S01]  /*0be0*/  USHF.L.U32 UR4, UR4, 0x1, URZ ;  /* 0x0000000104047899 */ /* 0x000fe2000800063f */
[----:B------:R-:W1:Y:S11]  /*0bf0*/  FENCE.VIEW.ASYNC.S ;  /* 0x00000000000073c6 */ /* 0x000e760000000000 */
[----:B-1----:R1:W2:Y:S01]  /*0c00*/  SYNCS.EXCH.64 URZ, [UR11+0x34400], UR4 ;  /* 0x034400040b3f75b2 */ /* 0x0022a20008000100 */
[----:B------:R1:W3:Y:S01]  /*0c10*/  SYNCS.EXCH.64 URZ, [UR11+0x34440], UR24 ;  /* 0x034440180b3f75b2 */ /* 0x0002e20008000100 */
[----:B------:R1:W4:Y:S01]  /*0c20*/  SYNCS.EXCH.64 URZ, [UR11+0x34408], UR4 ;  /* 0x034408040b3f75b2 */ /* 0x0003220008000100 */
[----:B------:R1:W1:Y:S01]  /*0c30*/  SYNCS.EXCH.64 URZ, [UR11+0x34448], UR24 ;  /* 0x034448180b3f75b2 */ /* 0x0002620008000100 */
        /* <DEDUP_REMOVED lines=12> */
[----:B------:R-:W-:Y:S01]  /*0d00*/  NOP ;  /* 0x0000000000007918 */ /* 0x000fe20000000000 */
.L_x_2:
[----:B-1----:R-:W-:Y:S05]  /*0d10*/  BSYNC B0 ;  /* 0x0000000000007941 */ /* 0x002fea0003800000 */
.L_x_1:
[----:B------:R-:W1:Y:S01]  /*0d20*/  SHFL.IDX PT, R3, R24, RZ, 0x1f ;  /* 0x00001fff18037589 */ /* 0x000e6200000e0000 */
[----:B------:R-:W-:Y:S01]  /*0d30*/  UIADD3 UR18, UR26, -0x1, URZ ;  /* 0xffffffff1a127890 */ /* 0x000fe2000fffe03f */
[----:B------:R-:W-:Y:S01]  /*0d40*/  I2FP.F32.U32 R2, UR6 ;  /* 0x0000000600027c45 */ /* 0x000fe20008201000 */
[----:B------:R-:W-:Y:S01]  /*0d50*/  UISETP.LT.U32.AND UP6, UPT, UR43, 0x2, !UP1 ;  /* 0x000000022b00788c */ /* 0x000fe2000cfc1070 */
[----:B------:R-:W-:Y:S01]  /*0d60*/  NOP ;  /* 0x0000000000007918 */ /* 0x000fe20000000000 */
[----:B------:R-:W-:Y:S02]  /*0d70*/  UISETP.GE.U32.AND UP5, UPT, UR18, 0x2, UPT ;  /* 0x000000021200788c */ /* 0x000fe4000bfa6070 */
[----:B------:R-:W-:-:S04]  /*0d80*/  USEL UR47, URZ, 0x1, !UP6 ;  /* 0x000000013f2f7887 */ /* 0x000fc8000f000000 */
[----:B------:R-:W-:Y:S01]  /*0d90*/  USEL UR47, UR47, 0x2, UP5 ;  /* 0x000000022f2f7887 */ /* 0x000fe2000a800000 */
[----:B-1----:R-:W-:-:S13]  /*0da0*/  ISETP.NE.AND P1, PT, R3, RZ, PT ;  /* 0x000000ff0300720c */ /* 0x002fda0003f25270 */
[----:B------:R-:W-:Y:S05]  /*0db0*/  @P1 BRA `(.L_x_3) ;  /* 0x0000000000681947 */ /* 0x000fea0003800000 */
[----:B------:R-:W1:Y:S01]  /*0dc0*/  S2UR UR5, SR_CgaCtaId ;  /* 0x00000000000579c3 */ /* 0x000e620000008800 */
[----:B------:R-:W-:Y:S01]  /*0dd0*/  UMOV UR4, 0x400 ;  /* 0x0000040000047882 */ /* 0x000fe20000000000 */
[----:B------:R-:W-:Y:S01]  /*0de0*/  UMOV UR24, 0x1 ;  /* 0x0000000100187882 */ /* 0x000fe20000000000 */
[----:B------:R-:W-:Y:S01]  /*0df0*/  UMOV UR25, 0x2 ;  /* 0x0000000200197882 */ /* 0x000fe20000000000 */
[----:B------:R-:W-:Y:S01]  /*0e00*/  ELECT P1, URZ, PT ;  /* 0x00000000003f782f */ /* 0x000fe20003820000 */
[----:B-1----:R-:W-:Y:S02]  /*0e10*/  ULEA UR11, UR5, UR4, 0x18 ;  /* 0x00000004050b7291 */ /* 0x002fe4000f8ec03f */
[----:B------:R-:W-:-:S04]  /*0e20*/  UIADD3 UR4, -UR24, 0x100000, URZ ;  /* 0x0010000018047890 */ /* 0x000fc8000fffe13f */
[----:B------:R-:W-:Y:S02]  /*0e30*/  USHF.L.U32 UR5, UR4, 0xb, URZ ;  /* 0x0000000b04057899 */ /* 0x000fe4000800063f */
[----:B------:R-:W-:Y:S02]  /*0e40*/  USHF.L.U32 UR4, UR4, 0x1, URZ ;  /* 0x0000000104047899 */ /* 0x000fe4000800063f */
[----:B------:R-:W-:-:S04]  /*0e50*/  UIADD3 UR24, -UR25, 0x100000, URZ ;  /* 0x0010000019187890 */ /* 0x000fc8000fffe13f */
[----:B------:R-:W-:Y:S02]  /*0e60*/  USHF.L.U32 UR25, UR24, 0xb, URZ ;  /* 0x0000000b18197899 */ /* 0x000fe4000800063f */
[----:B------:R-:W-:Y:S01]  /*0e70*/  USHF.L.U32 UR24, UR24, 0x1, URZ ;  /* 0x0000000118187899 */ /* 0x000fe2000800063f */
[----:B------:R-:W1:Y:S03]  /*0e80*/  FENCE.VIEW.ASYNC.S ;  /* 0x00000000000073c6 */ /* 0x000e660000000000 */
[----:B-1----:R1:W1:Y:S08]  /*0e90*/  SYNCS.EXCH.64 URZ, [UR11+0x34480], UR4 ;  /* 0x034480040b3f75b2 */ /* 0x0022700008000100 */
        /* <DEDUP_REMOVED lines=12> */
.L_x_3:
[----:B------:R-:W2:Y:S01]  /*0f60*/  SHFL.IDX PT, R15, R24, RZ, 0x1f ;  /* 0x00001fff180f7589 */ /* 0x000ea200000e0000 */
[----:B-1----:R-:W-:Y:S01]  /*0f70*/  ULDC UR4, c[0x0][0x154] ;  /* 0x0000550000047ab9 */ /* 0x002fe20000000800 */
[----:B------:R-:W1:Y:S01]  /*0f80*/  LDC R13, c[0x0][0x148] ;  /* 0x00005200ff0d7b82 */ /* 0x000e620000000800 */
[----:B------:R-:W-:Y:S01]  /*0f90*/  FMUL R12, R2, UR4 ;  /* 0x00000004020c7c20 */ /* 0x000fe20008400000 */
[----:B------:R-:W-:Y:S01]  /*0fa0*/  UISETP.EQ.AND UP6, UPT, UR43, 0x2, !UP1 ;  /* 0x000000022b00788c */ /* 0x000fe2000cfc2270 */
[----:B------:R-:W-:Y:S01]  /*0fb0*/  I2FP.F32.U32 R2, UR42 ;  /* 0x0000002a00027c45 */ /* 0x000fe20008201000 */
[----:B------:R-:W-:Y:S01]  /*0fc0*/  ULDC UR4, c[0x0][0x150] ;  /* 0x0000540000047ab9 */ /* 0x000fe20000000800 */
[----:B------:R-:W-:Y:S01]  /*0fd0*/  NOP ;  /* 0x0000000000007918 */ /* 0x000fe20000000000 */
[----:B------:R-:W-:Y:S01]  /*0fe0*/  USEL UR61, URZ, 0x1, !UP6 ;  /* 0x000000013f3d7887 */ /* 0x000fe2000f000000 */
[----:B------:R-:W3:Y:S01]  /*0ff0*/  F2I.U32.TRUNC.NTZ R12, R12 ;  /* 0x0000000c000c7305 */ /* 0x000ee2000020f000 */
[----:B------:R-:W-:-:S02]  /*1000*/  FMUL R16, R2, UR4 ;  /* 0x0000000402107c20 */ /* 0x000fc40008400000 */
[----:B------:R-:W-:Y:S01]  /*1010*/  USEL UR61, UR61, 0x2, UP5 ;  /* 0x000000023d3d7887 */ /* 0x000fe2000a800000 */
[----:B--2---:R-:W-:Y:S01]  /*1020*/  ISETP.NE.AND P1, PT, R15, RZ, PT ;  /* 0x000000ff0f00720c */ /* 0x004fe20003f25270 */
[----:B---3--:R-:W-:-:S04]  /*1030*/  IMAD.MOV R14, RZ, RZ, -R12 ;  /* 0x000000ffff0e7224 */ /* 0x008fc800078e0a0c */
[----:B-1----:R-:W-:-:S08]  /*1040*/  IMAD R21, R13, R14, UR6 ;  /* 0x000000060d157e24 */ /* 0x002fd0000f8e020e */
[----:B------:R-:W-:Y:S05]  /*1050*/  @P1 BRA `(.L_x_4) ;  /* 0x0000000000581947 */ /* 0x000fea0003800000 */
[----:B------:R-:W1:Y:S01]  /*1060*/  S2UR UR5, SR_CgaCtaId ;  /* 0x00000000000579c3 */ /* 0x000e620000008800 */
[----:B------:R-:W-:Y:S01]  /*1070*/  UMOV UR4, 0x400 ;  /* 0x0000040000047882 */ /* 0x000fe20000000000 */
[----:B------:R-:W-:Y:S01]  /*1080*/  UMOV UR11, 0x20 ;  /* 0x00000020000b7882 */ /* 0x000fe20000000000 */
[----:B------:R-:W-:Y:S01]  /*1090*/  UMOV UR24, 0x80 ;  /* 0x0000008000187882 */ /* 0x000fe20000000000 */
[----:B------:R-:W-:Y:S01]  /*10a0*/  ELECT P1, URZ, PT ;  /* 0x00000000003f782f */ /* 0x000fe20003820000 */
        /* <DEDUP_REMOVED lines=10> */
[----:B------:R1:W1:Y:S01]  /*1150*/  SYNCS.EXCH.64 URZ, [UR6+0x344e8], UR4 ;  /* 0x0344e804063f75b2 */ /* 0x0002620008000100 */
[----:B------:R1:W1:Y:S01]  /*1160*/  SYNCS.EXCH.64 URZ, [UR6+0x34508], UR24 ;  /* 0x03450818063f75b2 */ /* 0x0002620008000100 */
[----:B------:R1:W1:Y:S01]  /*1170*/  SYNCS.EXCH.64 URZ, [UR6+0x344f0], UR4 ;  /* 0x0344f004063f75b2 */ /* 0x0002620008000100 */
[----:B------:R1:W1:Y:S01]  /*1180*/  SYNCS.EXCH.64 URZ, [UR6+0x34510], UR24 ;  /* 0x03451018063f75b2 */ /* 0x0002620008000100 */
[----:B------:R1:W1:Y:S01]  /*1190*/  SYNCS.EXCH.64 URZ, [UR6+0x344f8], UR4 ;  /* 0x0344f804063f75b2 */ /* 0x0002620008000100 */
[----:B------:R1:W1:Y:S01]  /*11a0*/  SYNCS.EXCH.64 URZ, [UR6+0x34518], UR24 ;  /* 0x03451818063f75b2 */ /* 0x0002620008000100 */
[----:B------:R-:W-:Y:S01]  /*11b0*/  NOP ;  /* 0x0000000000007918 */ /* 0x000fe20000000000 */
.L_x_4:
[----:B------:R-:W4:Y:S01]  /*11c0*/  SHFL.IDX PT, R14, R24, RZ, 0x1f ;  /* 0x00001fff180e7589 */ /* 0x000f2200000e0000 */
[----:B------:R-:W-:Y:S02]  /*11d0*/  SHF.R.S32.HI R2, RZ, 0x1f, R19 ;  /* 0x0000001fff027819 */ /* 0x000fe40000011413 */
[----:B------:R-:W-:Y:S01]  /*11e0*/  ELECT P1, URZ, PT ;  /* 0x00000000003f782f */ /* 0x000fe20003820000 */
[----:B------:R-:W2:Y:S01]  /*11f0*/  LDC R17, c[0x0][0x144] ;  /* 0x00005100ff117b82 */ /* 0x000ea20000000800 */
[----:B------:R-:W3:Y:S01]  /*1200*/  SHFL.IDX PT, R12, R24, RZ, 0x1f ;  /* 0x00001fff180c7589 */ /* 0x000ee200000e0000 */
[----:B------:R-:W-:Y:S02]  /*1210*/  LEA.HI R2, R2, R19, RZ, 0x7 ;  /* 0x0000001302027211 */ /* 0x000fe400078f38ff */
[----:B------:R-:W-:Y:S01]  /*1220*/  ELECT P2, URZ, PT ;  /* 0x00000000003f782f */ /* 0x000fe20003840000 */
[----:B------:R-:W3:Y:S01]  /*1230*/  F2I.U32.TRUNC.NTZ R16, R16 ;  /* 0x0000001000107305 */ /* 0x000ee2000020f000 */
[----:B------:R-:W-:Y:S01]  /*1240*/  UMOV UR11, 0x20 ;  /* 0x00000020000b7882 */ /* 0x000fe20000000000 */
[----:B------:R-:W-:Y:S01]  /*1250*/  LOP3.LUT R2, R2, 0xffffff80, RZ, 0xc0, !PT ;  /* 0xffffff8002027812 */ /* 0x000fe200078ec0ff */
[----:B-1----:R-:W-:Y:S01]  /*1260*/  UMOV UR25, 0x80 ;  /* 0x0000008000197882 */ /* 0x002fe20000000000 */
[----:B------:R-:W-:Y:S01]  /*1270*/  NOP ;  /* 0x0000000000007918 */ /* 0x000fe20000000000 */
[----:B------:R-:W-:Y:S01]  /*1280*/  IMAD.MOV.U32 R23, RZ, RZ, 0x1 ;  /* 0x00000001ff177424 */ /* 0x000fe200078e00ff */
[----:B------:R-:W-:Y:S01]  /*1290*/  ULDC UR60, c[0x0][0xc] ;  /* 0x00000300003c7ab9 */ /* 0x000fe20000000800 */
[----:B------:R-:W-:Y:S01]  /*12a0*/  IMAD.IADD R13, R19, 0x1, -R2 ;  /* 0x00000001130d7824 */ /* 0x000fe200078e0a02 */
[----:B----4-:R-:W-:-:S04]  /*12b0*/  ISETP.NE.OR P1, PT, R14, RZ, !P1 ;  /* 0x000000ff0e00720c */ /* 0x010fc80004f25670 */
[----:B------:R-:W-:Y:S02]  /*12c0*/  SHF.R.S32.HI R14, RZ, 0x1f, R13 ;  /* 0x0000001fff0e7819 */ /* 0x000fe4000001140d */
[----:B---3--:R-:W-:Y:S02]  /*12d0*/  ISETP.NE.OR P2, PT, R12, RZ, !P2 ;  /* 0x000000ff0c00720c */ /* 0x008fe40005745670 */
[----:B------:R-:W-:Y:S02]  /*12e0*/  LEA.HI R2, R14, R13, RZ, 0x3 ;  /* 0x0000000d0e027211 */ /* 0x000fe400078f18ff */
[----:B------:R-:W-:Y:S02]  /*12f0*/  SHF.R.S32.HI R12, RZ, 0x1f, R3 ;  /* 0x0000001fff0c7819 */ /* 0x000fe40000011403 */
[--C-:B------:R-:W-:Y:S02]  /*1300*/  SHF.R.S32.HI R15, RZ, 0x3, R2.reuse ;  /* 0x00000003ff0f7819 */ /* 0x100fe40000011402 */
[----:B------:R-:W-:Y:S01]  /*1310*/  SHF.R.S32.HI R2, RZ, 0x1f, R2 ;  /* 0x0000001fff027819 */ /* 0x000fe20000011402 */
[----:B------:R-:W-:Y:S01]  /*1320*/  VOTEU.ALL UP6, P1 ;  /* 0x00000000003f7886 */ /* 0x000fe200008c0000 */
[----:B------:R-:W-:-:S02]  /*1330*/  LEA.HI R12, R12, R3, RZ, 0x2 ;  /* 0x000000030c0c7211 */ /* 0x000fc400078f10ff */
[----:B------:R-:W-:Y:S01]  /*1340*/  LEA.HI R2, R2, R15, RZ, 0x2 ;  /* 0x0000000f02027211 */ /* 0x000fe200078f10ff */
[----:B------:R-:W-:Y:S01]  /*1350*/  VOTEU.ALL UP5, P2 ;  /* 0x00000000003f7886 */ /* 0x000fe200010a0000 */
[----:B------:R-:W-:Y:S01]  /*1360*/  LOP3.LUT R12, R12, 0x3ffffffc, RZ, 0xc0, !PT ;  /* 0x3ffffffc0c0c7812 */ /* 0x000fe200078ec0ff */
[----:B------:R-:W1:Y:S01]  /*1370*/  @!UP6 S2UR UR5, SR_CgaCtaId ;  /* 0x000000000005e9c3 */ /* 0x000e620000008800 */
[----:B------:R-:W-:Y:S01]  /*1380*/  LOP3.LUT R2, R2, 0xfffffffc, RZ, 0xc0, !PT ;  /* 0xfffffffc02027812 */ /* 0x000fe200078ec0ff */
[----:B------:R-:W-:Y:S01]  /*1390*/  @!UP6 UMOV UR4, 0x400 ;  /* 0x000004000004e882 */ /* 0x000fe20000000000 */
[----:B------:R-:W-:Y:S01]  /*13a0*/  IADD3 R3, R3, -R12, RZ ;  /* 0x8000000c03037210 */ /* 0x000fe20007ffe0ff */
[----:B------:R-:W-:Y:S02]  /*13b0*/  IMAD.MOV R12, RZ, RZ, -R16 ;  /* 0x000000ffff0c7224 */ /* 0x000fe400078e0a10 */
[----:B------:R-:W-:Y:S02]  /*13c0*/  IMAD.IADD R2, R15, 0x1, -R2 ;  /* 0x000000010f027824 */ /* 0x000fe400078e0a02 */
[----:B------:R-:W3:Y:S01]  /*13d0*/  @!UP5 S2UR UR24, SR_CgaCtaId ;  /* 0x000000000018d9c3 */ /* 0x000ee20000008800 */
[----:B--2---:R-:W-:-:S02]  /*13e0*/  IMAD R12, R17, R12, UR42 ;  /* 0x0000002a110c7e24 */ /* 0x004fc4000f8e020c */
[----:B------:R-:W-:Y:S02]  /*13f0*/  IMAD R2, R3, 0x4, R2 ;  /* 0x0000000403027824 */ /* 0x000fe400078e0202 */
[----:B------:R-:W-:-:S03]  /*1400*/  IMAD.MOV.U32 R16, RZ, RZ, -0x1 ;  /* 0xffffffffff107424 */ /* 0x000fc600078e00ff */
[----:B------:R-:W-:-:S04]  /*1410*/  LEA.HI R3, R2, R2, RZ, 0x1 ;  /* 0x0000000202037211 */ /* 0x000fc800078f08ff */
[----:B------:R-:W-:Y:S01]  /*1420*/  LOP3.LUT R3, R3, 0xfffffffe, RZ, 0xc0, !PT ;  /* 0xfffffffe03037812 */ /* 0x000fe200078ec0ff */
[----:B-1----:R-:W-:-:S04]  /*1430*/  @!UP6 ULEA UR6, UR5, UR4, 0x18 ;  /* 0x000000040506e291 */ /* 0x002fc8000f8ec03f */
[----:B------:R-:W-:Y:S01]  /*1440*/  IMAD.IADD R3, R2, 0x1, -R3 ;  /* 0x0000000102037824 */ /* 0x000fe200078e0a03 */
[----:B------:R-:W-:-:S04]  /*1450*/  @!UP6 UIADD3 UR4, -UR11, 0x100000, URZ ;  /* 0x001000000b04e890 */ /* 0x000fc8000fffe13f */
[----:B------:R-:W-:Y:S02]  /*1460*/  @!UP6 USHF.L.U32 UR5, UR4, 0xb, URZ ;  /* 0x0000000b0405e899 */ /* 0x000fe4000800063f */
[----:B------:R-:W-:Y:S01]  /*1470*/  @!UP6 USHF.L.U32 UR4, UR4, 0x1, URZ ;  /* 0x000000010404e899 */ /* 0x000fe2000800063f */
[----:B------:R-:W-:Y:S01]  /*1480*/  VOTEU.ALL UP6, P1 ;  /* 0x00000000003f7886 */ /* 0x000fe200008c0000 */
[----:B------:R-:W-:Y:S01]  /*1490*/  @!UP5 UMOV UR11, 0x400 ;  /* 0x00000400000bd882 */ /* 0x000fe20000000000 */
[----:B------:R-:W-:Y:S01]  /*14a0*/  ISETP.NE.AND P3, PT, R3, R12, PT ;  /* 0x0000000c0300720c */ /* 0x000fe20003f65270 */
[----:B------:R-:W-:Y:S01]  /*14b0*/  IMAD.SHL.U32 R3, R2, 0x4, RZ ;  /* 0x0000000402037824 */ /* 0x000fe200078e00ff */
[----:B---3--:R-:W-:Y:S02]  /*14c0*/  @!UP5 ULEA UR11, UR24, UR11, 0x18 ;  /* 0x0000000b180bd291 */ /* 0x008fe4000f8ec03f */
[----:B------:R-:W-:-:S04]  /*14d0*/  @!UP5 UIADD3 UR24, -UR25, 0x100000, URZ ;  /* 0x001000001918d890 */ /* 0x000fc8000fffe13f */
[----:B------:R-:W-:Y:S02]  /*14e0*/  @!UP5 USHF.L.U32 UR25, UR24, 0xb, URZ ;  /* 0x0000000b1819d899 */ /* 0x000fe4000800063f */
[----:B------:R-:W-:Y:S01]  /*14f0*/  @!UP5 USHF.L.U32 UR24, UR24, 0x1, URZ ;  /* 0x000000011818d899 */ /* 0x000fe2000800063f */
[----:B------:R-:W-:Y:S01]  /*1500*/  LOP3.LUT R22, R2, 0xc, R3, 0x78, !PT ;  /* 0x0000000c02167812 */ /* 0x000fe200078e7803 */
[----:B------:R-:W-:Y:S01]  /*1510*/  VOTEU.ALL UP5, P1 ;  /* 0x00000000003f7886 */ /* 0x000fe200008a0000 */
[----:B------:R-:W1:Y:S01]  /*1520*/  LDC R3, c[0x0][0x140] ;  /* 0x00005000ff037b82 */ /* 0x000e620000000800 */
[----:B------:R-:W-:Y:S02]  /*1530*/  LOP3.LUT P1, RZ, R13, 0x7, RZ, 0xc0, !PT ;  /* 0x000000070dff7812 */ /* 0x000fe4000782c0ff */
[C---:B------:R-:W-:Y:S02]  /*1540*/  @P3 LEA.HI R2, R22.reuse, R22, RZ, 0x1 ;  /* 0x0000001616023211 */ /* 0x040fe400078f08ff */
[----:B------:R-:W-:Y:S01]  /*1550*/  ISETP.LT.U32.AND P1, PT, R22, 0x2, !P1 ;  /* 0x000000021600780c */ /* 0x000fe20004f21070 */
[----:B------:R-:W2:Y:S02]  /*1560*/  FENCE.VIEW.ASYNC.S ;  /* 0x00000000000073c6 */ /* 0x000ea40000000000 */
[----:B--2---:R-:W2:Y:S01]  /*1570*/  @!UP6 SYNCS.EXCH.64 URZ, [UR6+0x34520], UR4 ;  /* 0x03452004063fe5b2 */ /* 0x004ea20008000100 */
[----:B------:R-:W-:Y:S01]  /*1580*/  VOTEU.ALL UP6, P2 ;  /* 0x00000000003f7886 */ /* 0x000fe200010c0000 */
[----:B------:R-:W-:Y:S01]  /*1590*/  @P3 SHF.R.S32.HI R2, RZ, 0x1, R2 ;  /* 0x00000001ff023819 */ /* 0x000fe20000011402 */
[----:B------:R3:W4:Y:S01]  /*15a0*/  @!UP5 SYNCS.EXCH.64 URZ, [UR6+0x34528], UR4 ;  /* 0x03452804063fd5b2 */ /* 0x0007220008000100 */
[----:B------:R-:W-:Y:S01]  /*15b0*/  VOTEU.ALL UP5, P2 ;  /* 0x00000000003f7886 */ /* 0x000fe200010a0000 */
[----:B------:R-:W-:Y:S01]  /*15c0*/  NOP ;  /* 0x0000000000007918 */ /* 0x000fe20000000000 */
[----:B---3--:R-:W-:Y:S01]  /*15d0*/  UMOV UR4, URZ ;  /* 0x0000003f00047c82 */ /* 0x008fe20008000000 */
[----:B------:R-:W-:Y:S01]  /*15e0*/  ULDC.U8 UR5, c[0x0][0x900] ;  /* 0x0002400000057ab9 */ /* 0x000fe20000000000 */
[----:B------:R3:W1:Y:S01]  /*15f0*/  @!UP6 SYNCS.EXCH.64 URZ, [UR11+0x34530], UR24 ;  /* 0x034530180b3fe5b2 */ /* 0x0006620008000100 */
[----:B------:R-:W-:Y:S01]  /*1600*/  VOTEU.ALL UP6, P2 ;  /* 0x00000000003f7886 */ /* 0x000fe200010c0000 */
[----:B------:R3:W1:Y:S01]  /*1610*/  @!UP5 SYNCS.EXCH.64 URZ, [UR11+0x34538], UR24 ;  /* 0x034538180b3fd5b2 */ /* 0x0006620008000100 */
[----:B------:R-:W-:Y:S01]  /*1620*/  VOTEU.ALL UP5, P2 ;  /* 0x00000000003f7886 */ /* 0x000fe200010a0000 */
[----:B------:R-:W-:-:S02]  /*1630*/  @P3 ISETP.NE.AND P2, PT, R2, R21, PT ;  /* 0x000000150200320c */ /* 0x000fc40003f45270 */
[----:B------:R-:W-:Y:S02]  /*1640*/  SEL R2, RZ, 0x1, !P1 ;  /* 0x00000001ff027807 */ /* 0x000fe40004800000 */
[----:B-1----:R-:W-:Y:S02]  /*1650*/  ISETP.EQ.U32.AND P1, PT, R3, 0x1, PT ;  /* 0x000000010300780c */ /* 0x002fe40003f22070 */
[----:B------:R-:W-:-:S04]  /*1660*/  @P3 SEL R23, RZ, 0x1, P2 ;  /* 0x00000001ff173807 */ /* 0x000fc80001000000 */
[----:B------:R-:W-:Y:S01]  /*1670*/  LOP3.LUT R23, R23, R2, RZ, 0xc0, !PT ;  /* 0x0000000217177212 */ /* 0x000fe200078ec0ff */
[----:B------:R3:W1:Y:S01]  /*1680*/  @!UP6 SYNCS.EXCH.64 URZ, [UR11+0x34540], UR24 ;  /* 0x034540180b3fe5b2 */ /* 0x0006620008000100 */
[----:B------:R3:W1:Y:S01]  /*1690*/  @!UP5 SYNCS.EXCH.64 URZ, [UR11+0x34548], UR24 ;  /* 0x034548180b3fd5b2 */ /* 0x0006620008000100 */
[----:B------:R-:W-:-:S04]  /*16a0*/  NOP ;  /* 0x0000000000007918 */ /* 0x000fc80000000000 */
[----:B--234-:R-:W-:Y:S05]  /*16b0*/  @!P1 BRA `(.L_x_5) ;  /* 0x0000000000089947 */ /* 0x01cfea0003800000 */
[----:B-1----:R-:W-:Y:S01]  /*16c0*/  UCGABAR_ARV ;  /* 0x00000000000079c7 */ /* 0x002fe20008000000 */
[----:B------:R-:W-:Y:S05]  /*16d0*/  BRA `(.L_x_6) ;  /* 0x0000000000047947 */ /* 0x000fea0003800000 */
.L_x_5:
[----:B-1----:R-:W-:Y:S01]  /*16e0*/  NOP ;  /* 0x0000000000007918 */ /* 0x002fe20000000000 */
.L_x_6:
[----:B------:R-:W-:Y:S05]  /*16f0*/  @!P1 BRA `(.L_x_7) ;  /* 0x00000000000c9947 */ /* 0x000fea0003800000 */
[----:B------:R-:W-:Y:S01]  /*1700*/  UCGABAR_WAIT ;  /* 0x0000000000007dc7 */ /* 0x000fe20008000000 */
[----:B------:R-:W-:Y:S01]  /*1710*/  CCTL.IVALL ;  /* 0x00000000ff00798f */ /* 0x000fe20002000000 */
[----:B------:R-:W-:Y:S05]  /*1720*/  BRA `(.L_x_8) ;  /* 0x0000000000047947 */ /* 0x000fea0003800000 */
.L_x_7:
[----:B------:R-:W-:Y:S06]  /*1730*/  BAR.SYNC.DEFER_BLOCKING 0x0 ;  /* 0x0000000000007b1d */ /* 0x000fec0000010000 */
.L_x_8:
[----:B------:R-:W1:Y:S01]  /*1740*/  LDC.64 R26, c[0x0][0x8f8] ;  /* 0x00023e00ff1a7b82 */ /* 0x000e620000000a00 */
[----:B------:R-:W-:Y:S01]  /*1750*/  IMAD.U32 R2, RZ, RZ, UR7 ;  /* 0x00000007ff027e24 */ /* 0x000fe2000f8e00ff */
[----:B------:R-:W-:Y:S01]  /*1760*/  ISETP.NE.AND P2, PT, RZ, UR5, PT ;  /* 0x00000005ff007c0c */ /* 0x000fe2000bf45270 */
[----:B------:R-:W-:Y:S01]  /*1770*/  UMOV UR5, URZ ;  /* 0x0000003f00057c82 */ /* 0x000fe20008000000 */
[----:B------:R-:W-:Y:S01]  /*1780*/  UMOV UR6, URZ ;  /* 0x0000003f00067c82 */ /* 0x000fe20008000000 */
[----:B------:R-:W-:Y:S01]  /*1790*/  UMOV UR11, URZ ;  /* 0x0000003f000b7c82 */ /* 0x000fe20008000000 */
[----:B------:R-:W-:Y:S01]  /*17a0*/  IMAD.MOV.U32 R17, RZ, RZ, -0x1 ;  /* 0xffffffffff117424 */ /* 0x000fe200078e00ff */
[----:B------:R-:W-:Y:S01]  /*17b0*/  P2R R21, PR, RZ, 0x4 ;  /* 0x00000004ff157803 */ /* 0x000fe20000000000 */
[----:B------:R-:W-:Y:S01]  /*17c0*/  IMAD.MOV.U32 R18, RZ, RZ, -0x1 ;  /* 0xffffffffff127424 */ /* 0x000fe200078e00ff */
[----:B-1----:R-:W-:-:S04]  /*17d0*/  ISETP.LE.U32.AND P1, PT, R26, UR8, PT ;  /* 0x000000081a007c0c */ /* 0x002fc8000bf23070 */
[----:B------:R-:W-:-:S13]  /*17e0*/  ISETP.GE.U32.AND.EX P1, PT, R2, R27, PT, P1 ;  /* 0x0000001b0200720c */ /* 0x000fda0003f26110 */
[----:B------:R-:W-:Y:S05]  /*17f0*/  @P2 BRA P1, `(.L_x_9) ;  /* 0x0000001800002947 */ /* 0x000fea0000800000 */
[----:B------:R-:W-:Y:S01]  /*1800*/  ISETP.LE.U32.AND P1, PT, R6, UR8, PT ;  /* 0x0000000806007c0c */ /* 0x000fe2000bf23070 */
[----:B------:R-:W-:Y:S01]  /*1810*/  UMOV UR5, URZ ;  /* 0x0000003f00057c82 */ /* 0x000fe20008000000 */
[----:B------:R-:W-:Y:S01]  /*1820*/  MOV R3, UR7 ;  /* 0x0000000700037c02 */ /* 0x000fe20008000f00 */
[----:B------:R-:W-:Y:S01]  /*1830*/  UMOV UR6, URZ ;  /* 0x0000003f00067c82 */ /* 0x000fe20008000000 */
[----:B------:R-:W-:Y:S01]  /*1840*/  UMOV UR11, URZ ;  /* 0x0000003f000b7c82 */ /* 0x000fe20008000000 */
[----:B------:R-:W-:Y:S01]  /*1850*/  UMOV UR4, URZ ;  /* 0x0000003f00047c82 */ /* 0x000fe20008000000 */
[----:B------:R-:W-:-:S13]  /*1860*/  ISETP.GE.U32.AND.EX P1, PT, R3, R7, PT, P1 ;  /* 0x000000070300720c */ /* 0x000fda0003f26110 */
[----:B------:R-:W-:Y:S05]  /*1870*/  @!P1 BRA `(.L_x_10) ;  /* 0x0000001000cc9947 */ /* 0x000fea0003800000 */
[----:B------:R-:W-:Y:S02]  /*1880*/  VIADD R7, R9, 0x20 ;  /* 0x0000002009077836 */ /* 0x000fe40000000000 */
[----:B------:R-:W-:Y:S02]  /*1890*/  IMAD.MOV.U32 R3, RZ, RZ, R9 ;  /* 0x000000ffff037224 */ /* 0x000fe400078e0009 */
[----:B-----5:R-:W-:Y:S01]  /*18a0*/  IMAD.MOV.U32 R12, RZ, RZ, R8 ;  /* 0x000000ffff0c7224 */ /* 0x020fe200078e0008 */
[----:B------:R-:W-:-:S13]  /*18b0*/  ISETP.GE.AND P1, PT, R7, R0, PT ;  /* 0x000000000700720c */ /* 0x000fda0003f26270 */
[----:B------:R-:W1:Y:S01]  /*18c0*/  @!P1 LDC.64 R26, c[0x0][0x918] ;  /* 0x00024600ff1a9b82 */ /* 0x000e620000000a00 */
[----:B------:R-:W-:Y:S01]  /*18d0*/  @!P1 VIADD R17, R3, 0x20 ;  /* 0x0000002003119836 */ /* 0x000fe20000000000 */
[----:B------:R-:W-:Y:S02]  /*18e0*/  UIADD3 UR16, UP5, UR16, -0x1, URZ ;  /* 0xffffffff10107890 */ /* 0x000fe4000ffbe03f */
[----:B------:R-:W-:Y:S01]  /*18f0*/  UIADD3 UR14, UP6, UR14, -0x1, URZ ;  /* 0xffffffff0e0e7890 */ /* 0x000fe2000ffde03f */
[----:B------:R-:W-:Y:S01]  /*1900*/  BSSY B0, `(.L_x_11) ;  /* 0x0000051000007945 */ /* 0x000fe20003800000 */
[----:B------:R-:W-:Y:S01]  /*1910*/  UIADD3.X UR17, UR17, -0x1, URZ, UP5, !UPT ;  /* 0xffffffff11117890 */ /* 0x000fe2000affe43f */
[----:B-1----:R-:W-:-:S04]  /*1920*/  @!P1 IMAD.WIDE R26, R17, 0xc, R26 ;  /* 0x0000000c111a9825 */ /* 0x002fc800078e021a */
[----:B------:R-:W-:Y:S01]  /*1930*/  IMAD.MOV.U32 R17, RZ, RZ, R10 ;  /* 0x000000ffff117224 */ /* 0x000fe200078e000a */
[----:B------:R1:W5:Y:S04]  /*1940*/  @!P1 LDG.E R8, desc[UR38][R26.64] ;  /* 0x000000261a089981 */ /* 0x000368000c1e1900 */
[----:B------:R1:W5:Y:S01]  /*1950*/  @!P1 LDG.E R10, desc[UR38][R26.64+0x4] ;  /* 0x000004261a0a9981 */ /* 0x000362000c1e1900 */
[----:B------:R-:W-:Y:S01]  /*1960*/  ISETP.GE.AND P1, PT, R3, R0, PT ;  /* 0x000000000300720c */ /* 0x000fe20003f26270 */
[----:B------:R-:W-:Y:S01]  /*1970*/  UIADD3.X UR15, UR15, -0x1, URZ, UP6, !UPT ;  /* 0xffffffff0f0f7890 */ /* 0x000fe2000b7fe43f */
[----:B------:R-:W-:Y:S01]  /*1980*/  IMAD.MOV.U32 R6, RZ, RZ, RZ ;  /* 0x000000ffff067224 */ /* 0x000fe200078e00ff */
[----:B------:R-:W-:Y:S01]  /*1990*/  UIADD3 UR4, UR9, -0x1, URZ ;  /* 0xffffffff09047890 */ /* 0x000fe2000fffe03f */
[----:B------:R-:W-:Y:S01]  /*19a0*/  IMAD.MOV.U32 R2, RZ, RZ, RZ ;  /* 0x000000ffff027224 */ /* 0x000fe200078e00ff */
[----:B------:R-:W-:Y:S01]  /*19b0*/  UIADD3 UR5, UR10, -0x1, URZ ;  /* 0xffffffff0a057890 */ /* 0x000fe2000fffe03f */
[----:B------:R-:W-:-:S02]  /*19c0*/  IMAD.MOV.U32 R30, RZ, RZ, 0x7fffffff ;  /* 0x7fffffffff1e7424 */ /* 0x000fc400078e00ff */
[----:B------:R-:W-:-:S05]  /*19d0*/  IMAD.MOV.U32 R31, RZ, RZ, RZ ;  /* 0x000000ffff1f7224 */ /* 0x000fca00078e00ff */
[----:B-1----:R-:W-:Y:S05]  /*19e0*/  @P1 BRA `(.L_x_12) ;  /* 0x0000000400081947 */ /* 0x002fea0003800000 */
[----:B------:R-:W-:Y:S02]  /*19f0*/  PLOP3.LUT P3, PT, PT, PT, UP0, 0x80, 0x0 ;  /* 0x000000000000781c */ /* 0x000fe40003f6f008 */
[C---:B------:R-:W-:Y:S02]  /*1a00*/  IADD3 R18, P2, R17.reuse, UR16, RZ ;  /* 0x0000001011127c10 */ /* 0x040fe4000ff5e0ff */
[C---:B------:R-:W-:Y:S02]  /*1a10*/  IADD3 R30, P1, R12.reuse, UR14, RZ ;  /* 0x0000000e0c1e7c10 */ /* 0x040fe4000ff3e0ff */
[----:B------:R-:W-:Y:S02]  /*1a20*/  LEA.HI.X.SX32 R25, R17, UR17, 0x1, P2 ;  /* 0x0000001111197c11 */ /* 0x000fe400090f0eff */
[----:B------:R-:W-:-:S05]  /*1a30*/  LEA.HI.X.SX32 R31, R12, UR15, 0x1, P1 ;  /* 0x0000000f0c1f7c11 */ /* 0x000fca00088f0eff */
[----:B------:R-:W-:Y:S05]  /*1a40*/  @!P3 BRA `(.L_x_13) ;  /* 0x000000000030b947 */ /* 0x000fea0003800000 */
[----:B------:R-:W-:Y:S02]  /*1a50*/  ULDC UR6, c[0x0][0x8dc] ;  /* 0x0002370000067ab9 */ /* 0x000fe40000000800 */
[----:B------:R-:W-:-:S05]  /*1a60*/  IADD3 R17, P1, R30, UR6, RZ ;  /* 0x000000061e117c10 */ /* 0x000fca000ff3e0ff */
[----:B------:R-:W-:-:S04]  /*1a70*/  IMAD.X R31, RZ, RZ, R31, P1 ;  /* 0x000000ffff1f7224 */ /* 0x000fc800008e061f */
[----:B------:R-:W-:-:S04]  /*1a80*/  IMAD.WIDE.U32 R4, R31, UR20, RZ ;  /* 0x000000141f047c25 */ /* 0x000fc8000f8e00ff */
[----:B------:R-:W-:-:S04]  /*1a90*/  IMAD.WIDE.U32 R26, P1, R17, UR21, R4 ;  /* 0x00000015111a7c25 */ /* 0x000fc8000f820004 */
[----:B------:R-:W-:Y:S01]  /*1aa0*/  IMAD.WIDE.U32 R4, R17, UR20, RZ ;  /* 0x0000001411047c25 */ /* 0x000fe2000f8e00ff */
[----:B------:R-:W-:-:S03]  /*1ab0*/  IADD3.X R29, RZ, RZ, RZ, P1, !PT ;  /* 0x000000ffff1d7210 */ /* 0x000fc60000ffe4ff */
[----:B------:R-:W-:Y:S01]  /*1ac0*/  IMAD.MOV.U32 R28, RZ, RZ, R27 ;  /* 0x000000ffff1c7224 */ /* 0x000fe200078e001b */
[----:B------:R-:W-:-:S05]  /*1ad0*/  IADD3 RZ, P1, R5, R26, RZ ;  /* 0x0000001a05ff7210 */ /* 0x000fca0007f3e0ff */
[----:B------:R-:W-:-:S04]  /*1ae0*/  IMAD.WIDE.U32.X R4, R31, UR21, R28, P1 ;  /* 0x000000151f047c25 */ /* 0x000fc800088e041c */
[----:B------:R-:W-:Y:S02]  /*1af0*/  IMAD.MOV.U32 R30, RZ, RZ, R4 ;  /* 0x000000ffff1e7224 */ /* 0x000fe400078e0004 */
[----:B------:R-:W-:-:S07]  /*1b00*/  IMAD.MOV.U32 R31, RZ, RZ, R5 ;  /* 0x000000ffff1f7224 */ /* 0x000fce00078e0005 */
.L_x_13:
[----:B------:R-:W-:Y:S05]  /*1b10*/  @!P0 BRA `(.L_x_14) ;  /* 0x0000000000308947 */ /* 0x000fea0003800000 */
[----:B------:R-:W-:Y:S02]  /*1b20*/  ULDC UR6, c[0x0][0x8f4] ;  /* 0x00023d0000067ab9 */ /* 0x000fe40000000800 */
[----:B------:R-:W-:-:S05]  /*1b30*/  IADD3 R17, P1, R18, UR6, RZ ;  /* 0x0000000612117c10 */ /* 0x000fca000ff3e0ff */
[----:B------:R-:W-:-:S04]  /*1b40*/  IMAD.X R25, RZ, RZ, R25, P1 ;  /* 0x000000ffff197224 */ /* 0x000fc800008e0619 */
[----:B------:R-:W-:-:S04]  /*1b50*/  IMAD.WIDE.U32 R4, R25, UR22, RZ ;  /* 0x0000001619047c25 */ /* 0x000fc8000f8e00ff */
[----:B------:R-:W-:-:S04]  /*1b60*/  IMAD.WIDE.U32 R26, P1, R17, UR23, R4 ;  /* 0x00000017111a7c25 */ /* 0x000fc8000f820004 */
[----:B------:R-:W-:-:S04]  /*1b70*/  IMAD.WIDE.U32 R4, R17, UR22, RZ ;  /* 0x0000001611047c25 */ /* 0x000fc8000f8e00ff */
[----:B------:R-:W-:Y:S01]  /*1b80*/  IMAD.X R29, RZ, RZ, RZ, P1 ;  /* 0x000000ffff1d7224 */ /* 0x000fe200008e06ff */
[----:B------:R-:W-:Y:S01]  /*1b90*/  IADD3 RZ, P1, R5, R26, RZ ;  /* 0x0000001a05ff7210 */ /* 0x000fe20007f3e0ff */
[----:B------:R-:W-:-:S04]  /*1ba0*/  IMAD.MOV.U32 R28, RZ, RZ, R27 ;  /* 0x000000ffff1c7224 */ /* 0x000fc800078e001b */
[----:B------:R-:W-:-:S04]  /*1bb0*/  IMAD.WIDE.U32.X R4, R25, UR23, R28, P1 ;  /* 0x0000001719047c25 */ /* 0x000fc800088e041c */
[----:B------:R-:W-:Y:S02]  /*1bc0*/  IMAD.MOV.U32 R18, RZ, RZ, R4 ;  /* 0x000000ffff127224 */ /* 0x000fe400078e0004 */
[----:B------:R-:W-:-:S07]  /*1bd0*/  IMAD.MOV.U32 R25, RZ, RZ, R5 ;  /* 0x000000ffff197224 */ /* 0x000fce00078e0005 */
.L_x_14:
[----:B------:R-:W-:Y:S02]  /*1be0*/  SHF.R.U64 R4, R18, UR31, R25 ;  /* 0x0000001f12047c19 */ /* 0x000fe40008001219 */
[----:B------:R-:W-:-:S03]  /*1bf0*/  SHF.R.U64 R5, R30, UR27, R31 ;  /* 0x0000001b1e057c19 */ /* 0x000fc6000800121f */
[----:B------:R-:W-:Y:S02]  /*1c00*/  VIADD R18, R4, UR5 ;  /* 0x0000000504127c36 */ /* 0x000fe40008000000 */
[----:B------:R-:W-:-:S03]  /*1c10*/  VIADD R25, R5, UR4 ;  /* 0x0000000405197c36 */ /* 0x000fc60008000000 */
[----:B------:R-:W-:Y:S02]  /*1c20*/  IABS R12, R18 ;  /* 0x00000012000c7213 */ /* 0x000fe40000000000 */
[----:B------:R-:W-:-:S03]  /*1c30*/  IABS R17, R25 ;  /* 0x0000001900117213 */ /* 0x000fc60000000000 */
[----:B------:R-:W-:-:S04]  /*1c40*/  IMAD.HI.U32 R5, R12, UR19, RZ ;  /* 0x000000130c057c27 */ /* 0x000fc8000f8e00ff */
[----:B------:R-:W-:-:S04]  /*1c50*/  IMAD.HI.U32 R4, R17, UR13, RZ ;  /* 0x0000000d11047c27 */ /* 0x000fc8000f8e00ff */
[----:B------:R-:W-:Y:S02]  /*1c60*/  IMAD R5, R5, UR12, R12 ;  /* 0x0000000c05057c24 */ /* 0x000fe4000f8e020c */
[----:B------:R-:W-:Y:S02]  /*1c70*/  IMAD R4, R4, UR30, R17 ;  /* 0x0000001e04047c24 */ /* 0x000fe4000f8e0211 */
[----:B------:R-:W-:Y:S01]  /*1c80*/  IMAD.U32 R17, RZ, RZ, UR32 ;  /* 0x00000020ff117e24 */ /* 0x000fe2000f8e00ff */
[----:B------:R-:W-:Y:S01]  /*1c90*/  ISETP.LT.U32.AND P2, PT, R5, UR28, PT ;  /* 0x0000001c05007c0c */ /* 0x000fe2000bf41070 */
[----:B------:R-:W-:Y:S01]  /*1ca0*/  IMAD.U32 R12, RZ, RZ, UR33 ;  /* 0x00000021ff0c7e24 */ /* 0x000fe2000f8e00ff */
[----:B------:R-:W-:-:S11]  /*1cb0*/  ISETP.LT.U32.AND P1, PT, R4, UR29, PT ;  /* 0x0000001d04007c0c */ /* 0x000fd6000bf21070 */
[----:B------:R-:W-:Y:S01]  /*1cc0*/  @!P2 VIADD R5, R5, -UR28 ;  /* 0x8000001c0505ac36 */ /* 0x000fe20008000000 */
[----:B------:R-:W-:Y:S02]  /*1cd0*/  ISETP.GE.AND P2, PT, R25, RZ, PT ;  /* 0x000000ff1900720c */ /* 0x000fe40003f46270 */
[----:B------:R-:W-:Y:S02]  /*1ce0*/  @!P1 IADD3 R4, R4, -UR29, RZ ;  /* 0x8000001d04049c10 */ /* 0x000fe4000fffe0ff */
[----:B------:R-:W-:Y:S02]  /*1cf0*/  ISETP.LT.U32.AND P4, PT, R5, UR28, PT ;  /* 0x0000001c05007c0c */ /* 0x000fe4000bf81070 */
[----:B------:R-:W-:Y:S02]  /*1d00*/  ISETP.LT.U32.AND P3, PT, R4, UR29, PT ;  /* 0x0000001d04007c0c */ /* 0x000fe4000bf61070 */
[----:B------:R-:W-:-:S09]  /*1d10*/  ISETP.GE.AND P1, PT, R18, RZ, PT ;  /* 0x000000ff1200720c */ /* 0x000fd20003f26270 */
[----:B------:R-:W-:Y:S01]  /*1d20*/  @!P4 VIADD R5, R5, -UR28 ;  /* 0x8000001c0505cc36 */ /* 0x000fe20008000000 */
[----:B------:R-:W-:Y:S01]  /*1d30*/  PLOP3.LUT P4, PT, PT, PT, UP2, 0x80, 0x0 ;  /* 0x000000000000781c */ /* 0x000fe20003f8f028 */
[----:B------:R-:W-:Y:S01]  /*1d40*/  @!P3 VIADD R4, R4, -UR29 ;  /* 0x8000001d0404bc36 */ /* 0x000fe20008000000 */
[----:B------:R-:W-:Y:S01]  /*1d50*/  PLOP3.LUT P3, PT, PT, PT, UP4, 0x80, 0x0 ;  /* 0x000000000000781c */ /* 0x000fe20003f6f048 */
[----:B------:R-:W-:Y:S01]  /*1d60*/  @!P1 IMAD.MOV R5, RZ, RZ, -R5 ;  /* 0x000000ffff059224 */ /* 0x000fe200078e0a05 */
[----:B------:R-:W-:Y:S01]  /*1d70*/  PLOP3.LUT P1, PT, PT, PT, UP3, 0x80, 0x0 ;  /* 0x000000000000781c */ /* 0x000fe20003f2f038 */
[----:B------:R-:W-:-:S03]  /*1d80*/  @!P2 IMAD.MOV R4, RZ, RZ, -R4 ;  /* 0x000000ffff04a224 */ /* 0x000fc600078e0a04 */
[----:B------:R-:W-:Y:S02]  /*1d90*/  SEL R5, R12, R5, !P4 ;  /* 0x000000050c057207 */ /* 0x000fe40006000000 */
[----:B------:R-:W-:-:S03]  /*1da0*/  SEL R4, R17, R4, !P3 ;  /* 0x0000000411047207 */ /* 0x000fc60005800000 */
[----:B------:R-:W-:Y:S02]  /*1db0*/  IMAD.IADD R5, R18, 0x1, -R5 ;  /* 0x0000000112057824 */ /* 0x000fe400078e0a05 */
[----:B------:R-:W-:-:S05]  /*1dc0*/  IMAD.IADD R30, R25, 0x1, -R4 ;  /* 0x00000001191e7824 */ /* 0x000fca00078e0a04 */
[----:B------:R-:W-:Y:S01]  /*1dd0*/  SEL R4, R5, R30, !P1 ;  /* 0x0000001e05047207 */ /* 0x000fe20004800000 */
[----:B------:R-:W-:-:S03]  /*1de0*/  IMAD R30, R30, R5, RZ ;  /* 0x000000051e1e7224 */ /* 0x000fc600078e02ff */
[----:B------:R-:W-:Y:S02]  /*1df0*/  SHF.R.S32.HI R5, RZ, 0x1f, R4 ;  /* 0x0000001fff057819 */ /* 0x000fe40000011404 */
[----:B------:R-:W-:-:S07]  /*1e00*/  SHF.R.S32.HI R31, RZ, 0x1f, R30 ;  /* 0x0000001fff1f7819 */ /* 0x000fce000001141e */
.L_x_12:
[----:B------:R-:W-:Y:S05]  /*1e10*/  BSYNC B0 ;  /* 0x0000000000007941 */ /* 0x000fea0003800000 */
.L_x_11:
[----:B------:R-:W1:Y:S01]  /*1e20*/  SHFL.UP PT, R17, R30, 0x1, RZ ;  /* 0x042000001e117989 */ /* 0x000e6200000e00ff */
[C---:B------:R-:W-:Y:S02]  /*1e30*/  ISETP.NE.AND P2, PT, R9.reuse, RZ, PT ;  /* 0x000000ff0900720c */ /* 0x040fe40003f45270 */
[C---:B------:R-:W-:Y:S01]  /*1e40*/  ISETP.GE.U32.AND P3, PT, R9.reuse, 0x2, PT ;  /* 0x000000020900780c */ /* 0x040fe20003f66070 */
[----:B------:R-:W2:Y:S01]  /*1e50*/  SHFL.UP PT, R12, R31, 0x1, RZ ;  /* 0x042000001f0c7989 */ /* 0x000ea200000e00ff */
[C---:B------:R-:W-:Y:S02]  /*1e60*/  ISETP.GE.U32.AND P4, PT, R9.reuse, 0x4, PT ;  /* 0x000000040900780c */ /* 0x040fe40003f86070 */
[C---:B------:R-:W-:Y:S02]  /*1e70*/  ISETP.GE.U32.AND P5, PT, R9.reuse, 0x8, PT ;  /* 0x000000080900780c */ /* 0x040fe40003fa6070 */
[----:B------:R-:W-:Y:S02]  /*1e80*/  ISETP.GE.U32.AND P6, PT, R9, 0x10, PT ;  /* 0x000000100900780c */ /* 0x000fe40003fc6070 */
[----:B-1----:R-:W-:-:S02]  /*1e90*/  SEL R17, R17, RZ, P2 ;  /* 0x000000ff11117207 */ /* 0x002fc40001000000 */
[----:B--2---:R-:W-:Y:S02]  /*1ea0*/  SEL R12, R12, RZ, P2 ;  /* 0x000000ff0c0c7207 */ /* 0x004fe40001000000 */
[----:B------:R-:W-:-:S04]  /*1eb0*/  IADD3 R26, P1, R17, R30, RZ ;  /* 0x0000001e111a7210 */ /* 0x000fc80007f3e0ff */
[----:B------:R-:W-:Y:S01]  /*1ec0*/  IADD3.X R25, R12, R31, RZ, P1, !PT ;  /* 0x0000001f0c197210 */ /* 0x000fe20000ffe4ff */
[----:B------:R-:W1:Y:S04]  /*1ed0*/  SHFL.UP PT, R17, R26, 0x2, RZ ;  /* 0x044000001a117989 */ /* 0x000e6800000e00ff */
[----:B------:R-:W2:Y:S01]  /*1ee0*/  SHFL.UP PT, R12, R25, 0x2, RZ ;  /* 0x04400000190c7989 */ /* 0x000ea200000e00ff */
[----:B-1----:R-:W-:-:S04]  /*1ef0*/  SEL R17, R17, RZ, P3 ;  /* 0x000000ff11117207 */ /* 0x002fc80001800000 */
[----:B------:R-:W-:Y:S02]  /*1f00*/  IADD3 R18, P1, R17, R26, RZ ;  /* 0x0000001a11127210 */ /* 0x000fe40007f3e0ff */
[----:B--2---:R-:W-:-:S03]  /*1f10*/  SEL R12, R12, RZ, P3 ;  /* 0x000000ff0c0c7207 */ /* 0x004fc60001800000 */
[----:B------:R-:W1:Y:S02]  /*1f20*/  SHFL.UP PT, R17, R18, 0x4, RZ ;  /* 0x0480000012117989 */ /* 0x000e6400000e00ff */
[----:B------:R-:W-:-:S05]  /*1f30*/  IMAD.X R27, R12, 0x1, R25, P1 ;  /* 0x000000010c1b7824 */ /* 0x000fca00008e0619 */
        /* <DEDUP_REMOVED lines=15> */
[----:B--2---:R-:W-:-:S05]  /*2030*/  SEL R12, R12, RZ, P6 ;  /* 0x000000ff0c0c7207 */ /* 0x004fca0003000000 */
[----:B------:R-:W-:Y:S01]  /*2040*/  IMAD.X R25, R12, 0x1, R27, P1 ;  /* 0x000000010c197824 */ /* 0x000fe200008e061b */
[----:B------:R-:W-:-:S04]  /*2050*/  ISETP.GT.U32.AND P1, PT, R17, UR8, PT ;  /* 0x0000000811007c0c */ /* 0x000fc8000bf24070 */
[----:B------:R-:W-:-:S13]  /*2060*/  ISETP.GT.U32.AND.EX P1, PT, R25, UR7, PT, P1 ;  /* 0x0000000719007c0c */ /* 0x000fda000bf24110 */
[----:B------:R-:W-:-:S04]  /*2070*/  VOTE.ANY R12, PT, P1 ;  /* 0x00000000000c7806 */ /* 0x000fc800008e0100 */
[----:B------:R-:W-:-:S13]  /*2080*/  ISETP.NE.AND P1, PT, R12, RZ, PT ;  /* 0x000000ff0c00720c */ /* 0x000fda0003f25270 */
[----:B------:R-:W-:Y:S05]  /*2090*/  @P1 BRA `(.L_x_15) ;  /* 0x0000000800701947 */ /* 0x000fea0003800000 */
[----:B------:R-:W1:Y:S01]  /*20a0*/  LDC R0, c[0x0][0x910] ;  /* 0x00024400ff007b82 */ /* 0x000e620000000800 */
[----:B------:R-:W-:Y:S01]  /*20b0*/  IMAD.MOV.U32 R28, RZ, RZ, R17 ;  /* 0x000000ffff1c7224 */ /* 0x000fe200078e0011 */
[----:B------:R-:W-:Y:S01]  /*20c0*/  ULDC UR19, c[0x0][0x8f4] ;  /* 0x00023d0000137ab9 */ /* 0x000fe20000000800 */
[----:B------:R-:W-:Y:S01]  /*20d0*/  IMAD.MOV.U32 R29, RZ, RZ, R25 ;  /* 0x000000ffff1d7224 */ /* 0x000fe200078e0019 */
[----:B------:R-:W-:Y:S01]  /*20e0*/  ULDC UR6, c[0x0][0x8dc] ;  /* 0x0002370000067ab9 */ /* 0x000fe20000000800 */
[----:B------:R-:W-:Y:S01]  /*20f0*/  ULDC UR22, c[0x0][0x8d8] ;  /* 0x0002360000167ab9 */ /* 0x000fe20000000800 */
[----:B------:R-:W-:Y:S01]  /*2100*/  ULDC UR23, c[0x0][0x8f0] ;  /* 0x00023c0000177ab9 */ /* 0x000fe20000000800 */
[----:B------:R-:W-:Y:S01]  /*2110*/  ULDC.64 UR12, c[0x0][0x8d0] ;  /* 0x00023400000c7ab9 */ /* 0x000fe20000000a00 */
[----:B------:R-:W-:-:S05]  /*2120*/  ULDC.64 UR20, c[0x0][0x8e8] ;  /* 0x00023a0000147ab9 */ /* 0x000fca0000000a00 */
.L_x_20:
[----:B------:R-:W-:Y:S01]  /*2130*/  IMAD.MOV.U32 R3, RZ, RZ, R7 ;  /* 0x000000ffff037224 */ /* 0x000fe200078e0007 */
[----:B-----5:R-:W-:Y:S01]  /*2140*/  MOV R12, R8 ;  /* 0x00000008000c7202 */ /* 0x020fe20000000f00 */
[----:B------:R-:W-:-:S05]  /*2150*/  VIADD R7, R7, 0x20 ;  /* 0x0000002007077836 */ /* 0x000fca0000000000 */
[----:B-1----:R-:W-:-:S13]  /*2160*/  ISETP.GE.AND P1, PT, R7, R0, PT ;  /* 0x000000000700720c */ /* 0x002fda0003f26270 */
[----:B------:R-:W1:Y:S01]  /*2170*/  @!P1 LDC.64 R26, c[0x0][0x918] ;  /* 0x00024600ff1a9b82 */ /* 0x000e620000000a00 */
[----:B------:R-:W-:Y:S01]  /*2180*/  @!P1 VIADD R17, R3, 0x20 ;  /* 0x0000002003119836 */ /* 0x000fe20000000000 */
[----:B------:R2:W3:Y:S01]  /*2190*/  SHFL.IDX PT, R2, R29, 0x1f, 0x1f ;  /* 0x03e01f001d027f89 */ /* 0x0004e200000e0000 */
[----:B------:R-:W-:Y:S03]  /*21a0*/  BSSY B0, `(.L_x_16) ;  /* 0x0000066000007945 */ /* 0x000fe60003800000 */
[----:B------:R2:W4:Y:S01]  /*21b0*/  SHFL.IDX PT, R6, R28, 0x1f, 0x1f ;  /* 0x03e01f001c067f89 */ /* 0x00052200000e0000 */
[----:B-1----:R-:W-:-:S04]  /*21c0*/  @!P1 IMAD.WIDE R26, R17, 0xc, R26 ;  /* 0x0000000c111a9825 */ /* 0x002fc800078e021a */
[----:B------:R-:W-:Y:S01]  /*21d0*/  IMAD.MOV.U32 R17, RZ, RZ, R10 ;  /* 0x000000ffff117224 */ /* 0x000fe200078e000a */
[----:B------:R2:W5:Y:S04]  /*21e0*/  @!P1 LDG.E R8, desc[UR38][R26.64] ;  /* 0x000000261a089981 */ /* 0x000568000c1e1900 */
[----:B------:R2:W5:Y:S01]  /*21f0*/  @!P1 LDG.E R10, desc[UR38][R26.64+0x4] ;  /* 0x000004261a0a9981 */ /* 0x000562000c1e1900 */
[----:B------:R-:W-:Y:S01]  /*2200*/  ISETP.GE.AND P1, PT, R3, R0, PT ;  /* 0x000000000300720c */ /* 0x000fe20003f26270 */
[----:B------:R-:W-:Y:S02]  /*2210*/  IMAD.MOV.U32 R30, RZ, RZ, 0x7fffffff ;  /* 0x7fffffffff1e7424 */ /* 0x000fe400078e00ff */
[----:B------:R-:W-:-:S10]  /*2220*/  IMAD.MOV.U32 R31, RZ, RZ, RZ ;  /* 0x000000ffff1f7224 */ /* 0x000fd400078e00ff */
[----:B--234-:R-:W-:Y:S05]  /*2230*/  @P1 BRA `(.L_x_17) ;  /* 0x0000000400701947 */ /* 0x01cfea0003800000 */
[----:B------:R-:W-:Y:S02]  /*2240*/  IABS R33, R20 ;  /* 0x0000001400217213 */ /* 0x000fe40000000000 */
[C---:B------:R-:W-:Y:S02]  /*2250*/  IADD3 R18, P1, R12.reuse, UR14, RZ ;  /* 0x0000000e0c127c10 */ /* 0x040fe4000ff3e0ff */
[----:B------:R-:W1:Y:S02]  /*2260*/  I2F.RP R4, R33 ;  /* 0x0000002100047306 */ /* 0x000e640000209400 */
[----:B------:R-:W-:Y:S02]  /*2270*/  LEA.HI.X.SX32 R25, R12, UR15, 0x1, P1 ;  /* 0x0000000f0c197c11 */ /* 0x000fe400088f0eff */
[----:B------:R-:W-:-:S04]  /*2280*/  IADD3 R12, P1, R17, UR16, RZ ;  /* 0x00000010110c7c10 */ /* 0x000fc8000ff3e0ff */
[----:B------:R-:W-:Y:S02]  /*2290*/  LEA.HI.X.SX32 R17, R17, UR17, 0x1, P1 ;  /* 0x0000001111117c11 */ /* 0x000fe400088f0eff */
[----:B------:R-:W-:Y:S01]  /*22a0*/  PLOP3.LUT P1, PT, PT, PT, UP0, 0x80, 0x0 ;  /* 0x000000000000781c */ /* 0x000fe20003f2f008 */
[----:B-1----:R-:W1:Y:S02]  /*22b0*/  MUFU.RCP R4, R4 ;  /* 0x0000000400047308 */ /* 0x002e640000001000 */
[----:B-1----:R-:W-:-:S06]  /*22c0*/  VIADD R5, R4, 0xffffffe ;  /* 0x0ffffffe04057836 */ /* 0x002fcc0000000000 */
[----:B------:R-:W1:Y:S02]  /*22d0*/  F2I.FTZ.U32.TRUNC.NTZ R35, R5 ;  /* 0x0000000500237305 */ /* 0x000e64000021f000 */
[----:B-1----:R-:W-:Y:S02]  /*22e0*/  IMAD.MOV R30, RZ, RZ, -R35 ;  /* 0x000000ffff1e7224 */ /* 0x002fe400078e0a23 */
[----:B------:R-:W-:Y:S05]  /*22f0*/  @!P1 BRA `(.L_x_18) ;  /* 0x00000000002c9947 */ /* 0x000fea0003800000 */
        /* <DEDUP_REMOVED lines=9> */
[----:B------:R-:W-:Y:S01]  /*2390*/  IMAD.MOV.U32 R18, RZ, RZ, R4 ;  /* 0x000000ffff127224 */ /* 0x000fe200078e0004 */
[----:B------:R-:W-:-:S07]  /*23a0*/  MOV R25, R5 ;  /* 0x0000000500197202 */ /* 0x000fce0000000f00 */
.L_x_18:
        /* <DEDUP_REMOVED lines=12> */
.L_x_19:
[----:B------:R-:W-:Y:S01]  /*2470*/  SHF.R.U64 R12, R12, UR23, R17 ;  /* 0x000000170c0c7c19 */ /* 0x000fe20008001211 */
[----:B------:R-:W-:Y:S01]  /*2480*/  IMAD.MOV.U32 R4, RZ, RZ, R30 ;  /* 0x000000ffff047224 */ /* 0x000fe200078e001e */
[----:B------:R-:W-:Y:S02]  /*2490*/  IABS R5, R20 ;  /* 0x0000001400057213 */ /* 0x000fe40000000000 */
[----:B------:R-:W-:Y:S01]  /*24a0*/  SHF.R.U64 R18, R18, UR22, R25 ;  /* 0x0000001612127c19 */ /* 0x000fe20008001219 */
[----:B------:R-:W-:Y:S01]  /*24b0*/  VIADD R17, R12, UR5 ;  /* 0x000000050c117c36 */ /* 0x000fe20008000000 */
[----:B------:R-:W-:Y:S01]  /*24c0*/  IABS R30, R11 ;  /* 0x0000000b001e7213 */ /* 0x000fe20000000000 */
[----:B------:R-:W-:Y:S01]  /*24d0*/  IMAD.MOV R27, RZ, RZ, -R5 ;  /* 0x000000ffff1b7224 */ /* 0x000fe200078e0a05 */
[----:B------:R-:W-:Y:S01]  /*24e0*/  MOV R5, R35 ;  /* 0x0000002300057202 */ /* 0x000fe20000000f00 */
[----:B------:R-:W-:Y:S01]  /*24f0*/  IMAD R12, R4, R33, RZ ;  /* 0x00000021040c7224 */ /* 0x000fe200078e02ff */
[----:B------:R-:W-:Y:S01]  /*2500*/  IABS R26, R17 ;  /* 0x00000011001a7213 */ /* 0x000fe20000000000 */
[----:B------:R-:W-:-:S02]  /*2510*/  IMAD.MOV.U32 R4, RZ, RZ, RZ ;  /* 0x000000ffff047224 */ /* 0x000fc400078e00ff */
[----:B------:R-:W-:Y:S02]  /*2520*/  VIADD R18, R18, UR4 ;  /* 0x0000000412127c36 */ /* 0x000fe40008000000 */
[----:B------:R-:W-:-:S03]  /*2530*/  IMAD.HI.U32 R4, R35, R12, R4 ;  /* 0x0000000c23047227 */ /* 0x000fc600078e0004 */
[----:B------:R-:W-:Y:S01]  /*2540*/  IABS R29, R18 ;  /* 0x00000012001d7213 */ /* 0x000fe20000000000 */
[----:B------:R-:W-:Y:S01]  /*2550*/  IMAD.MOV.U32 R5, RZ, RZ, R26 ;  /* 0x000000ffff057224 */ /* 0x000fe200078e001a */
[----:B------:R-:W-:Y:S01]  /*2560*/  IABS R26, R11 ;  /* 0x0000000b001a7213 */ /* 0x000fe20000000000 */
[----:B------:R-:W-:Y:S02]  /*2570*/  IMAD.MOV.U32 R12, RZ, RZ, R27 ;  /* 0x000000ffff0c7224 */ /* 0x000fe400078e001b */
[----:B------:R-:W-:Y:S01]  /*2580*/  IMAD.HI.U32 R4, R4, R5, RZ ;  /* 0x0000000504047227 */ /* 0x000fe200078e00ff */
[----:B------:R-:W1:Y:S03]  /*2590*/  I2F.RP R27, R26 ;  /* 0x0000001a001b7306 */ /* 0x000e660000209400 */
[----:B------:R-:W-:-:S05]  /*25a0*/  IMAD R12, R4, R12, R5 ;  /* 0x0000000c040c7224 */ /* 0x000fca00078e0205 */
[----:B------:R-:W-:Y:S01]  /*25b0*/  ISETP.GT.U32.AND P1, PT, R33, R12, PT ;  /* 0x0000000c2100720c */ /* 0x000fe20003f24070 */
[----:B-1----:R-:W1:-:S12]  /*25c0*/  MUFU.RCP R27, R27 ;  /* 0x0000001b001b7308 */ /* 0x002e580000001000 */
[----:B------:R-:W-:Y:S02]  /*25d0*/  @!P1 IMAD.IADD R12, R12, 0x1, -R33 ;  /* 0x000000010c0c9824 */ /* 0x000fe400078e0a21 */
[----:B-1----:R-:W-:-:S04]  /*25e0*/  VIADD R4, R27, 0xffffffe ;  /* 0x0ffffffe1b047836 */ /* 0x002fc80000000000 */
[----:B------:R1:W2:Y:S02]  /*25f0*/  F2I.FTZ.U32.TRUNC.NTZ R5, R4 ;  /* 0x0000000400057305 */ /* 0x0002a4000021f000 */
[----:B-1----:R-:W-:Y:S02]  /*2600*/  IMAD.MOV.U32 R4, RZ, RZ, RZ ;  /* 0x000000ffff047224 */ /* 0x002fe400078e00ff */
[----:B--2---:R-:W-:-:S04]  /*2610*/  IMAD.MOV R28, RZ, RZ, -R5 ;  /* 0x000000ffff1c7224 */ /* 0x004fc800078e0a05 */
[----:B------:R-:W-:-:S04]  /*2620*/  IMAD.MOV.U32 R25, RZ, RZ, R28 ;  /* 0x000000ffff197224 */ /* 0x000fc800078e001c */
[----:B------:R-:W-:-:S04]  /*2630*/  IMAD R25, R25, R26, RZ ;  /* 0x0000001a19197224 */ /* 0x000fc800078e02ff */
[----:B------:R-:W-:Y:S01]  /*2640*/  IMAD.HI.U32 R28, R5, R25, R4 ;  /* 0x00000019051c7227 */ /* 0x000fe200078e0004 */
[----:B------:R-:W-:-:S03]  /*2650*/  MOV R5, R29 ;  /* 0x0000001d00057202 */ /* 0x000fc60000000f00 */
[----:B------:R-:W-:Y:S02]  /*2660*/  IMAD.MOV R25, RZ, RZ, -R30 ;  /* 0x000000ffff197224 */ /* 0x000fe400078e0a1e */
[----:B------:R-:W-:-:S04]  /*2670*/  IMAD.HI.U32 R4, R28, R5, RZ ;  /* 0x000000051c047227 */ /* 0x000fc800078e00ff */
[----:B------:R-:W-:-:S05]  /*2680*/  IMAD R5, R4, R25, R5 ;  /* 0x0000001904057224 */ /* 0x000fca00078e0205 */
[----:B------:R-:W-:-:S13]  /*2690*/  ISETP.GT.U32.AND P1, PT, R26, R5, PT ;  /* 0x000000051a00720c */ /* 0x000fda0003f24070 */
[----:B------:R-:W-:Y:S01]  /*26a0*/  @!P1 IMAD.IADD R5, R5, 0x1, -R26 ;  /* 0x0000000105059824 */ /* 0x000fe200078e0a1a */
[----:B------:R-:W-:-:S13]  /*26b0*/  ISETP.GT.U32.AND P1, PT, R33, R12, PT ;  /* 0x0000000c2100720c */ /* 0x000fda0003f24070 */
[----:B------:R-:W-:Y:S01]  /*26c0*/  @!P1 IMAD.IADD R12, R12, 0x1, -R33 ;  /* 0x000000010c0c9824 */ /* 0x000fe200078e0a21 */
[----:B------:R-:W-:-:S03]  /*26d0*/  ISETP.GT.U32.AND P1, PT, R26, R5, PT ;  /* 0x000000051a00720c */ /* 0x000fc60003f24070 */
[----:B------:R-:W-:-:S10]  /*26e0*/  IMAD.MOV.U32 R4, RZ, RZ, R12 ;  /* 0x000000ffff047224 */ /* 0x000fd400078e000c */
[----:B------:R-:W-:Y:S01]  /*26f0*/  @!P1 IMAD.IADD R5, R5, 0x1, -R26 ;  /* 0x0000000105059824 */ /* 0x000fe200078e0a1a */
[----:B------:R-:W-:-:S13]  /*2700*/  ISETP.GE.AND P1, PT, R17, RZ, PT ;  /* 0x000000ff1100720c */ /* 0x000fda0003f26270 */
[----:B------:R-:W-:Y:S01]  /*2710*/  @!P1 IMAD.MOV R4, RZ, RZ, -R4 ;  /* 0x000000ffff049224 */ /* 0x000fe200078e0a04 */
[----:B------:R-:W-:-:S13]  /*2720*/  ISETP.GE.AND P1, PT, R18, RZ, PT ;  /* 0x000000ff1200720c */ /* 0x000fda0003f26270 */
[----:B------:R-:W-:Y:S01]  /*2730*/  @!P1 IMAD.MOV R5, RZ, RZ, -R5 ;  /* 0x000000ffff059224 */ /* 0x000fe200078e0a05 */
[----:B------:R-:W-:-:S13]  /*2740*/  ISETP.NE.AND P1, PT, RZ, UR10, PT ;  /* 0x0000000aff007c0c */ /* 0x000fda000bf25270 */
[----:B------:R-:W-:Y:S02]  /*2750*/  @!P1 LOP3.LUT R4, RZ, UR10, RZ, 0x33, !PT ;  /* 0x0000000aff049c12 */ /* 0x000fe4000f8e33ff */
[----:B------:R-:W-:-:S03]  /*2760*/  ISETP.NE.AND P1, PT, RZ, UR9, PT ;  /* 0x00000009ff007c0c */ /* 0x000fc6000bf25270 */
[----:B------:R-:W-:-:S10]  /*2770*/  IMAD.IADD R4, R17, 0x1, -R4 ;  /* 0x0000000111047824 */ /* 0x000fd400078e0a04 */
[----:B------:R-:W-:Y:S02]  /*2780*/  @!P1 LOP3.LUT R5, RZ, UR9, RZ, 0x33, !PT ;  /* 0x00000009ff059c12 */ /* 0x000fe4000f8e33ff */
[----:B------:R-:W-:-:S03]  /*2790*/  PLOP3.LUT P1, PT, PT, PT, UP3, 0x80, 0x0 ;  /* 0x000000000000781c */ /* 0x000fc60003f2f038 */
[----:B------:R-:W-:-:S04]  /*27a0*/  IMAD.IADD R5, R18, 0x1, -R5 ;  /* 0x0000000112057824 */ /* 0x000fc800078e0a05 */
[CC--:B------:R-:W-:Y:S01]  /*27b0*/  IMAD R30, R4.reuse, R5.reuse, RZ ;  /* 0x00000005041e7224 */ /* 0x0c0fe200078e02ff */
[----:B------:R-:W-:-:S04]  /*27c0*/  SEL R17, R4, R5, !P1 ;  /* 0x0000000504117207 */ /* 0x000fc80004800000 */
[--C-:B------:R-:W-:Y:S01]  /*27d0*/  SHF.R.S32.HI R5, RZ, 0x1f, R17.reuse ;  /* 0x0000001fff057819 */ /* 0x100fe20000011411 */
[----:B------:R-:W-:Y:S01]  /*27e0*/  IMAD.MOV.U32 R4, RZ, RZ, R17 ;  /* 0x000000ffff047224 */ /* 0x000fe200078e0011 */
[----:B------:R-:W-:-:S07]  /*27f0*/  SHF.R.S32.HI R31, RZ, 0x1f, R30 ;  /* 0x0000001fff1f7819 */ /* 0x000fce000001141e */
.L_x_17:
[----:B------:R-:W-:Y:S05]  /*2800*/  BSYNC B0 ;  /* 0x0000000000007941 */ /* 0x000fea0003800000 */
.L_x_16:
[----:B------:R-:W1:Y:S04]  /*2810*/  SHFL.UP PT, R17, R30, 0x1, RZ ;  /* 0x042000001e117989 */ /* 0x000e6800000e00ff */
[----:B------:R-:W2:Y:S01]  /*2820*/  SHFL.UP PT, R12, R31, 0x1, RZ ;  /* 0x042000001f0c7989 */ /* 0x000ea200000e00ff */
[----:B-1----:R-:W-:Y:S02]  /*2830*/  SEL R17, R17, RZ, P2 ;  /* 0x000000ff11117207 */ /* 0x002fe40001000000 */
[----:B--2---:R-:W-:Y:S02]  /*2840*/  SEL R12, R12, RZ, P2 ;  /* 0x000000ff0c0c7207 */ /* 0x004fe40001000000 */
[----:B------:R-:W-:-:S04]  /*2850*/  IADD3 R18, P1, R17, R30, RZ ;  /* 0x0000001e11127210 */ /* 0x000fc80007f3e0ff */
[----:B------:R-:W-:Y:S01]  /*2860*/  IADD3.X R27, R12, R31, RZ, P1, !PT ;  /* 0x0000001f0c1b7210 */ /* 0x000fe20000ffe4ff */
[----:B------:R-:W1:Y:S04]  /*2870*/  SHFL.UP PT, R17, R18, 0x2, RZ ;  /* 0x0440000012117989 */ /* 0x000e6800000e00ff */
[----:B------:R-:W2:Y:S01]  /*2880*/  SHFL.UP PT, R12, R27, 0x2, RZ ;  /* 0x044000001b0c7989 */ /* 0x000ea200000e00ff */
[----:B-1----:R-:W-:Y:S02]  /*2890*/  SEL R17, R17, RZ, P3 ;  /* 0x000000ff11117207 */ /* 0x002fe40001800000 */
[----:B--2---:R-:W-:Y:S02]  /*28a0*/  SEL R12, R12, RZ, P3 ;  /* 0x000000ff0c0c7207 */ /* 0x004fe40001800000 */
[----:B------:R-:W-:-:S05]  /*28b0*/  IADD3 R28, P1, R17, R18, RZ ;  /* 0x00000012111c7210 */ /* 0x000fca0007f3e0ff */
[----:B------:R-:W-:Y:S01]  /*28c0*/  IMAD.X R25, R12, 0x1, R27, P1 ;  /* 0x000000010c197824 */ /* 0x000fe200008e061b */
        /* <DEDUP_REMOVED lines=18> */
[----:B------:R-:W-:-:S05]  /*29f0*/  IADD3 R28, P1, R17, R6, RZ ;  /* 0x00000006111c7210 */ /* 0x000fca0007f3e0ff */
[----:B------:R-:W-:Y:S01]  /*2a00*/  IMAD.X R29, R25, 0x1, R2, P1 ;  /* 0x00000001191d7824 */ /* 0x000fe200008e0602 */
[----:B------:R-:W-:-:S04]  /*2a10*/  ISETP.GT.U32.AND P1, PT, R28, UR8, PT ;  /* 0x000000081c007c0c */ /* 0x000fc8000bf24070 */
[----:B------:R-:W-:-:S13]  /*2a20*/  ISETP.GT.U32.AND.EX P1, PT, R29, UR7, PT, P1 ;  /* 0x000000071d007c0c */ /* 0x000fda000bf24110 */
[----:B------:R-:W-:-:S04]  /*2a30*/  VOTE.ANY R12, PT, P1 ;  /* 0x00000000000c7806 */ /* 0x000fc800008e0100 */
[----:B------:R-:W-:-:S13]  /*2a40*/  ISETP.NE.AND P1, PT, R12, RZ, PT ;  /* 0x000000ff0c00720c */ /* 0x000fda0003f25270 */
[----:B------:R-:W-:Y:S05]  /*2a50*/  @!P1 BRA `(.L_x_20) ;  /* 0xfffffff400b49947 */ /* 0x000fea000383ffff */
.L_x_15:
[----:B------:R-:W1:Y:S08]  /*2a60*/  BREV R12, R12 ;  /* 0x0000000c000c7301 */ /* 0x000e700000000000 */
[----:B-1----:R-:W1:Y:S02]  /*2a70*/  FLO.U32.SH R7, R12 ;  /* 0x0000000c00077300 */ /* 0x002e6400000e0400 */
[----:B-1----:R-:W1:Y:S02]  /*2a80*/  SHFL.IDX PT, R3, R3, R7, 0x1f ;  /* 0x00001f0703037589 */ /* 0x002e6400000e0000 */
[----:B-1----:R-:W-:-:S13]  /*2a90*/  R2UR UR4, R3 ;  /* 0x00000000030472ca */ /* 0x002fda00000e0000 */
[----:B------:R-:W-:-:S05]  /*2aa0*/  VIADD R29, R9, UR4 ;  /* 0x00000004091d7c36 */ /* 0x000fca0008000000 */
[----:B------:R-:W-:-:S13]  /*2ab0*/  ISETP.GE.AND P1, PT, R29, R0, PT ;  /* 0x000000001d00720c */ /* 0x000fda0003f26270 */
[----:B------:R-:W1:Y:S02]  /*2ac0*/  @!P1 LDC.64 R26, c[0x0][0x918] ;  /* 0x00024600ff1a9b82 */ /* 0x000e640000000a00 */
[----:B-1----:R-:W-:-:S05]  /*2ad0*/  @!P1 IMAD.WIDE R26, R29, 0xc, R26 ;  /* 0x0000000c1d1a9825 */ /* 0x002fca00078e021a */
[----:B-----5:R1:W5:Y:S04]  /*2ae0*/  @!P1 LDG.E R8, desc[UR38][R26.64] ;  /* 0x000000261a089981 */ /* 0x020368000c1e1900 */
[----:B------:R1:W5:Y:S01]  /*2af0*/  @!P1 LDG.E R10, desc[UR38][R26.64+0x4] ;  /* 0x000004261a0a9981 */ /* 0x000362000c1e1900 */
[----:B------:R-:W-:-:S03]  /*2b00*/  IADD3 R18, P1, P2, R17, R6, -R30 ;  /* 0x0000000611127210 */ /* 0x000fc60007a3e81e */
[----:B------:R-:W-:Y:S01]  /*2b10*/  SHFL.IDX PT, R6, R30, R7, 0x1f ;  /* 0x00001f071e067589 */ /* 0x000fe200000e0000 */
[----:B------:R-:W-:-:S03]  /*2b20*/  IADD3.X R28, R25, R2, ~R31, P1, P2 ;  /* 0x00000002191c7210 */ /* 0x000fc60000fe4c1f */
[----:B------:R-:W2:Y:S04]  /*2b30*/  SHFL.IDX PT, R18, R18, R7, 0x1f ;  /* 0x00001f0712127589 */ /* 0x000ea800000e0000 */
[----:B------:R-:W3:Y:S04]  /*2b40*/  SHFL.IDX PT, R28, R28, R7, 0x1f ;  /* 0x00001f071c1c7589 */ /* 0x000ee800000e0000 */
[----:B------:R-:W4:Y:S04]  /*2b50*/  SHFL.IDX PT, R2, R31, R7, 0x1f ;  /* 0x00001f071f027589 */ /* 0x000f2800000e0000 */
[----:B------:R-:W1:Y:S04]  /*2b60*/  SHFL.IDX PT, R5, R5, R7, 0x1f ;  /* 0x00001f0705057589 */ /* 0x000e6800000e0000 */
[----:B------:R4:W1:Y:S01]  /*2b70*/  SHFL.IDX PT, R4, R4, R7, 0x1f ;  /* 0x00001f0704047589 */ /* 0x00086200000e0000 */
[----:B--2---:R-:W-:-:S02]  /*2b80*/  R2UR UR5, R18 ;  /* 0x00000000120572ca */ /* 0x004fc400000e0000 */
[----:B---3--:R-:W-:Y:S01]  /*2b90*/  R2UR UR6, R28 ;  /* 0x000000001c0672ca */ /* 0x008fe200000e0000 */
[----:B----4-:R-:W-:-:S14]  /*2ba0*/  IMAD.MOV.U32 R7, RZ, RZ, R2 ;  /* 0x000000ffff077224 */ /* 0x010fdc00078e0002 */
.L_x_10:
[----:B------:R-:W-:Y:S01]  /*2bb0*/  ISETP.LE.AND P1, PT, R0, UR4, PT ;  /* 0x0000000400007c0c */ /* 0x000fe2000bf23270 */
[----:B------:R-:W-:Y:S02]  /*2bc0*/  IMAD.MOV.U32 R17, RZ, RZ, -0x1 ;  /* 0xffffffffff117424 */ /* 0x000fe400078e00ff */
[----:B------:R-:W-:-:S10]  /*2bd0*/  IMAD.MOV.U32 R18, RZ, RZ, -0x1 ;  /* 0xffffffffff127424 */ /* 0x000fd400078e00ff */
[----:B------:R-:W-:Y:S05]  /*2be0*/  @P1 BRA `(.L_x_9) ;  /* 0x0000000400041947 */ /* 0x000fea0003800000 */
[----:B------:R-:W-:Y:S01]  /*2bf0*/  UIADD3 UR14, UP2, -UR5, UR8, URZ ;  /* 0x00000008050e7290 */ /* 0x000fe2000ff5e13f */
[----:B------:R-:W2:Y:S01]  /*2c00*/  S2UR UR17, SR_CTAID.Y ;  /* 0x00000000001179c3 */ /* 0x000ea20000002600 */
[----:B------:R-:W-:Y:S01]  /*2c10*/  ULDC UR16, c[0x0][0x8c0] ;  /* 0x0002300000107ab9 */ /* 0x000fe20000000800 */
[----:B------:R-:W-:Y:S01]  /*2c20*/  ULDC UR20, c[0x0][0x8b0] ;  /* 0x00022c0000147ab9 */ /* 0x000fe20000000800 */
[----:B------:R-:W-:Y:S01]  /*2c30*/  UIADD3.X UR11, ~UR6, UR7, URZ, UP2, !UPT ;  /* 0x00000007060b7290 */ /* 0x000fe200097fe53f */
[--C-:B-1----:R-:W-:Y:S01]  /*2c40*/  SHF.R.U32.HI R27, RZ, UR20, R5.reuse ;  /* 0x00000014ff1b7c19 */ /* 0x102fe20008011605 */
[----:B------:R-:W-:Y:S01]  /*2c50*/  ULDC UR19, c[0x0][0x904] ;  /* 0x0002410000137ab9 */ /* 0x000fe20000000800 */
[----:B------:R-:W-:Y:S01]  /*2c60*/  ULDC UR12, c[0x0][0x8a8] ;  /* 0x00022a00000c7ab9 */ /* 0x000fe20000000800 */
[----:B------:R-:W-:Y:S01]  /*2c70*/  USHF.R.U32.HI UR15, URZ, UR16, UR11 ;  /* 0x000000103f0f7299 */ /* 0x000fe2000801160b */
[----:B------:R-:W-:Y:S01]  /*2c80*/  SHF.R.U64 R26, R4, UR20, R5 ;  /* 0x00000014041a7c19 */ /* 0x000fe20008001205 */
[----:B------:R-:W-:-:S02]  /*2c90*/  USHF.R.U64 UR14, UR14, UR16, UR11 ;  /* 0x000000100e0e7299 */ /* 0x000fc4000800120b */
[----:B------:R-:W-:Y:S02]  /*2ca0*/  USHF.R.U32.HI UR13, URZ, UR20, UR15 ;  /* 0x000000143f0d7299 */ /* 0x000fe4000801160f */
[----:B------:R-:W-:Y:S02]  /*2cb0*/  UIADD3 UR12, UR12, -0x1, URZ ;  /* 0xffffffff0c0c7890 */ /* 0x000fe4000fffe03f */
[----:B------:R-:W-:Y:S02]  /*2cc0*/  USHF.R.U32.HI UR21, URZ, UR19, UR13 ;  /* 0x000000133f157299 */ /* 0x000fe4000801160d */
[----:B------:R-:W-:Y:S02]  /*2cd0*/  USHF.R.U64 UR15, UR14, UR20, UR15 ;  /* 0x000000140e0f7299 */ /* 0x000fe4000800120f */
[----:B------:R-:W-:Y:S02]  /*2ce0*/  ULOP3.LUT UR14, UR14, UR12, URZ, 0xc0, !UPT ;  /* 0x0000000c0e0e7292 */ /* 0x000fe4000f8ec03f */
[----:B------:R-:W-:Y:S01]  /*2cf0*/  LOP3.LUT R0, R27, UR21, RZ, 0xfc, !PT ;  /* 0x000000151b007c12 */ /* 0x000fe2000f8efcff */
[----:B------:R-:W-:-:S02]  /*2d00*/  USHF.R.U64 UR13, UR15, UR19, UR13 ;  /* 0x000000130f0d7299 */ /* 0x000fc4000800120d */
[----:B--2---:R-:W-:Y:S01]  /*2d10*/  USEL UR11, UR42, UR17, !UP3 ;  /* 0x000000112a0b7287 */ /* 0x004fe2000d800000 */
[----:B------:R-:W-:-:S13]  /*2d20*/  ISETP.NE.U32.AND P1, PT, R0, RZ, PT ;  /* 0x000000ff0000720c */ /* 0x000fda0003f25070 */
[----:B------:R-:W-:Y:S05]  /*2d30*/  @!P1 BRA `(.L_x_21) ;  /* 0x0000000000149947 */ /* 0x000fea0003800000 */
[----:B------:R-:W-:-:S07]  /*2d40*/  MOV R12, 0x2d60 ;  /* 0x00002d60000c7802 */ /* 0x000fce0000000f00 */
[----:B-----5:R-:W-:Y:S05]  /*2d50*/  CALL.REL.NOINC `($__internal_0_$__cuda_sm20_div_u64) ;  /* 0x000000cc007c7944 */ /* 0x020fea0003c00000 */
[----:B------:R-:W-:-:S05]  /*2d60*/  IADD3 R12, -R0, RZ, RZ ;  /* 0x000000ff000c7210 */ /* 0x000fca0007ffe1ff */
[----:B------:R-:W-:Y:S01]  /*2d70*/  IMAD R12, R26, R12, UR13 ;  /* 0x0000000d1a0c7e24 */ /* 0x000fe2000f8e020c */
[----:B------:R-:W-:Y:S06]  /*2d80*/  BRA `(.L_x_22) ;  /* 0x0000000000507947 */ /* 0x000fec0003800000 */
.L_x_21:
[----:B------:R-:W1:Y:S01]  /*2d90*/  I2F.U32.RP R0, R26 ;  /* 0x0000001a00007306 */ /* 0x000e620000209000 */
[----:B------:R-:W-:-:S07]  /*2da0*/  ISETP.NE.U32.AND P3, PT, R26, RZ, PT ;  /* 0x000000ff1a00720c */ /* 0x000fce0003f65070 */
[----:B-1----:R-:W1:Y:S02]  /*2db0*/  MUFU.RCP R0, R0 ;  /* 0x0000000000007308 */ /* 0x002e640000001000 */
[----:B-1----:R-:W-:-:S06]  /*2dc0*/  VIADD R2, R0, 0xffffffe ;  /* 0x0ffffffe00027836 */ /* 0x002fcc0000000000 */
[----:B------:R1:W2:Y:S02]  /*2dd0*/  F2I.FTZ.U32.TRUNC.NTZ R3, R2 ;  /* 0x0000000200037305 */ /* 0x0002a4000021f000 */
[----:B-1----:R-:W-:Y:S02]  /*2de0*/  IMAD.MOV.U32 R2, RZ, RZ, RZ ;  /* 0x000000ffff027224 */ /* 0x002fe400078e00ff */
[----:B--2---:R-:W-:-:S04]  /*2df0*/  IMAD.MOV R17, RZ, RZ, -R3 ;  /* 0x000000ffff117224 */ /* 0x004fc800078e0a03 */
[----:B------:R-:W-:-:S04]  /*2e00*/  IMAD R17, R17, R26, RZ ;  /* 0x0000001a11117224 */ /* 0x000fc800078e02ff */
[----:B------:R-:W-:-:S06]  /*2e10*/  IMAD.HI.U32 R3, R3, R17, R2 ;  /* 0x0000001103037227 */ /* 0x000fcc00078e0002 */
[----:B------:R-:W-:-:S04]  /*2e20*/  IMAD.HI.U32 R0, R3, UR13, RZ ;  /* 0x0000000d03007c27 */ /* 0x000fc8000f8e00ff */
[----:B------:R-:W-:-:S04]  /*2e30*/  IMAD.MOV R3, RZ, RZ, -R0 ;  /* 0x000000ffff037224 */ /* 0x000fc800078e0a00 */
[----:B------:R-:W-:-:S05]  /*2e40*/  IMAD R3, R26, R3, UR13 ;  /* 0x0000000d1a037e24 */ /* 0x000fca000f8e0203 */
[----:B------:R-:W-:-:S13]  /*2e50*/  ISETP.GE.U32.AND P1, PT, R3, R26, PT ;  /* 0x0000001a0300720c */ /* 0x000fda0003f26070 */
[----:B------:R-:W-:Y:S02]  /*2e60*/  @P1 IMAD.IADD R3, R3, 0x1, -R26 ;  /* 0x0000000103031824 */ /* 0x000fe400078e0a1a */
[----:B------:R-:W-:-:S03]  /*2e70*/  @P1 VIADD R0, R0, 0x1 ;  /* 0x0000000100001836 */ /* 0x000fc60000000000 */
[----:B------:R-:W-:-:S13]  /*2e80*/  ISETP.GE.U32.AND P2, PT, R3, R26, PT ;  /* 0x0000001a0300720c */ /* 0x000fda0003f46070 */
[----:B------:R-:W-:Y:S01]  /*2e90*/  @P2 VIADD R0, R0, 0x1 ;  /* 0x0000000100002836 */ /* 0x000fe20000000000 */
[----:B------:R-:W-:-:S05]  /*2ea0*/  @!P3 LOP3.LUT R0, RZ, R26, RZ, 0x33, !PT ;  /* 0x0000001aff00b212 */ /* 0x000fca00078e33ff */
[----:B------:R-:W-:-:S04]  /*2eb0*/  IMAD.MOV R12, RZ, RZ, -R0 ;  /* 0x000000ffff0c7224 */ /* 0x000fc800078e0a00 */
[----:B------:R-:W-:-:S07]  /*2ec0*/  IMAD R12, R26, R12, UR13 ;  /* 0x0000000d1a0c7e24 */ /* 0x000fce000f8e020c */
.L_x_22:
[----:B------:R-:W1:Y:S01]  /*2ed0*/  LDC R25, c[0x0][0x8a8] ;  /* 0x00022a00ff197b82 */ /* 0x000e620000000800 */
[----:B------:R-:W-:Y:S01]  /*2ee0*/  ULDC UR13, c[0x0][0x904] ;  /* 0x00024100000d7ab9 */ /* 0x000fe20000000800 */
[----:B------:R-:W-:Y:S01]  /*2ef0*/  UMOV UR12, 0xffffffff ;  /* 0xffffffff000c7882 */ /* 0x000fe20000000000 */
[----:B------:R-:W-:Y:S01]  /*2f00*/  PLOP3.LUT P1, PT, PT, PT, UP3, 0x80, 0x0 ;  /* 0x000000000000781c */ /* 0x000fe20003f2f038 */
[----:B------:R-:W-:-:S04]  /*2f10*/  USHF.L.U32 UR12, UR12, UR13, URZ ;  /* 0x0000000d0c0c7299 */ /* 0x000fc8000800063f */
[----:B------:R-:W2:Y:S02]  /*2f20*/  LDC R17, c[0x0][0x8b8] ;  /* 0x00022e00ff117b82 */ /* 0x000ea40000000800 */
[----:B------:R-:W-:Y:S01]  /*2f30*/  LOP3.LUT R2, RZ, UR12, RZ, 0x33, !PT ;  /* 0x0000000cff027c12 */ /* 0x000fe2000f8e33ff */
[----:B------:R-:W-:Y:S02]  /*2f40*/  UMOV UR12, 0x1 ;  /* 0x00000001000c7882 */ /* 0x000fe40000000000 */
[----:B------:R-:W-:Y:S01]  /*2f50*/  USHF.L.U32 UR12, UR12, UR13, URZ ;  /* 0x0000000d0c0c7299 */ /* 0x000fe2000800063f */
[----:B------:R-:W-:Y:S02]  /*2f60*/  LOP3.LUT R3, R2, UR15, RZ, 0xc0, !PT ;  /* 0x0000000f02037c12 */ /* 0x000fe4000f8ec0ff */
[----:B------:R-:W-:Y:S02]  /*2f70*/  @P1 IMAD.U32 R18, RZ, RZ, UR4 ;  /* 0x00000004ff121e24 */ /* 0x000fe4000f8e00ff */
[----:B------:R-:W-:-:S02]  /*2f80*/  @!P1 IMAD.U32 R18, RZ, RZ, UR4 ;  /* 0x00000004ff129e24 */ /* 0x000fc4000f8e00ff */
[----:B------:R-:W-:Y:S02]  /*2f90*/  IMAD R0, R0, UR12, R3 ;  /* 0x0000000c00007c24 */ /* 0x000fe4000f8e0203 */
[----:B-1----:R-:W-:-:S05]  /*2fa0*/  IMAD R12, R12, R25, UR14 ;  /* 0x0000000e0c0c7e24 */ /* 0x002fca000f8e0219 */
[----:B------:R-:W-:Y:S01]  /*2fb0*/  @P1 MOV R16, R12 ;  /* 0x0000000c00101202 */ /* 0x000fe20000000f00 */
[----:B--2---:R-:W-:Y:S01]  /*2fc0*/  IMAD R17, R0, R17, UR11 ;  /* 0x0000000b00117e24 */ /* 0x004fe2000f8e0211 */
[----:B------:R-:W-:-:S03]  /*2fd0*/  UMOV UR11, 0x1 ;  /* 0x00000001000b7882 */ /* 0x000fc60000000000 */
[----:B------:R-:W-:Y:S02]  /*2fe0*/  @!P1 IMAD.MOV.U32 R16, RZ, RZ, R17 ;  /* 0x000000ffff109224 */ /* 0x000fe400078e0011 */
[----:B------:R-:W-:-:S07]  /*2ff0*/  @!P1 IMAD.MOV.U32 R17, RZ, RZ, R12 ;  /* 0x000000ffff119224 */ /* 0x000fce00078e000c */
.L_x_9:
[----:B------:R-:W-:-:S13]  /*3000*/  ISETP.NE.AND P1, PT, RZ, UR11, PT ;  /* 0x0000000bff007c0c */ /* 0x000fda000bf25270 */
[----:B------:R-:W-:Y:S05]  /*3010*/  @!P1 EXIT ;  /* 0x000000000000994d */ /* 0x000fea0003800000 */
[----:B------:R-:W2:Y:S02]  /*3020*/  LDC.64 R28, c[0x0][0x290] ;  /* 0x0000a400ff1c7b82 */ /* 0x000ea40000000a00 */
[----:B--2---:R-:W-:-:S06]  /*3030*/  IMAD.WIDE R36, R18, 0xc, R28 ;  /* 0x0000000c12247825 */ /* 0x004fcc00078e021c */
[----:B------:R2:W5:Y:S01]  /*3040*/  LDG.E R36, desc[UR38][R36.64+0x8] ;  /* 0x0000082624247981 */ /* 0x000562000c1e1900 */
[----:B------:R-:W-:Y:S01]  /*3050*/  UISETP.NE.AND UP2, UPT, UR26, 0x2, UPT ;  /* 0x000000021a00788c */ /* 0x000fe2000bf45270 */
[----:B------:R-:W3:Y:S01]  /*3060*/  S2UR UR58, SR_CgaCtaId ;  /* 0x00000000003a79c3 */ /* 0x000ee20000008800 */
[----:B------:R-:W-:Y:S01]  /*3070*/  UMOV UR40, URZ ;  /* 0x0000003f00287c82 */ /* 0x000fe20008000000 */
[----:B------:R-:W-:Y:S01]  /*3080*/  UMOV UR41, URZ ;  /* 0x0000003f00297c82 */ /* 0x000fe20008000000 */
[--C-:B-1----:R-:W-:Y:S01]  /*3090*/  SHF.R.S32.HI R27, RZ, 0x1f, R18.reuse ;  /* 0x0000001fff1b7819 */ /* 0x102fe20000011412 */
[----:B------:R-:W-:Y:S01]  /*30a0*/  IMAD.MOV.U32 R2, RZ, RZ, RZ ;  /* 0x000000ffff027224 */ /* 0x000fe200078e00ff */
[----:B------:R-:W-:Y:S01]  /*30b0*/  PLOP3.LUT P1, PT, PT, PT, UP2, 0x80, 0x0 ;  /* 0x000000000000781c */ /* 0x000fe20003f2f028 */
[----:B------:R-:W-:-:S12]  /*30c0*/  IMAD.MOV.U32 R26, RZ, RZ, R18 ;  /* 0x000000ffff1a7224 */ /* 0x000fd800078e0012 */
[----:B--2---:R-:W-:Y:S05]  /*30d0*/  @P1 BRA `(.L_x_23) ;  /* 0x0000000000ac1947 */ /* 0x004fea0003800000 */
[----:B-----5:R-:W-:Y:S01]  /*30e0*/  R2UR UR11, R36 ;  /* 0x00000000240b72ca */ /* 0x020fe200000e0000 */
[----:B------:R-:W-:-:S04]  /*30f0*/  ULOP3.LUT UR13, UR59, 0x1, URZ, 0xfc, !UPT ;  /* 0x000000013b0d7892 */ /* 0x000fc8000f8efc3f */
[----:B------:R-:W-:-:S06]  /*3100*/  UISETP.NE.AND UP2, UPT, UR13, 0x3, UPT ;  /* 0x000000030d00788c */ /* 0x000fcc000bf45270 */
[----:B------:R-:W-:Y:S02]  /*3110*/  PLOP3.LUT P2, PT, PT, PT, UP2, 0x80, 0x0 ;  /* 0x000000000000781c */ /* 0x000fe40003f4f028 */
[----:B------:R-:W-:-:S04]  /*3120*/  UIADD3 UR11, UR11, 0x3f, URZ ;  /* 0x0000003f0b0b7890 */ /* 0x000fc8000fffe03f */
[----:B------:R-:W-:-:S04]  /*3130*/  USHF.R.S32.HI UR12, URZ, 0x1f, UR11 ;  /* 0x0000001f3f0c7899 */ /* 0x000fc8000801140b */
[----:B------:R-:W-:-:S04]  /*3140*/  ULEA.HI UR12, UR12, UR11, URZ, 0x6 ;  /* 0x0000000b0c0c7291 */ /* 0x000fc8000f8f303f */
[----:B------:R-:W-:Y:S01]  /*3150*/  USHF.R.S32.HI UR40, URZ, 0x6, UR12 ;  /* 0x000000063f287899 */ /* 0x000fe2000801140c */
[----:B------:R-:W-:Y:S11]  /*3160*/  @!P2 BRA `(.L_x_24) ;  /* 0x000000000004a947 */ /* 0x000ff60003800000 */
[----:B---3--:R-:W-:Y:S01]  /*3170*/  BPT.TRAP 0x1 ;  /* 0x000000040000795c */ /* 0x008fe20000300000 */
.L_x_24:
[----:B------:R-:W-:Y:S01]  /*3180*/  UMOV UR11, 0x400 ;  /* 0x00000400000b7882 */ /* 0x000fe20000000000 */
[----:B------:R-:W-:Y:S01]  /*3190*/  SHF.L.U32 R0, RZ, 0x1f, RZ ;  /* 0x0000001fff007819 */ /* 0x000fe200000006ff */
[----:B---3--:R-:W-:-:S09]  /*31a0*/  ULEA UR11, UR58, UR11, 0x18 ;  /* 0x0000000b3a0b7291 */ /* 0x008fd2000f8ec03f */
[----:B------:R-:W1:Y:S02]  /*31b0*/  SYNCS.PHASECHK.TRANS64.TRYWAIT P1, [UR11+0x34400], R0 ;  /* 0x03440000ff0075a7 */ /* 0x000e64000802014b */
[----:B-1----:R-:W-:Y:S05]  /*31c0*/  @!P1 BRA `(.L_x_25) ;  /* 0x000000b400e49947 */ /* 0x002fea0003800000 */
.L_x_275:
[----:B------:R-:W2:Y:S01]  /*31d0*/  LDS.128 R32, [UR11+0x34550] ;  /* 0x0345500bff207984 */ /* 0x000ea20008000c00 */
[----:B------:R-:W-:Y:S01]  /*31e0*/  @!PT LDS RZ, [RZ] ;  /* 0x00000000fffff984 */ /* 0x000fe20000000800 */
[----:B------:R-:W-:Y:S01]  /*31f0*/  @!PT LDS RZ, [RZ] ;  /* 0x00000000fffff984 */ /* 0x000fe20000000800 */
[----:B------:R-:W-:Y:S01]  /*3200*/  @!PT LDS RZ, [RZ] ;  /* 0x00000000fffff984 */ /* 0x000fe20000000800 */
[----:B------:R-:W-:Y:S01]  /*3210*/  @!PT LDS RZ, [RZ] ;  /* 0x00000000fffff984 */ /* 0x000fe20000000800 */
[----:B------:R3:W-:Y:S06]  /*3220*/  MEMBAR.ALL.CTA ;  /* 0x0000000000007992 */ /* 0x0007ec0000008000 */
[----:B---3--:R-:W3:Y:S01]  /*3230*/  FENCE.VIEW.ASYNC.S ;  /* 0x00000000000073c6 */ /* 0x008ee20000000000 */
[----:B--2---:R-:W-:Y:S02]  /*3240*/  IMAD.MOV.U32 R18, RZ, RZ, R34 ;  /* 0x000000ffff127224 */ /* 0x004fe400078e0022 */
[----:B------:R-:W-:-:S02]  /*3250*/  IMAD.MOV.U32 R17, RZ, RZ, R33 ;  /* 0x000000ffff117224 */ /* 0x000fc400078e0021 */
[----:B------:R-:W-:Y:S01]  /*3260*/  IMAD.MOV.U32 R16, RZ, RZ, R32 ;  /* 0x000000ffff107224 */ /* 0x000fe200078e0020 */
[----:B---3--:R-:W-:Y:S06]  /*3270*/  @!P2 BRA `(.L_x_26) ;  /* 0x000000000004a947 */ /* 0x008fec0003800000 */
[----:B------:R-:W-:Y:S01]  /*3280*/  BPT.TRAP 0x1 ;  /* 0x000000040000795c */ /* 0x000fe20000300000 */
.L_x_26:
[----:B------:R-:W-:Y:S01]  /*3290*/  UIADD3 UR11, UR11, 0x34440, URZ ;  /* 0x000344400b0b7890 */ /* 0x000fe2000fffe03f */
[----:B------:R-:W-:-:S03]  /*32a0*/  ISETP.NE.AND P1, PT, R35, RZ, PT ;  /* 0x000000ff2300720c */ /* 0x000fc60003f25270 */
[----:B------:R-:W-:-:S09]  /*32b0*/  UPRMT UR11, UR58, 0x654, UR11 ;  /* 0x000006543a0b7896 */ /* 0x000fd2000800000b */
[----:B------:R-:W-:Y:S01]  /*32c0*/  SYNCS.ARRIVE.TRANS64.RED.A1T0 RZ, [UR11], RZ ;  /* 0x000000ffffff79a7 */ /* 0x000fe2000810040b */
[----:B------:R-:W-:Y:S05]  /*32d0*/  @!P1 EXIT ;  /* 0x000000000000994d */ /* 0x000fea0003800000 */
[----:B------:R-:W-:-:S06]  /*32e0*/  IMAD.WIDE R36, R18, 0xc, R28 ;  /* 0x0000000c12247825 */ /* 0x000fcc00078e021c */
[----:B------:R2:W5:Y:S01]  /*32f0*/  LDG.E R36, desc[UR38][R36.64+0x8] ;  /* 0x0000082624247981 */ /* 0x000562000c1e1900 */
[----:B------:R-:W-:Y:S01]  /*3300*/  UISETP.GE.U32.AND UP2, UPT, UR40, 0x6, UPT ;  /* 0x000000062800788c */ /* 0x000fe2000bf46070 */
[----:B------:R-:W-:Y:S01]  /*3310*/  SHF.R.S32.HI R27, RZ, 0x1f, R18 ;  /* 0x0000001fff1b7819 */ /* 0x000fe20000011412 */
[----:B------:R-:W-:Y:S01]  /*3320*/  UIMAD.WIDE.U32 UR12, UR40, -0x55555555, URZ ;  /* 0xaaaaaaab280c78a5 */ /* 0x000fe2000f8e003f */
[----:B------:R-:W-:Y:S01]  /*3330*/  IMAD.MOV.U32 R2, RZ, RZ, 0x1 ;  /* 0x00000001ff027424 */ /* 0x000fe200078e00ff */
[----:B------:R-:W-:Y:S01]  /*3340*/  MOV R26, R18 ;  /* 0x00000012001a7202 */ /* 0x000fe20000000f00 */
[----:B------:R-:W-:Y:S01]  /*3350*/  UMOV UR41, URZ ;  /* 0x0000003f00297c82 */ /* 0x000fe20008000000 */
[----:B------:R-:W-:-:S04]  /*3360*/  USHF.R.U32.HI UR12, URZ, 0x2, UR13 ;  /* 0x000000023f0c7899 */ /* 0x000fc8000801160d */
[----:B------:R-:W-:Y:S02]  /*3370*/  UIMAD UR40, UR12, -0x6, UR40 ;  /* 0xfffffffa0c2878a4 */ /* 0x000fe4000f8e0228 */
[----:B--2---:R-:W-:-:S12]  /*3380*/  @UP2 ULOP3.LUT UR41, UR12, 0x1, URZ, 0xc0, !UPT ;  /* 0x000000010c292892 */ /* 0x004fd8000f8ec03f */
.L_x_23:
[----:B------:R-:W-:-:S04]  /*3390*/  IMAD.WIDE.U32 R28, R26, 0xc, R28 ;  /* 0x0000000c1a1c7825 */ /* 0x000fc800078e001c */
[----:B------:R-:W-:Y:S02]  /*33a0*/  IMAD R27, R27, 0xc, RZ ;  /* 0x0000000c1b1b7824 */ /* 0x000fe400078e02ff */
[----:B------:R-:W-:Y:S02]  /*33b0*/  IMAD.MOV.U32 R26, RZ, RZ, R28 ;  /* 0x000000ffff1a7224 */ /* 0x000fe400078e001c */
[----:B------:R-:W-:-:S05]  /*33c0*/  IMAD.IADD R27, R29, 0x1, R27 ;  /* 0x000000011d1b7824 */ /* 0x000fca00078e021b */
[----:B-1----:R1:W5:Y:S04]  /*33d0*/  LDG.E R3, desc[UR38][R26.64+0x4] ;  /* 0x000004261a037981 */ /* 0x002368000c1e1900 */
[----:B------:R1:W5:Y:S01]  /*33e0*/  LDG.E R0, desc[UR38][R26.64] ;  /* 0x000000261a007981 */ /* 0x000362000c1e1900 */
[----:B------:R-:W-:-:S13]  /*33f0*/  PLOP3.LUT P1, PT, PT, PT, UP1, 0x80, 0x0 ;  /* 0x000000000000781c */ /* 0x000fda0003f2f018 */
[----:B-1----:R-:W-:Y:S05]  /*3400*/  @!P1 BRA `(.L_x_27) ;  /* 0x00000058002c9947 */ /* 0x002fea0003800000 */
[----:B------:R-:W-:-:S06]  /*3410*/  UISETP.GT.U32.AND UP0, UPT, UR18, 0x1, UPT ;  /* 0x000000011200788c */ /* 0x000fcc000bf04070 */
[----:B------:R-:W-:-:S13]  /*3420*/  PLOP3.LUT P0, PT, PT, PT, UP0, 0x80, 0x0 ;  /* 0x000000000000781c */ /* 0x000fda0003f0f008 */
[----:B---3--:R-:W-:Y:S05]  /*3430*/  @P0 EXIT ;  /* 0x000000000000094d */ /* 0x008fea0003800000 */
.L_x_28:
[----:B------:R-:W-:-:S08]  /*3440*/  NOP ;  /* 0x0000000000007918 */ /* 0x000fd00000000000 */
[----:B------:R-:W1:Y:S02]  /*3450*/  USETMAXREG.TRY_ALLOC.CTAPOOL UP0, 0xe8 ;  /* 0x000000e8000079c8 */ /* 0x000e640008000600 */
[----:B-1----:R-:W-:-:S13]  /*3460*/  PLOP3.LUT P0, PT, PT, PT, UP0, 0x80, 0x0 ;  /* 0x000000000000781c */ /* 0x002fda0003f0f008 */
[----:B------:R-:W-:Y:S05]  /*3470*/  @!P0 BRA `(.L_x_28) ;  /* 0xfffffffc00f08947 */ /* 0x000fea000383ffff */
[----:B------:R-:W1:Y:S01]  /*3480*/  SHFL.IDX PT, R24, R24, RZ, 0x1f ;  /* 0x00001fff18187589 */ /* 0x000e6200000e0000 */
[----:B------:R-:W2:Y:S01]  /*3490*/  S2UR UR4, SR_CTAID.Y ;  /* 0x00000000000479c3 */ /* 0x000ea20000002600 */
[----:B------:R-:W-:Y:S01]  /*34a0*/  UMOV UR36, URZ ;  /* 0x0000003f00247c82 */ /* 0x000fe20008000000 */
[----:B------:R-:W-:Y:S01]  /*34b0*/  UMOV UR37, URZ ;  /* 0x0000003f00257c82 */ /* 0x000fe20008000000 */
[----:B-1----:R-:W-:Y:S01]  /*34c0*/  LOP3.LUT P0, RZ, R24, 0x3, RZ, 0xc0, !PT ;  /* 0x0000000318ff7812 */ /* 0x002fe2000780c0ff */
[----:B--2---:R-:W-:-:S12]  /*34d0*/  UIMAD UR4, UR4, UR60, UR42 ;  /* 0x0000003c040472a4 */ /* 0x004fd8000f8e022a */
[----:B------:R-:W-:Y:S05]  /*34e0*/  @P0 BRA `(.L_x_29) ;  /* 0x0000000000a40947 */ /* 0x000fea0003800000 */
[----:B------:R-:W-:Y:S01]  /*34f0*/  ELECT P0, URZ, PT ;  /* 0x00000000003f782f */ /* 0x000fe20003800000 */
[----:B------:R-:W-:-:S12]  /*3500*/  BSSY B0, `(.L_x_30) ;  /* 0x0000020000007945 */ /* 0x000fd80003800000 */
[----:B------:R-:W-:Y:S05]  /*3510*/  @!P0 BRA `(.L_x_31) ;  /* 0x0000000000788947 */ /* 0x000fea0003800000 */
[----:B------:R-:W1:Y:S01]  /*3520*/  S2UR UR6, SR_CgaCtaId ;  /* 0x00000000000679c3 */ /* 0x000e620000008800 */
[----:B------:R-:W-:Y:S01]  /*3530*/  UISETP.NE.AND UP0, UPT, UR26, 0x1, UPT ;  /* 0x000000011a00788c */ /* 0x000fe2000bf05270 */
[----:B------:R-:W-:-:S06]  /*3540*/  UMOV UR5, 0x400 ;  /* 0x0000040000057882 */ /* 0x000fcc0000000000 */
[----:B------:R-:W2:Y:S08]  /*3550*/  LDC.64 R4, c[0x0][0x700] ;  /* 0x0001c000ff047b82 */ /* 0x000eb00000000a00 */
[----:B------:R-:W2:Y:S08]  /*3560*/  LDC.64 R6, c[0x0][0x708] ;  /* 0x0001c200ff067b82 */ /* 0x000eb00000000a00 */
[----:B-----5:R-:W3:Y:S01]  /*3570*/  LDC.64 R8, c[0x0][0x710] ;  /* 0x0001c400ff087b82 */ /* 0x020ee20000000a00 */
[----:B-1----:R-:W-:-:S04]  /*3580*/  ULEA UR5, UR6, UR5, 0x18 ;  /* 0x0000000506057291 */ /* 0x002fc8000f8ec03f */
[----:B------:R-:W-:Y:S02]  /*3590*/  UIADD3 UR6, UR5, 0x80, URZ ;  /* 0x0000008005067890 */ /* 0x000fe4000fffe03f */
[----:B------:R-:W-:Y:S01]  /*35a0*/  @!UP0 UIADD3 UR6, UR5, URZ, URZ ;  /* 0x0000003f05068290 */ /* 0x000fe2000fffe03f */
[----:B------:R-:W3:Y:S08]  /*35b0*/  LDC.64 R10, c[0x0][0x718] ;  /* 0x0001c600ff0a7b82 */ /* 0x000ef00000000a00 */
[----:B------:R-:W1:Y:S01]  /*35c0*/  LDC.64 R24, c[0x0][0x720] ;  /* 0x0001c800ff187b82 */ /* 0x000e620000000a00 */
[----:B--2---:R2:W-:Y:S07]  /*35d0*/  STS.128 [UR6+0x34780], R4 ;  /* 0x03478004ff007988 */ /* 0x0045ee0008000c06 */
[----:B------:R-:W1:Y:S08]  /*35e0*/  LDC.64 R26, c[0x0][0x728] ;  /* 0x0001ca00ff1a7b82 */ /* 0x000e700000000a00 */
[----:B------:R-:W4:Y:S01]  /*35f0*/  LDC.64 R28, c[0x0][0x730] ;  /* 0x0001cc00ff1c7b82 */ /* 0x000f220000000a00 */
[----:B---3--:R2:W-:Y:S07]  /*3600*/  STS.128 [UR6+0x34790], R8 ;  /* 0x03479008ff007988 */ /* 0x0085ee0008000c06 */
[----:B------:R-:W4:Y:S08]  /*3610*/  LDC.64 R30, c[0x0][0x738] ;  /* 0x0001ce00ff1e7b82 */ /* 0x000f300000000a00 */
[----:B------:R-:W3:Y:S01]  /*3620*/  LDC.64 R32, c[0x0][0x740] ;  /* 0x0001d000ff207b82 */ /* 0x000ee20000000a00 */
[----:B-1----:R2:W-:Y:S07]  /*3630*/  STS.128 [UR6+0x347a0], R24 ;  /* 0x0347a018ff007988 */ /* 0x0025ee0008000c06 */
[----:B------:R-:W3:Y:S08]  /*3640*/  LDC.64 R34, c[0x0][0x748] ;  /* 0x0001d200ff227b82 */ /* 0x000ef00000000a00 */
[----:B------:R-:W1:Y:S01]  /*3650*/  LDC.64 R36, c[0x0][0x750] ;  /* 0x0001d400ff247b82 */ /* 0x000e620000000a00 */
[----:B----4-:R2:W-:Y:S07]  /*3660*/  STS.128 [UR6+0x347b0], R28 ;  /* 0x0347b01cff007988 */ /* 0x0105ee0008000c06 */
[----:B------:R-:W1:Y:S08]  /*3670*/  LDC.64 R38, c[0x0][0x758] ;  /* 0x0001d600ff267b82 */ /* 0x000e700000000a00 */
[----:B------:R-:W4:Y:S01]  /*3680*/  LDC.64 R40, c[0x0][0x760] ;  /* 0x0001d800ff287b82 */ /* 0x000f220000000a00 */
[----:B---3--:R2:W-:Y:S07]  /*3690*/  STS.128 [UR6+0x347c0], R32 ;  /* 0x0347c020ff007988 */ /* 0x0085ee0008000c06 */
[----:B------:R-:W4:Y:S08]  /*36a0*/  LDC.64 R42, c[0x0][0x768] ;  /* 0x0001da00ff2a7b82 */ /* 0x000f300000000a00 */
[----:B------:R-:W3:Y:S01]  /*36b0*/  LDC.64 R44, c[0x0][0x770] ;  /* 0x0001dc00ff2c7b82 */ /* 0x000ee20000000a00 */
[----:B-1----:R2:W-:Y:S07]  /*36c0*/  STS.128 [UR6+0x347d0], R36 ;  /* 0x0347d024ff007988 */ /* 0x0025ee0008000c06 */
[----:B------:R-:W3:Y:S01]  /*36d0*/  LDC.64 R46, c[0x0][0x778] ;  /* 0x0001de00ff2e7b82 */ /* 0x000ee20000000a00 */
[----:B----4-:R2:W-:Y:S04]  /*36e0*/  STS.128 [UR6+0x347e0], R40 ;  /* 0x0347e028ff007988 */ /* 0x0105e80008000c06 */
[----:B---3--:R2:W-:Y:S02]  /*36f0*/  STS.128 [UR6+0x347f0], R44 ;  /* 0x0347f02cff007988 */ /* 0x0085e40008000c06 */
.L_x_31:
[----:B------:R-:W-:Y:S05]  /*3700*/  BSYNC B0 ;  /* 0x0000000000007941 */ /* 0x000fea0003800000 */
.L_x_30:
[----:B------:R-:W-:Y:S01]  /*3710*/  UISETP.NE.AND UP0, UPT, UR26, 0x1, UPT ;  /* 0x000000011a00788c */ /* 0x000fe2000bf05270 */
[----:B------:R-:W-:Y:S01]  /*3720*/  NOP ;  /* 0x0000000000007918 */ /* 0x000fe20000000000 */
[----:B------:R-:W-:Y:S01]  /*3730*/  ULDC UR5, c[0x0][0x884] ;  /* 0x0002210000057ab9 */ /* 0x000fe20000000800 */
[----:B------:R-:W-:Y:S01]  /*3740*/  ULDC.64 UR36, c[0x0][0x800] ;  /* 0x0002000000247ab9 */ /* 0x000fe20000000a00 */
[----:B------:R-:W-:-:S04]  /*3750*/  USEL UR5, UR5, URZ, UP0 ;  /* 0x0000003f05057287 */ /* 0x000fc80008000000 */
[----:B------:R-:W-:-:S04]  /*3760*/  UIADD3 UR5, UR4, UR5, URZ ;  /* 0x0000000504057290 */ /* 0x000fc8000fffe03f */
[----:B------:R-:W-:-:S12]  /*3770*/  UIMAD.WIDE UR36, UR5, 0x80, UR36 ;  /* 0x00000080052478a5 */ /* 0x000fd8000f8e0224 */
.L_x_29:
[----:B------:R-:W-:-:S13]  /*3780*/  ISETP.NE.AND P0, PT, RZ, UR43, PT ;  /* 0x0000002bff007c0c */ /* 0x000fda000bf05270 */
[----:B------:R-:W-:Y:S05]  /*3790*/  @P0 BRA `(.L_x_32) ;  /* 0x00000004000c0947 */ /* 0x000fea0003800000 */
[----:B------:R-:W-:Y:S01]  /*37a0*/  ELECT P0, URZ, PT ;  /* 0x00000000003f782f */ /* 0x000fe20003800000 */
[----:B------:R-:W-:-:S12]  /*37b0*/  BSSY B0, `(.L_x_33) ;  /* 0x000002c000007945 */ /* 0x000fd80003800000 */
[----:B------:R-:W-:Y:S05]  /*37c0*/  @!P0 BRA `(.L_x_34) ;  /* 0x0000000000a88947 */ /* 0x000fea0003800000 */
[----:B--2---:R-:W1:Y:S08]  /*37d0*/  LDC.64 R6, c[0x0][0x820] ;  /* 0x00020800ff067b82 */ /* 0x004e700000000a00 */
[----:B------:R-:W2:Y:S01]  /*37e0*/  LDC.64 R4, c[0x0][0x818] ;  /* 0x00020600ff047b82 */ /* 0x000ea20000000a00 */
[----:B-1----:R-:W-:-:S06]  /*37f0*/  IMAD.WIDE R6, R18, 0x8, R6 ;  /* 0x0000000812067825 */ /* 0x002fcc00078e0206 */
[----:B------:R-:W3:Y:S01]  /*3800*/  LDG.E.64 R6, desc[UR38][R6.64] ;  /* 0x0000002606067981 */ /* 0x000ee2000c1e1b00 */
[----:B--2---:R-:W-:-:S06]  /*3810*/  IMAD.WIDE R4, R18, 0x8, R4 ;  /* 0x0000000812047825 */ /* 0x004fcc00078e0204 */
[----:B------:R-:W2:Y:S01]  /*3820*/  LDG.E.64 R4, desc[UR38][R4.64] ;  /* 0x0000002604047981 */ /* 0x000ea2000c1e1b00 */
[----:B------:R-:W1:Y:S01]  /*3830*/  S2UR UR5, SR_CgaCtaId ;  /* 0x00000000000579c3 */ /* 0x000e620000008800 */
[----:B------:R-:W-:Y:S01]  /*3840*/  UISETP.NE.AND UP0, UPT, UR26, 0x1, UPT ;  /* 0x000000011a00788c */ /* 0x000fe2000bf05270 */
[----:B-----5:R-:W-:Y:S01]  /*3850*/  CS2R R10, SRZ ;  /* 0x00000000000a7805 */ /* 0x020fe2000001ff00 */
[----:B------:R-:W-:Y:S02]  /*3860*/  UMOV UR4, 0x400 ;  /* 0x0000040000047882 */ /* 0x000fe40000000000 */
[----:B-1----:R-:W-:-:S04]  /*3870*/  ULEA UR4, UR5, UR4, 0x18 ;  /* 0x0000000405047291 */ /* 0x002fc8000f8ec03f */
[----:B------:R-:W-:-:S03]  /*3880*/  UIADD3 UR5, UR4, 0x80, URZ ;  /* 0x0000008004057890 */ /* 0x000fc6000fffe03f */
[----:B------:R-:W-:-:S04]  /*3890*/  @!UP0 UIADD3 UR5, UR4, URZ, URZ ;  /* 0x0000003f04058290 */ /* 0x000fc8000fffe03f */
[----:B------:R-:W-:-:S05]  /*38a0*/  UIADD3 UR4, UR5, 0x34780, URZ ;  /* 0x0003478005047890 */ /* 0x000fca000fffe03f */
[----:B------:R-:W1:Y:S01]  /*38b0*/  LDS R8, [UR5+0x3479c] ;  /* 0x03479c05ff087984 */ /* 0x000e620008000800 */
[----:B------:R-:W-:-:S03]  /*38c0*/  IMAD.U32 R20, RZ, RZ, UR4 ;  /* 0x00000004ff147e24 */ /* 0x000fc6000f8e00ff */
[----:B------:R-:W-:Y:S02]  /*38d0*/  STS [UR5+0x347b0], RZ ;  /* 0x0347b0ffff007988 */ /* 0x000fe40008000805 */
[----:B------:R-:W-:-:S05]  /*38e0*/  SHF.R.U64 R20, R20, 0x4, RZ ;  /* 0x0000000414147819 */ /* 0x000fca00000012ff */
[----:B------:R-:W-:Y:S04]  /*38f0*/  STS [UR5+0x34790], R20 ;  /* 0x03479014ff007988 */ /* 0x000fe80008000805 */
[----:B------:R-:W-:Y:S01]  /*3900*/  STS [UR5+0x34794], R20 ;  /* 0x03479414ff007988 */ /* 0x000fe20008000805 */
[C---:B---3--:R-:W-:Y:S01]  /*3910*/  SHF.L.U64.HI R19, R6.reuse, 0x1, R7 ;  /* 0x0000000106137819 */ /* 0x048fe20000010207 */
[----:B------:R-:W-:-:S03]  /*3920*/  IMAD.SHL.U32 R6, R6, 0x2, RZ ;  /* 0x0000000206067824 */ /* 0x000fc600078e00ff */
[----:B------:R-:W-:-:S04]  /*3930*/  LOP3.LUT R19, R19, 0x1fffffff, RZ, 0xc0, !PT ;  /* 0x1fffffff13137812 */ /* 0x000fc800078ec0ff */
[----:B------:R-:W-:Y:S01]  /*3940*/  SHF.R.U32.HI R7, RZ, 0x4, R19 ;  /* 0x00000004ff077819 */ /* 0x000fe20000011613 */
[----:B--2---:R-:W-:Y:S03]  /*3950*/  STS.64 [UR5+0x34780], R4 ;  /* 0x03478004ff007988 */ /* 0x004fe60008000a05 */
[----:B-1----:R-:W-:-:S05]  /*3960*/  LOP3.LUT R8, R8, 0xf, R7, 0xb8, !PT ;  /* 0x0000000f08087812 */ /* 0x002fca00078eb807 */
[----:B------:R1:W-:Y:S04]  /*3970*/  STS [UR5+0x3479c], R8 ;  /* 0x03479c08ff007988 */ /* 0x0003e80008000805 */
[----:B------:R-:W2:Y:S01]  /*3980*/  LDS R7, [UR5+0x3479c] ;  /* 0x03479c05ff077984 */ /* 0x000ea20008000800 */
[----:B-1----:R-:W-:Y:S01]  /*3990*/  VIADD R8, R0, 0xffffffff ;  /* 0xffffffff00087836 */ /* 0x002fe20000000000 */
[----:B------:R-:W-:-:S04]  /*39a0*/  LOP3.LUT R0, R6, 0xfffffffe, RZ, 0xc0, !PT ;  /* 0xfffffffe06007812 */ /* 0x000fc800078ec0ff */
[----:B------:R-:W-:-:S05]  /*39b0*/  SHF.R.U64 R0, R0, 0x4, R19 ;  /* 0x0000000400007819 */ /* 0x000fca0000001213 */
[----:B------:R-:W-:Y:S01]  /*39c0*/  STS [UR5+0x3478c], R0 ;  /* 0x03478c00ff007988 */ /* 0x000fe20008000805 */
[----:B--2---:R-:W-:-:S05]  /*39d0*/  LOP3.LUT R7, R7, 0xf0, RZ, 0xb8, !PT ;  /* 0x000000f007077812 */ /* 0x004fca00078eb8ff */
[----:B------:R-:W-:Y:S04]  /*39e0*/  STS [UR5+0x3479c], R7 ;  /* 0x03479c07ff007988 */ /* 0x000fe80008000805 */
[----:B------:R-:W1:Y:S02]  /*39f0*/  LDS R9, [UR5+0x3479c] ;  /* 0x03479c05ff097984 */ /* 0x000e640008000800 */
[----:B-1----:R-:W-:Y:S01]  /*3a00*/  LOP3.LUT R21, R9, 0xf00, RZ, 0xb8, !PT ;  /* 0x00000f0009157812 */ /* 0x002fe200078eb8ff */
[----:B------:R-:W-:-:S04]  /*3a10*/  VIADD R9, R3, 0xffffffff ;  /* 0xffffffff03097836 */ /* 0x000fc80000000000 */
[----:B------:R-:W-:Y:S04]  /*3a20*/  STS.64 [UR5+0x34798], R20 ;  /* 0x03479814ff007988 */ /* 0x000fe80008000a05 */
[----:B------:R-:W1:Y:S04]  /*3a30*/  LDS R12, [UR5+0x3479c] ;  /* 0x03479c05ff0c7984 */ /* 0x000e680008000800 */
[----:B------:R3:W-:Y:S01]  /*3a40*/  STS.128 [UR5+0x347a0], R8 ;  /* 0x0347a008ff007988 */ /* 0x0007e20008000c05 */
[----:B-1----:R-:W-:-:S05]  /*3a50*/  LOP3.LUT R12, R12, 0xf000, RZ, 0xb8, !PT ;  /* 0x0000f0000c0c7812 */ /* 0x002fca00078eb8ff */
[----:B------:R3:W-:Y:S02]  /*3a60*/  STS [UR5+0x3479c], R12 ;  /* 0x03479c0cff007988 */ /* 0x0007e40008000805 */
.L_x_34:
[----:B------:R-:W-:Y:S05]  /*3a70*/  BSYNC B0 ;  /* 0x0000000000007941 */ /* 0x000fea0003800000 */
.L_x_33:
[----:B------:R-:W-:Y:S01]  /*3a80*/  ELECT P0, URZ, PT ;  /* 0x00000000003f782f */ /* 0x000fe20003800000 */
[----:B------:R-:W-:Y:S01]  /*3a90*/  NOP ;  /* 0x0000000000007918 */ /* 0x000fe20000000000 */
[----:B------:R-:W-:Y:S11]  /*3aa0*/  BSSY B0, `(.L_x_35) ;  /* 0x0000004000007945 */ /* 0x000ff60003800000 */
[----:B------:R-:W-:Y:S05]  /*3ab0*/  @!P0 BRA `(.L_x_36) ;  /* 0x0000000000088947 */ /* 0x000fea0003800000 */
[----:B------:R0:W-:Y:S01]  /*3ac0*/  UTMACMDFLUSH ;  /* 0x00000000000079b7 */ /* 0x0001e20000000000 */
[----:B------:R-:W-:-:S04]  /*3ad0*/  DEPBAR.LE SB0, 0x0 ;  /* 0x000080000000791a */ /* 0x000fc80000000000 */
.L_x_36:
[----:B------:R-:W-:Y:S05]  /*3ae0*/  BSYNC B0 ;  /* 0x0000000000007941 */ /* 0x000fea0003800000 */
.L_x_35:
[----:B------:R-:W1:Y:S01]  /*3af0*/  S2UR UR5, SR_CgaCtaId ;  /* 0x00000000000579c3 */ /* 0x000e620000008800 */
[----:B-----5:R-:W4:Y:S01]  /*3b00*/  S2R R0, SR_LANEID ;  /* 0x0000000000007919 */ /* 0x020f220000000000 */
[----:B------:R-:W-:Y:S01]  /*3b10*/  UISETP.NE.AND UP0, UPT, UR26, 0x1, UPT ;  /* 0x000000011a00788c */ /* 0x000fe2000bf05270 */
[----:B------:R-:W-:Y:S02]  /*3b20*/  UMOV UR4, 0x400 ;  /* 0x0000040000047882 */ /* 0x000fe40000000000 */
[----:B-1----:R-:W-:-:S04]  /*3b30*/  ULEA UR4, UR5, UR4, 0x18 ;  /* 0x0000000405047291 */ /* 0x002fc8000f8ec03f */
[----:B------:R-:W-:-:S04]  /*3b40*/  UIADD3 UR5, UR4, 0x80, URZ ;  /* 0x0000008004057890 */ /* 0x000fc8000fffe03f */
[----:B------:R-:W-:Y:S01]  /*3b50*/  @!UP0 UIADD3 UR5, UR4, URZ, URZ ;  /* 0x0000003f04058290 */ /* 0x000fe2000fffe03f */
[----:B----4-:R-:W-:-:S05]  /*3b60*/  IMAD.SHL.U32 R0, R0, 0x4, RZ ;  /* 0x0000000400007824 */ /* 0x010fca00078e00ff */
[----:B------:R-:W-:Y:S01]  /*3b70*/  IMAD.U32 R3, RZ, RZ, UR5 ;  /* 0x00000005ff037e24 */ /* 0x000fe2000f8e00ff */
[----:B--2---:R-:W-:-:S04]  /*3b80*/  IADD3 R4, P0, R0, UR36, RZ ;  /* 0x0000002400047c10 */ /* 0x004fc8000ff1e0ff */
[----:B------:R-:W-:Y:S01]  /*3b90*/  IADD3 R3, R0, 0x34780, R3 ;  /* 0x0003478000037810 */ /* 0x000fe20007ffe003 */
[----:B------:R-:W-:-:S05]  /*3ba0*/  IMAD.X R5, RZ, RZ, UR37, P0 ;  /* 0x00000025ff057e24 */ /* 0x000fca00080e06ff */
[----:B------:R-:W1:Y:S04]  /*3bb0*/  LDS R3, [R3] ;  /* 0x0000000003037984 */ /* 0x000e680000000800 */
[----:B-1----:R1:W5:Y:S02]  /*3bc0*/  ATOMG.E.EXCH.STRONG.GPU PT, RZ, [R4], R3 ;  /* 0x0000000304ff73a8 */ /* 0x00236400041ee100 */
.L_x_32:
[----:B------:R-:W4:Y:S01]  /*3bd0*/  S2UR UR57, SR_CgaCtaId ;  /* 0x00000000003979c3 */ /* 0x000f220000008800 */
[----:B-----5:R-:W-:Y:S01]  /*3be0*/  SHF.L.U32 R0, R13, 0x6, RZ ;  /* 0x000000060d007819 */ /* 0x020fe200000006ff */
[----:B------:R-:W-:Y:S01]  /*3bf0*/  UMOV UR50, 0x400 ;  /* 0x0000040000327882 */ /* 0x000fe20000000000 */
[-C--:B-12---:R-:W-:Y:S01]  /*3c00*/  LEA.HI R4, R14, R13.reuse, RZ, 0x5 ;  /* 0x0000000d0e047211 */ /* 0x086fe200078f28ff */
[----:B------:R-:W-:Y:S01]  /*3c10*/  IMAD.SHL.U32 R15, R15, 0x8, RZ ;  /* 0x000000080f0f7824 */ /* 0x000fe200078e00ff */
[----:B------:R-:W-:Y:S01]  /*3c20*/  LOP3.LUT R3, R0, 0x40, RZ, 0xc0, !PT ;  /* 0x0000004000037812 */ /* 0x000fe200078ec0ff */
[----:B------:R-:W-:Y:S01]  /*3c30*/  UISETP.NE.AND UP1, UPT, UR26, 0x1, UPT ;  /* 0x000000011a00788c */ /* 0x000fe2000bf25270 */
[-C--:B------:R-:W-:Y:S01]  /*3c40*/  LEA.HI R0, R13, R13.reuse, RZ, 0x1 ;  /* 0x0000000d0d007211 */ /* 0x080fe200078f08ff */
[----:B------:R-:W-:Y:S01]  /*3c50*/  USHF.L.U32 UR48, UR18, 0x3, URZ ;  /* 0x0000000312307899 */ /* 0x000fe2000800063f */
[----:B------:R-:W-:Y:S01]  /*3c60*/  LEA.HI R14, R14, R13, RZ, 0x4 ;  /* 0x0000000d0e0e7211 */ /* 0x000fe200078f20ff */
[----:B------:R-:W-:Y:S01]  /*3c70*/  UISETP.NE.AND UP0, UPT, UR18, URZ, UPT ;  /* 0x0000003f1200728c */ /* 0x000fe2000bf05270 */
[----:B------:R-:W-:Y:S01]  /*3c80*/  SHF.R.S32.HI R0, RZ, 0x1, R0 ;  /* 0x00000001ff007819 */ /* 0x000fe20000011400 */
[----:B------:R-:W-:Y:S01]  /*3c90*/  ULOP3.LUT UR54, UR48, 0x8, URZ, 0xc0, !UPT ;  /* 0x0000000830367892 */ /* 0x000fe2000f8ec03f */
[----:B------:R-:W-:Y:S01]  /*3ca0*/  SHF.R.U32.HI R4, RZ, 0x1, R4 ;  /* 0x00000001ff047819 */ /* 0x000fe20000011604 */
[----:B------:R-:W-:Y:S01]  /*3cb0*/  USEL UR4, URZ, 0x1, UP0 ;  /* 0x000000013f047887 */ /* 0x000fe20008000000 */
[----:B------:R-:W-:Y:S01]  /*3cc0*/  SHF.R.S32.HI R5, RZ, 0x4, R14 ;  /* 0x00000004ff057819 */ /* 0x000fe2000001140e */
[----:B------:R-:W-:Y:S01]  /*3cd0*/  IMAD.SHL.U32 R0, R0, 0x80, RZ ;  /* 0x0000008000007824 */ /* 0x000fe200078e00ff */
[----:B------:R-:W-:Y:S01]  /*3ce0*/  LOP3.LUT R4, R3, 0x30, R4, 0xf8, !PT ;  /* 0x0000003003047812 */ /* 0x000fe200078ef804 */
[----:B------:R-:W-:Y:S01]  /*3cf0*/  VIADD R153, R13, 0x1f ;  /* 0x0000001f0d997836 */ /* 0x000fe20000000000 */
[----:B------:R-:W-:Y:S01]  /*3d00*/  LEA.HI R14, R14, R5, RZ, 0x1 ;  /* 0x000000050e0e7211 */ /* 0x000fe200078f08ff */
[----:B------:R-:W-:Y:S01]  /*3d10*/  IMAD.MOV.U32 R154, RZ, RZ, RZ ;  /* 0x000000ffff9a7224 */ /* 0x000fe200078e00ff */
[----:B------:R-:W-:Y:S01]  /*3d20*/  LOP3.LUT R0, R0, 0x180, RZ, 0xc0, !PT ;  /* 0x0000018000007812 */ /* 0x000fe200078ec0ff */
[----:B------:R-:W-:Y:S01]  /*3d30*/  IMAD.U32 R156, RZ, RZ, UR4 ;  /* 0x00000004ff9c7e24 */ /* 0x000fe2000f8e00ff */
[----:B------:R-:W-:Y:S01]  /*3d40*/  LOP3.LUT R15, R4, 0x8, R15, 0xf8, !PT ;  /* 0x00000008040f7812 */ /* 0x000fe200078ef80f */
[----:B----4-:R-:W-:Y:S01]  /*3d50*/  ULEA UR50, UR57, UR50, 0x18 ;  /* 0x0000003239327291 */ /* 0x010fe2000f8ec03f */
[----:B------:R-:W-:Y:S01]  /*3d60*/  LOP3.LUT R3, R0, R3, RZ, 0xfc, !PT ;  /* 0x0000000300037212 */ /* 0x000fe200078efcff */
[----:B------:R-:W-:Y:S01]  /*3d70*/  ULOP3.LUT UR49, UR47, 0x1, URZ, 0xfc, !UPT ;  /* 0x000000012f317892 */ /* 0x000fe2000f8efc3f */
[----:B------:R-:W-:Y:S01]  /*3d80*/  LOP3.LUT R14, R14, 0x7ffffe, RZ, 0xc0, !PT ;  /* 0x007ffffe0e0e7812 */ /* 0x000fe200078ec0ff */
[----:B------:R-:W-:Y:S01]  /*3d90*/  UIADD3 UR51, UR50, 0x34530, URZ ;  /* 0x0003453032337890 */ /* 0x000fe2000fffe03f */
[----:B------:R-:W-:Y:S01]  /*3da0*/  SHF.R.U32.HI R3, RZ, 0x3, R3 ;  /* 0x00000003ff037819 */ /* 0x000fe20000011603 */
[----:B------:R-:W-:-:S02]  /*3db0*/  UIADD3 UR52, UR50, 0x80, URZ ;  /* 0x0000008032347890 */ /* 0x000fc4000fffe03f */
[----:B------:R-:W-:Y:S01]  /*3dc0*/  UIADD3 UR5, UR48, UR51, URZ ;  /* 0x0000003330057290 */ /* 0x000fe2000fffe03f */
[----:B------:R-:W-:Y:S01]  /*3dd0*/  LOP3.LUT R3, R3, R15, R0, 0x1e, !PT ;  /* 0x0000000f03037212 */ /* 0x000fe200078e1e00 */
[----:B------:R-:W-:Y:S01]  /*3de0*/  IMAD.IADD R14, R5, 0x1, -R14 ;  /* 0x00000001050e7824 */ /* 0x000fe200078e0a0e */
[----:B------:R-:W-:Y:S01]  /*3df0*/  @!UP1 UIADD3 UR52, UR50, URZ, URZ ;  /* 0x0000003f32349290 */ /* 0x000fe2000fffe03f */
[----:B------:R-:W-:Y:S01]  /*3e00*/  IMAD.MOV.U32 R0, RZ, RZ, 0x1 ;  /* 0x00000001ff007424 */ /* 0x000fe200078e00ff */
[----:B------:R-:W-:Y:S01]  /*3e10*/  ULOP3.LUT UR53, UR59, 0x1, URZ, 0xfc, !UPT ;  /* 0x000000013b357892 */ /* 0x000fe2000f8efc3f */
[----:B------:R-:W-:Y:S01]  /*3e20*/  IMAD.U32 R4, RZ, RZ, UR5 ;  /* 0x00000005ff047e24 */ /* 0x000fe2000f8e00ff */
[----:B------:R-:W-:Y:S01]  /*3e30*/  ULOP3.LUT UR55, UR61, 0x1, URZ, 0xfc, !UPT ;  /* 0x000000013d377892 */ /* 0x000fe2000f8efc3f */
[----:B------:R-:W-:Y:S01]  /*3e40*/  IMAD R152, R14, 0x200, R3 ;  /* 0x000002000e987824 */ /* 0x000fe200078e0203 */
[----:B------:R-:W-:Y:S02]  /*3e50*/  ULOP3.LUT UR56, UR48, 0x8, URZ, 0xc, !UPT ;  /* 0x0000000830387892 */ /* 0x000fe4000f8e0c3f */
[----:B------:R-:W-:-:S02]  /*3e60*/  ULOP3.LUT UR54, UR54, 0x18, URZ, 0x3c, !UPT ;  /* 0x0000001836367892 */ /* 0x000fc4000f8e3c3f */
[----:B------:R-:W-:-:S12]  /*3e70*/  UIADD3 UR52, UR52, 0x34780, URZ ;  /* 0x0003478034347890 */ /* 0x000fd8000fffe03f */
.L_x_120:
[----:B--2---:R-:W1:Y:S02]  /*3e80*/  LDC.64 R4, c[0x0][0x290] ;  /* 0x0000a400ff047b82 */ /* 0x004e640000000a00 */
[----:B-1----:R-:W-:-:S05]  /*3e90*/  IMAD.WIDE R4, R18, 0xc, R4 ;  /* 0x0000000c12047825 */ /* 0x002fca00078e0204 */
[----:B---3--:R-:W2:Y:S01]  /*3ea0*/  LDG.E R8, desc[UR38][R4.64+0x8] ;  /* 0x0000082604087981 */ /* 0x008ea2000c1e1900 */
[----:B------:R-:W-:Y:S01]  /*3eb0*/  SHF.L.U32 R7, R156, 0x1f, RZ ;  /* 0x0000001f9c077819 */ /* 0x000fe200000006ff */
[----:B------:R-:W-:Y:S01]  /*3ec0*/  IMAD.MOV.U32 R155, RZ, RZ, R18 ;  /* 0x000000ffff9b7224 */ /* 0x000fe200078e0012 */
[----:B------:R-:W-:-:S04]  /*3ed0*/  MOV R10, UR51 ;  /* 0x00000033000a7c02 */ /* 0x000fc80008000f00 */
[----:B------:R-:W1:Y:S01]  /*3ee0*/  SYNCS.PHASECHK.TRANS64.TRYWAIT P0, [R10+UR48], R7 ;  /* 0x000000070a0075a7 */ /* 0x000e620008000170 */
[----:B--2---:R-:W-:-:S05]  /*3ef0*/  VIADD R3, R8, 0x3f ;  /* 0x0000003f08037836 */ /* 0x004fca0000000000 */
[----:B------:R-:W-:-:S04]  /*3f00*/  SHF.R.S32.HI R6, RZ, 0x1f, R3 ;  /* 0x0000001fff067819 */ /* 0x000fc80000011403 */
[----:B------:R-:W-:Y:S01]  /*3f10*/  LEA.HI R6, R6, R3, RZ, 0x6 ;  /* 0x0000000306067211 */ /* 0x000fe200078f30ff */
[----:B-1----:R-:W-:Y:S06]  /*3f20*/  @!P0 BRA `(.L_x_37) ;  /* 0x000000a800a48947 */ /* 0x002fec0003800000 */
.L_x_276:
[----:B------:R-:W-:Y:S01]  /*3f30*/  ISETP.GE.AND P0, PT, R8, 0x1, PT ;  /* 0x000000010800780c */ /* 0x000fe20003f06270 */
[----:B------:R-:W-:Y:S01]  /*3f40*/  UMOV UR9, UR40 ;  /* 0x0000002800097c82 */ /* 0x000fe20008000000 */
[----:B------:R-:W-:Y:S01]  /*3f50*/  UMOV UR8, URZ ;  /* 0x0000003f00087c82 */ /* 0x000fe20008000000 */
[----:B------:R-:W-:Y:S01]  /*3f60*/  SHF.R.S32.HI R19, RZ, 0x1f, R18 ;  /* 0x0000001fff137819 */ /* 0x000fe20000011412 */
[----:B-1----:R-:W-:Y:S01]  /*3f70*/  IMAD.U32 R7, RZ, RZ, UR41 ;  /* 0x00000029ff077e24 */ /* 0x002fe2000f8e00ff */
[----:B------:R-:W-:Y:S02]  /*3f80*/  CS2R R86, SRZ ;  /* 0x0000000000567805 */ /* 0x000fe4000001ff00 */
[----:B------:R-:W-:Y:S02]  /*3f90*/  CS2R R88, SRZ ;  /* 0x0000000000587805 */ /* 0x000fe4000001ff00 */
[----:B------:R-:W-:Y:S02]  /*3fa0*/  CS2R R90, SRZ ;  /* 0x00000000005a7805 */ /* 0x000fe4000001ff00 */
[----:B------:R-:W-:-:S02]  /*3fb0*/  CS2R R92, SRZ ;  /* 0x00000000005c7805 */ /* 0x000fc4000001ff00 */
[----:B------:R-:W-:Y:S02]  /*3fc0*/  CS2R R94, SRZ ;  /* 0x00000000005e7805 */ /* 0x000fe4000001ff00 */
[----:B------:R-:W-:Y:S02]  /*3fd0*/  CS2R R96, SRZ ;  /* 0x0000000000607805 */ /* 0x000fe4000001ff00 */
        /* <DEDUP_REMOVED lines=58> */
[----:B------:R-:W-:Y:S01]  /*4380*/  SHF.R.S32.HI R6, RZ, 0x6, R6 ;  /* 0x00000006ff067819 */ /* 0x000fe20000011406 */
[----:B------:R-:W-:Y:S06]  /*4390*/  @!P0 BRA `(.L_x_38) ;  /* 0x0000000400348947 */ /* 0x000fec0003800000 */
[----:B------:R-:W-:-:S06]  /*43a0*/  UISETP.NE.AND UP0, UPT, UR49, 0x3, UPT ;  /* 0x000000033100788c */ /* 0x000fcc000bf05270 */
[----:B------:R-:W-:-:S13]  /*43b0*/  PLOP3.LUT P1, PT, PT, PT, UP0, 0x80, 0x0 ;  /* 0x000000000000781c */ /* 0x000fda0003f2f008 */
[----:B------:R-:W-:Y:S05]  /*43c0*/  @!P1 BRA `(.L_x_39) ;  /* 0x0000000000049947 */ /* 0x000fea0003800000 */
[----:B------:R-:W-:Y:S01]  /*43d0*/  BPT.TRAP 0x1 ;  /* 0x000000040000795c */ /* 0x000fe20000300000 */
.L_x_39:
[----:B------:R-:W-:Y:S01]  /*43e0*/  ULEA UR4, UR40, UR50, 0x3 ;  /* 0x0000003228047291 */ /* 0x000fe2000f8e183f */
[----:B------:R-:W-:-:S05]  /*43f0*/  IMAD.U32 R3, RZ, RZ, UR41 ;  /* 0x00000029ff037e24 */ /* 0x000fca000f8e00ff */
[----:B------:R-:W-:-:S04]  /*4400*/  SHF.L.U32 R3, R3, 0x1f, RZ ;  /* 0x0000001f03037819 */ /* 0x000fc800000006ff */
[----:B------:R1:W2:Y:S01]  /*4410*/  SYNCS.PHASECHK.TRANS64.TRYWAIT P0, [UR4+0x34480], R3 ;  /* 0x03448003ff0075a7 */ /* 0x0002a20008000144 */
[----:B------:R-:W-:Y:S05]  /*4420*/  @!P1 BRA `(.L_x_40) ;  /* 0x0000000000049947 */ /* 0x000fea0003800000 */
[----:B------:R-:W-:Y:S01]  /*4430*/  BPT.TRAP 0x1 ;  /* 0x000000040000795c */ /* 0x000fe20000300000 */
.L_x_40:
[----:B--2---:R-:W-:Y:S05]  /*4440*/  @P0 BRA `(.L_x_41) ;  /* 0x0000000000080947 */ /* 0x004fea0003800000 */
[----:B------:R-:W2:Y:S02]  /*4450*/  SYNCS.PHASECHK.TRANS64.TRYWAIT P0, [UR4+0x34480], R3 ;  /* 0x03448003ff0075a7 */ /* 0x000ea40008000144 */
[----:B--2---:R-:W-:Y:S05]  /*4460*/  @!P0 BRA `(.L_x_42) ;  /* 0x000000a400708947 */ /* 0x004fea0003800000 */
.L_x_41:
[----:B------:R-:W-:Y:S01]  /*4470*/  UIADD3 UR5, UR50, 0x18000, URZ ;  /* 0x0001800032057890 */ /* 0x000fe2000fffe03f */
[----:B------:R-:W-:Y:S01]  /*4480*/  WARPGROUP.ARRIVE ;  /* 0x00000000000079c5 */ /* 0x000fe20000000000 */
[----:B------:R-:W-:Y:S02]  /*4490*/  USHF.R.U32.HI UR4, URZ, 0x4, UR50 ;  /* 0x000000043f047899 */ /* 0x000fe40008011632 */
[----:B------:R-:W-:Y:S02]  /*44a0*/  USHF.R.U32.HI UR5, URZ, 0x4, UR5 ;  /* 0x000000043f057899 */ /* 0x000fe40008011605 */
[----:B------:R-:W-:Y:S02]  /*44b0*/  ULOP3.LUT UR4, UR4, 0x3fff, URZ, 0xc0, !UPT ;  /* 0x00003fff04047892 */ /* 0x000fe4000f8ec03f */
[----:B------:R-:W-:Y:S02]  /*44c0*/  ULOP3.LUT UR5, UR5, 0x3fff, URZ, 0xc0, !UPT ;  /* 0x00003fff05057892 */ /* 0x000fe4000f8ec03f */
[----:B------:R-:W-:-:S02]  /*44d0*/  ULOP3.LUT UR4, UR4, 0x10000, URZ, 0xfc, !UPT ;  /* 0x0001000004047892 */ /* 0x000fc4000f8efc3f */
[----:B------:R-:W-:Y:S02]  /*44e0*/  ULOP3.LUT UR5, UR5, 0x10000, URZ, 0xfc, !UPT ;  /* 0x0001000005057892 */ /* 0x000fe4000f8efc3f */
[----:B------:R-:W-:Y:S02]  /*44f0*/  ULEA UR8, UR40, UR4, 0xa ;  /* 0x0000000428087291 */ /* 0x000fe4000f8e503f */
[----:B------:R-:W-:Y:S01]  /*4500*/  ULEA UR9, UR40, UR5, 0xa ;  /* 0x0000000528097291 */ /* 0x000fe2000f8e503f */
[----:B------:R-:W-:Y:S02]  /*4510*/  UMOV UR7, 0x40000040 ;  /* 0x4000004000077882 */ /* 0x000fe40000000000 */
[----:B------:R-:W-:Y:S02]  /*4520*/  UMOV UR5, 0x40000040 ;  /* 0x4000004000057882 */ /* 0x000fe40000000000 */
[----:B------:R-:W-:Y:S02]  /*4530*/  UMOV UR4, UR8 ;  /* 0x0000000800047c82 */ /* 0x000fe40008000000 */
[----:B------:R-:W-:-:S02]  /*4540*/  UMOV UR6, UR9 ;  /* 0x0000000900067c82 */ /* 0x000fc40008000000 */
[----:B------:R-:W-:Y:S01]  /*4550*/  HGMMA.64x128x16.F32.BF16 R88, gdesc[UR4], RZ, !UPT, gsb0 ;  /* 0x01e00000045879f0 */ /* 0x000fe2000c0018ff */
[----:B------:R-:W-:Y:S01]  /*4560*/  UIADD3 UR4, UR8, 0x200, URZ ;  /* 0x0000020008047890 */ /* 0x000fe2000fffe03f */
[----:B------:R-:W-:Y:S01]  /*4570*/  UMOV UR5, 0x40000040 ;  /* 0x4000004000057882 */ /* 0x000fe20000000000 */
[----:B------:R-:W-:Y:S02]  /*4580*/  WARPGROUP.DEPBAR.LE gsb0, 0x0 ;  /* 0x00008000000079c5 */ /* 0x000fe40000010000 */
[----:B------:R-:W-:-:S07]  /*4590*/  WARPGROUP.ARRIVE ;  /* 0x00000000000079c5 */ /* 0x000fce0000000000 */
[----:B------:R-:W-:Y:S01]  /*45a0*/  HGMMA.64x128x16.F32.BF16 R24, gdesc[UR4], RZ, !UPT, gsb0 ;  /* 0x01e00000041879f0 */ /* 0x000fe2000c0018ff */
[----:B------:R-:W-:Y:S02]  /*45b0*/  UIADD3 UR4, UR8, 0x2, URZ ;  /* 0x0000000208047890 */ /* 0x000fe4000fffe03f */
[----:B------:R-:W-:Y:S01]  /*45c0*/  UIADD3 UR6, UR9, 0x2, URZ ;  /* 0x0000000209067890 */ /* 0x000fe2000fffe03f */
[----:B------:R-:W-:Y:S01]  /*45d0*/  UMOV UR5, 0x40000040 ;  /* 0x4000004000057882 */ /* 0x000fe20000000000 */
[----:B------:R-:W-:Y:S01]  /*45e0*/  UMOV UR7, 0x40000040 ;  /* 0x4000004000077882 */ /* 0x000fe20000000000 */
[----:B------:R-:W-:Y:S02]  /*45f0*/  WARPGROUP.DEPBAR.LE gsb0, 0x0 ;  /* 0x00008000000079c5 */ /* 0x000fe40000010000 */
[----:B------:R-:W-:-:S06]  /*4600*/  WARPGROUP.ARRIVE ;  /* 0x00000000000079c5 */ /* 0x000fcc0000000000 */
[----:B------:R-:W-:Y:S01]  /*4610*/  HGMMA.64x128x16.F32.BF16 R88, gdesc[UR4], R88, gsb0 ;  /* 0x01e00000045879f0 */ /* 0x000fe20008001858 */
[----:B------:R-:W-:Y:S01]  /*4620*/  UIADD3 UR4, UR8, 0x202, URZ ;  /* 0x0000020208047890 */ /* 0x000fe2000fffe03f */
[----:B------:R-:W-:Y:S01]  /*4630*/  UMOV UR5, 0x40000040 ;  /* 0x4000004000057882 */ /* 0x000fe20000000000 */
[----:B------:R-:W-:Y:S02]  /*4640*/  WARPGROUP.DEPBAR.LE gsb0, 0x0 ;  /* 0x00008000000079c5 */ /* 0x000fe40000010000 */
[----:B------:R-:W-:-:S07]  /*4650*/  WARPGROUP.ARRIVE ;  /* 0x00000000000079c5 */ /* 0x000fce0000000000 */
[----:B------:R-:W-:Y:S01]  /*4660*/  HGMMA.64x128x16.F32.BF16 R24, gdesc[UR4], R24, gsb0 ;  /* 0x01e00000041879f0 */ /* 0x000fe20008001818 */
        /* <DEDUP_REMOVED lines=16> */
[----:B------:R-:W-:-:S04]  /*4770*/  UIADD3 UR9, UR40, 0x1, URZ ;  /* 0x0000000128097890 */ /* 0x000fc8000fffe03f */
[----:B------:R-:W-:-:S04]  /*4780*/  UISETP.NE.AND UP0, UPT, UR9, 0x6, UPT ;  /* 0x000000060900788c */ /* 0x000fc8000bf05270 */
[----:B------:R-:W-:Y:S01]  /*4790*/  USEL UR9, UR9, URZ, UP0 ;  /* 0x0000003f09097287 */ /* 0x000fe20008000000 */
[----:B------:R-:W-:Y:S02]  /*47a0*/  WARPGROUP.DEPBAR.LE gsb0, 0x0 ;  /* 0x00008000000079c5 */ /* 0x000fe40000010000 */
[----:B------:R-:W-:-:S06]  /*47b0*/  WARPGROUP.ARRIVE ;  /* 0x00000000000079c5 */ /* 0x000fcc0000000000 */
[----:B------:R-:W-:Y:S01]  /*47c0*/  HGMMA.64x128x16.F32.BF16 R88, gdesc[UR4], R88, gsb0 ;  /* 0x01e00000045879f0 */ /* 0x000fe20008001858 */
[----:B------:R-:W-:Y:S01]  /*47d0*/  UIADD3 UR4, UR8, 0x206, URZ ;  /* 0x0000020608047890 */ /* 0x000fe2000fffe03f */
[----:B------:R-:W-:Y:S02]  /*47e0*/  UMOV UR5, 0x40000040 ;  /* 0x4000004000057882 */ /* 0x000fe40000000000 */
[----:B------:R-:W-:Y:S01]  /*47f0*/  UMOV UR8, 0x1 ;  /* 0x0000000100087882 */ /* 0x000fe20000000000 */
[----:B------:R-:W-:Y:S02]  /*4800*/  WARPGROUP.DEPBAR.LE gsb0, 0x0 ;  /* 0x00008000000079c5 */ /* 0x000fe40000010000 */
[----:B------:R-:W-:-:S06]  /*4810*/  WARPGROUP.ARRIVE ;  /* 0x00000000000079c5 */ /* 0x000fcc0000000000 */
[----:B------:R-:W-:Y:S01]  /*4820*/  HGMMA.64x128x16.F32.BF16 R24, gdesc[UR4], R24, gsb0 ;  /* 0x01e00000041879f0 */ /* 0x000fe20008001818 */
[----:B------:R-:W-:-:S04]  /*4830*/  USEL UR4, URZ, 0x1, UP0 ;  /* 0x000000013f047887 */ /* 0x000fc80008000000 */
[----:B------:R-:W-:-:S06]  /*4840*/  ULOP3.LUT UR4, UR41, UR4, URZ, 0x3c, !UPT ;  /* 0x0000000429047292 */ /* 0x000fcc000f8e3c3f */
[----:B------:R-:W-:Y:S01]  /*4850*/  IMAD.U32 R7, RZ, RZ, UR4 ;  /* 0x00000004ff077e24 */ /* 0x000fe2000f8e00ff */
[----:B------:R-:W-:-:S06]  /*4860*/  WARPGROUP.DEPBAR.LE gsb0, 0x0 ;  /* 0x00008000000079c5 */ /* 0x000fcc0000010000 */
.L_x_38:
[----:B-12---:R-:W-:-:S05]  /*4870*/  VIMNMX R3, R6, 0x1, PT ;  /* 0x0000000106037848 */ /* 0x006fca0003fe0100 */
[----:B------:R-:W-:-:S05]  /*4880*/  IMAD.IADD R6, R6, 0x1, -R3 ;  /* 0x0000000106067824 */ /* 0x000fca00078e0a03 */
[----:B------:R-:W-:-:S13]  /*4890*/  ISETP.GE.AND P0, PT, R6, 0x1, PT ;  /* 0x000000010600780c */ /* 0x000fda0003f06270 */
[----:B------:R-:W-:Y:S05]  /*48a0*/  @!P0 BRA `(.L_x_43) ;  /* 0x0000000400788947 */ /* 0x000fea0003800000 */
[----:B------:R-:W-:Y:S02]  /*48b0*/  IMAD.MOV.U32 R3, RZ, RZ, R6 ;  /* 0x000000ffff037224 */ /* 0x000fe400078e0006 */
[----:B------:R-:W-:-:S07]  /*48c0*/  IMAD.U32 R4, RZ, RZ, UR40 ;  /* 0x00000028ff047e24 */ /* 0x000fce000f8e00ff */
.L_x_50:
[----:B------:R-:W-:-:S06]  /*48d0*/  UISETP.NE.AND UP0, UPT, UR49, 0x3, UPT ;  /* 0x000000033100788c */ /* 0x000fcc000bf05270 */
[----:B------:R-:W-:-:S13]  /*48e0*/  PLOP3.LUT P1, PT, PT, PT, UP0, 0x80, 0x0 ;  /* 0x000000000000781c */ /* 0x000fda0003f2f008 */
[----:B------:R-:W-:Y:S05]  /*48f0*/  @!P1 BRA `(.L_x_44) ;  /* 0x0000000000049947 */ /* 0x000fea0003800000 */
[----:B------:R-:W-:Y:S01]  /*4900*/  BPT.TRAP 0x1 ;  /* 0x000000040000795c */ /* 0x000fe20000300000 */
.L_x_44:
[----:B------:R-:W-:Y:S01]  /*4910*/  ULEA UR4, UR9, UR50, 0x3 ;  /* 0x0000003209047291 */ /* 0x000fe2000f8e183f */
[----:B------:R-:W-:-:S08]  /*4920*/  SHF.L.U32 R5, R7, 0x1f, RZ ;  /* 0x0000001f07057819 */ /* 0x000fd000000006ff */
[----:B------:R1:W2:Y:S01]  /*4930*/  SYNCS.PHASECHK.TRANS64.TRYWAIT P0, [UR4+0x34480], R5 ;  /* 0x03448005ff0075a7 */ /* 0x0002a20008000144 */
[----:B------:R-:W-:Y:S05]  /*4940*/  @!P1 BRA `(.L_x_45) ;  /* 0x0000000000049947 */ /* 0x000fea0003800000 */
[----:B------:R-:W-:Y:S01]  /*4950*/  BPT.TRAP 0x1 ;  /* 0x000000040000795c */ /* 0x000fe20000300000 */
.L_x_45:
[----:B--2---:R-:W-:Y:S05]  /*4960*/  @P0 BRA `(.L_x_46) ;  /* 0x0000000000080947 */ /* 0x004fea0003800000 */
[----:B------:R-:W2:Y:S02]  /*4970*/  SYNCS.PHASECHK.TRANS64.TRYWAIT P0, [UR4+0x34480], R5 ;  /* 0x03448005ff0075a7 */ /* 0x000ea40008000144 */
[----:B--2---:R-:W-:Y:S05]  /*4980*/  @!P0 BRA `(.L_x_47) ;  /* 0x000000a000408947 */ /* 0x004fea0003800000 */
.L_x_46:
        /* <DEDUP_REMOVED lines=8> */
[----:B------:R-:W-:Y:S02]  /*4a10*/  UISETP.NE.U32.AND UP0, UPT, UR8, URZ, UPT ;  /* 0x0000003f0800728c */ /* 0x000fe4000bf05070 */
[----:B------:R-:W-:Y:S02]  /*4a20*/  ULEA UR10, UR9, UR4, 0xa ;  /* 0x00000004090a7291 */ /* 0x000fe4000f8e503f */
[----:B------:R-:W-:Y:S01]  /*4a30*/  ULEA UR11, UR9, UR5, 0xa ;  /* 0x00000005090b7291 */ /* 0x000fe2000f8e503f */
[----:B------:R-:W-:Y:S02]  /*4a40*/  UMOV UR7, 0x40000040 ;  /* 0x4000004000077882 */ /* 0x000fe40000000000 */
[----:B------:R-:W-:Y:S02]  /*4a50*/  UMOV UR5, 0x40000040 ;  /* 0x4000004000057882 */ /* 0x000fe40000000000 */
[----:B------:R-:W-:-:S02]  /*4a60*/  UMOV UR4, UR10 ;  /* 0x0000000a00047c82 */ /* 0x000fc40008000000 */
[----:B------:R-:W-:Y:S02]  /*4a70*/  UMOV UR6, UR11 ;  /* 0x0000000b00067c82 */ /* 0x000fe40008000000 */
[----:B------:R-:W-:Y:S01]  /*4a80*/  HGMMA.64x128x16.F32.BF16 R88, gdesc[UR4], R88, UP0, gsb0 ;  /* 0x01e00000045879f0 */ /* 0x000fe2000b801858 */
[----:B------:R-:W-:Y:S01]  /*4a90*/  UIADD3 UR4, UR10, 0x200, URZ ;  /* 0x000002000a047890 */ /* 0x000fe2000fffe03f */
[----:B------:R-:W-:Y:S01]  /*4aa0*/  UMOV UR5, 0x40000040 ;  /* 0x4000004000057882 */ /* 0x000fe20000000000 */
[----:B------:R-:W-:Y:S02]  /*4ab0*/  WARPGROUP.DEPBAR.LE gsb0, 0x0 ;  /* 0x00008000000079c5 */ /* 0x000fe40000010000 */
[----:B------:R-:W-:-:S07]  /*4ac0*/  WARPGROUP.ARRIVE ;  /* 0x00000000000079c5 */ /* 0x000fce0000000000 */
[----:B------:R-:W-:Y:S01]  /*4ad0*/  HGMMA.64x128x16.F32.BF16 R24, gdesc[UR4], R24, UP0, gsb0 ;  /* 0x01e00000041879f0 */ /* 0x000fe2000b801818 */
[----:B------:R-:W-:Y:S02]  /*4ae0*/  UIADD3 UR4, UR10, 0x2, URZ ;  /* 0x000000020a047890 */ /* 0x000fe4000fffe03f */
[----:B------:R-:W-:Y:S01]  /*4af0*/  UIADD3 UR6, UR11, 0x2, URZ ;  /* 0x000000020b067890 */ /* 0x000fe2000fffe03f */
[----:B------:R-:W-:Y:S01]  /*4b00*/  UMOV UR5, 0x40000040 ;  /* 0x4000004000057882 */ /* 0x000fe20000000000 */
[----:B------:R-:W-:Y:S01]  /*4b10*/  UMOV UR7, 0x40000040 ;  /* 0x4000004000077882 */ /* 0x000fe20000000000 */
[----:B------:R-:W-:Y:S02]  /*4b20*/  WARPGROUP.DEPBAR.LE gsb0, 0x0 ;  /* 0x00008000000079c5 */ /* 0x000fe40000010000 */
[----:B------:R-:W-:-:S06]  /*4b30*/  WARPGROUP.ARRIVE ;  /* 0x00000000000079c5 */ /* 0x000fcc0000000000 */
        /* <DEDUP_REMOVED lines=29> */
[----:B------:R-:W-:Y:S03]  /*4d10*/  HGMMA.64x128x16.F32.BF16 R24, gdesc[UR4], R24, UP0, gsb0 ;  /* 0x01e00000041879f0 */ /* 0x000fe6000b801818 */
[----:B------:R-:W-:Y:S02]  /*4d20*/  WARPGROUP.DEPBAR.LE gsb0, 0x0 ;  /* 0x00008000000079c5 */ /* 0x000fe40000010000 */
[----:B------:R-:W-:Y:S05]  /*4d30*/  @!P1 BRA `(.L_x_48) ;  /* 0x0000000000049947 */ /* 0x000fea0003800000 */
[----:B------:R-:W-:Y:S01]  /*4d40*/  BPT.TRAP 0x1 ;  /* 0x000000040000795c */ /* 0x000fe20000300000 */
.L_x_48:
[----:B------:R-:W-:Y:S01]  /*4d50*/  ISETP.NE.AND P0, PT, R23, RZ, PT ;  /* 0x000000ff1700720c */ /* 0x000fe20003f05270 */
[----:B------:R-:W-:-:S12]  /*4d60*/  UISETP.GT.U32.AND UP0, UPT, UR47, 0x1, UPT ;  /* 0x000000012f00788c */ /* 0x000fd8000bf04070 */
[----:B-12---:R-:W-:-:S05]  /*4d70*/  @P0 LEA R5, R4, UR50, 0x3 ;  /* 0x0000003204050c11 */ /* 0x006fca000f8e18ff */
[----:B------:R-:W-:-:S05]  /*4d80*/  @P0 VIADD R5, R5, 0x344b0 ;  /* 0x000344b005050836 */ /* 0x000fca0000000000 */
[----:B------:R-:W-:-:S04]  /*4d90*/  @P0 PRMT R5, R22, 0x654, R5 ;  /* 0x0000065416050816 */ /* 0x000fc80000000005 */
[----:B------:R1:W-:Y:S01]  /*4da0*/  @P0 SYNCS.ARRIVE.TRANS64.RED.A1T0 RZ, [R5+URZ], RZ ;  /* 0x000000ff05ff09a7 */ /* 0x0003e2000810043f */
[----:B------:R-:W-:-:S13]  /*4db0*/  PLOP3.LUT P0, PT, PT, PT, UP0, 0x80, 0x0 ;  /* 0x000000000000781c */ /* 0x000fda0003f0f008 */
[----:B-1----:R-:W-:Y:S05]  /*4dc0*/  @P0 BRA `(.L_x_49) ;  /* 0x0000000000040947 */ /* 0x002fea0003800000 */
[----:B------:R-:W-:Y:S01]  /*4dd0*/  BPT.TRAP 0x1 ;  /* 0x000000040000795c */ /* 0x000fe20000300000 */
.L_x_49:
[----:B------:R-:W-:Y:S01]  /*4de0*/  UIADD3 UR9, UR9, 0x1, URZ ;  /* 0x0000000109097890 */ /* 0x000fe2000fffe03f */
[C---:B------:R-:W-:Y:S01]  /*4df0*/  ISETP.GT.AND P1, PT, R3.reuse, 0x1, PT ;  /* 0x000000010300780c */ /* 0x040fe20003f24270 */
[----:B------:R-:W-:Y:S01]  /*4e00*/  VIADD R3, R3, 0xffffffff ;  /* 0xffffffff03037836 */ /* 0x000fe20000000000 */
[----:B------:R-:W-:Y:S01]  /*4e10*/  IADD3 R4, R4, 0x1, RZ ;  /* 0x0000000104047810 */ /* 0x000fe20007ffe0ff */
[----:B------:R-:W-:-:S03]  /*4e20*/  UISETP.NE.AND UP0, UPT, UR9, 0x6, UPT ;  /* 0x000000060900788c */ /* 0x000fc6000bf05270 */
[C---:B------:R-:W-:Y:S01]  /*4e30*/  ISETP.NE.AND P0, PT, R4.reuse, 0x6, PT ;  /* 0x000000060400780c */ /* 0x040fe20003f05270 */
[----:B------:R-:W-:Y:S02]  /*4e40*/  USEL UR4, URZ, 0x1, UP0 ;  /* 0x000000013f047887 */ /* 0x000fe40008000000 */
[----:B------:R-:W-:Y:S01]  /*4e50*/  USEL UR9, UR9, URZ, UP0 ;  /* 0x0000003f09097287 */ /* 0x000fe20008000000 */
[----:B------:R-:W-:-:S03]  /*4e60*/  SEL R4, R4, RZ, P0 ;  /* 0x000000ff04047207 */ /* 0x000fc60000000000 */
[----:B------:R-:W-:Y:S01]  /*4e70*/  LOP3.LUT R7, R7, UR4, RZ, 0x3c, !PT ;  /* 0x0000000407077c12 */ /* 0x000fe2000f8e3cff */
[----:B------:R-:W-:Y:S07]  /*4e80*/  @P1 BRA `(.L_x_50) ;  /* 0xfffffff800901947 */ /* 0x000fee000383ffff */
.L_x_43:
[----:B------:R-:W-:Y:S01]  /*4e90*/  ISETP.GE.AND P0, PT, R8, 0x1, PT ;  /* 0x000000010800780c */ /* 0x000fe20003f06270 */
[----:B------:R-:W-:-:S04]  /*4ea0*/  IMAD.U32 R3, RZ, RZ, UR56 ;  /* 0x00000038ff037e24 */ /* 0x000fc8000f8e00ff */
[----:B------:R1:W-:Y:S08]  /*4eb0*/  SYNCS.ARRIVE.TRANS64.A1T0 RZ, [R3+UR51], RZ ;  /* 0x000000ff03ff79a7 */ /* 0x0003f00008100033 */
[----:B-1----:R-:W-:Y:S05]  /*4ec0*/  @!P0 BRA `(.L_x_51) ;  /* 0x0000000000448947 */ /* 0x002fea0003800000 */
[----:B------:R-:W-:-:S06]  /*4ed0*/  UISETP.NE.AND UP0, UPT, UR49, 0x3, UPT ;  /* 0x000000033100788c */ /* 0x000fcc000bf05270 */
[----:B------:R-:W-:-:S13]  /*4ee0*/  PLOP3.LUT P0, PT, PT, PT, UP0, 0x80, 0x0 ;  /* 0x000000000000781c */ /* 0x000fda0003f0f008 */
[----:B------:R-:W-:Y:S05]  /*4ef0*/  @!P0 BRA `(.L_x_52) ;  /* 0x0000000000048947 */ /* 0x000fea0003800000 */
[----:B------:R-:W-:Y:S01]  /*4f00*/  BPT.TRAP 0x1 ;  /* 0x000000040000795c */ /* 0x000fe20000300000 */
.L_x_52:
[----:B------:R-:W-:Y:S01]  /*4f10*/  ISETP.NE.AND P0, PT, R23, RZ, PT ;  /* 0x000000ff1700720c */ /* 0x000fe20003f05270 */
[----:B------:R-:W-:-:S12]  /*4f20*/  UISETP.GT.U32.AND UP0, UPT, UR47, 0x1, UPT ;  /* 0x000000012f00788c */ /* 0x000fd8000bf04070 */
[----:B------:R-:W-:-:S04]  /*4f30*/  @P0 VIADD R3, R6, UR40 ;  /* 0x0000002806030c36 */ /* 0x000fc80008000000 */
[----:B------:R-:W-:-:S05]  /*4f40*/  @P0 IMAD.WIDE.U32 R4, R3, -0x55555555, RZ ;  /* 0xaaaaaaab03040825 */ /* 0x000fca00078e00ff */
[----:B------:R-:W-:-:S05]  /*4f50*/  @P0 SHF.R.U32.HI R4, RZ, 0x2, R5 ;  /* 0x00000002ff040819 */ /* 0x000fca0000011605 */
[----:B------:R-:W-:-:S05]  /*4f60*/  @P0 IMAD R3, R4, -0x6, R3 ;  /* 0xfffffffa04030824 */ /* 0x000fca00078e0203 */
[----:B------:R-:W-:-:S05]  /*4f70*/  @P0 LEA R3, R3, UR50, 0x3 ;  /* 0x0000003203030c11 */ /* 0x000fca000f8e18ff */
[----:B------:R-:W-:-:S05]  /*4f80*/  @P0 VIADD R3, R3, 0x344b0 ;  /* 0x000344b003030836 */ /* 0x000fca0000000000 */
[----:B------:R-:W-:-:S04]  /*4f90*/  @P0 PRMT R3, R22, 0x654, R3 ;  /* 0x0000065416030816 */ /* 0x000fc80000000003 */
[----:B------:R1:W-:Y:S01]  /*4fa0*/  @P0 SYNCS.ARRIVE.TRANS64.RED.A1T0 RZ, [R3+URZ], RZ ;  /* 0x000000ff03ff09a7 */ /* 0x0003e2000810043f */
[----:B------:R-:W-:-:S13]  /*4fb0*/  PLOP3.LUT P0, PT, PT, PT, UP0, 0x80, 0x0 ;  /* 0x000000000000781c */ /* 0x000fda0003f0f008 */
[----:B-1----:R-:W-:Y:S05]  /*4fc0*/  @P0 BRA `(.L_x_51) ;  /* 0x0000000000040947 */ /* 0x002fea0003800000 */
[----:B------:R-:W-:Y:S01]  /*4fd0*/  BPT.TRAP 0x1 ;  /* 0x000000040000795c */ /* 0x000fe20000300000 */
.L_x_51:
[----:B------:R-:W-:Y:S02]  /*4fe0*/  SHF.L.U32 R3, R156, 0x1f, RZ ;  /* 0x0000001f9c037819 */ /* 0x000fe400000006ff */
[----:B------:R-:W-:Y:S02]  /*4ff0*/  R2UR UR4, R8 ;  /* 0x00000000080472ca */ /* 0x000fe400000e0000 */
[----:B------:R-:W1:Y:S11]  /*5000*/  SYNCS.PHASECHK.TRANS64.TRYWAIT P0, [R10+UR48+0x10], R3 ;  /* 0x000010030a0075a7 */ /* 0x000e760008000170 */
[----:B------:R-:W-:-:S04]  /*5010*/  UIADD3 UR4, UR4, 0x3f, URZ ;  /* 0x0000003f04047890 */ /* 0x000fc8000fffe03f */
[----:B------:R-:W-:-:S04]  /*5020*/  USHF.R.S32.HI UR5, URZ, 0x1f, UR4 ;  /* 0x0000001f3f057899 */ /* 0x000fc80008011404 */
[----:B------:R-:W-:-:S04]  /*5030*/  ULEA.HI UR5, UR5, UR4, URZ, 0x6 ;  /* 0x0000000405057291 */ /* 0x000fc8000f8f303f */
[----:B------:R-:W-:Y:S01]  /*5040*/  USHF.R.S32.HI UR5, URZ, 0x6, UR5 ;  /* 0x000000063f057899 */ /* 0x000fe20008011405 */
[----:B-1----:R-:W-:Y:S11]  /*5050*/  @!P0 BRA `(.L_x_53) ;  /* 0x0000009800a48947 */ /* 0x002ff60003800000 */
.L_x_277:
[----:B------:R-:W-:Y:S01]  /*5060*/  UIADD3 UR40, UR5, UR40, URZ ;  /* 0x0000002805287290 */ /* 0x000fe2000fffe03f */
[----:B------:R-:W-:Y:S01]  /*5070*/  LOP3.LUT P0, RZ, R0, 0xff, RZ, 0xc0, !PT ;  /* 0x000000ff00ff7812 */ /* 0x000fe2000780c0ff */
[----:B------:R-:W-:Y:S02]  /*5080*/  UISETP.GE.U32.AND UP1, UPT, UR5, 0x6, UPT ;  /* 0x000000060500788c */ /* 0x000fe4000bf26070 */
[----:B------:R-:W-:-:S04]  /*5090*/  UISETP.GT.U32.AND UP0, UPT, UR40, 0x5, UPT ;  /* 0x000000052800788c */ /* 0x000fc8000bf04070 */
[----:B------:R-:W-:Y:S02]  /*50a0*/  UISETP.LT.U32.AND UP0, UPT, UR5, 0x6, UP0 ;  /* 0x000000060500788c */ /* 0x000fe40008701070 */
[----:B------:R-:W-:Y:S02]  /*50b0*/  UIMAD.WIDE.U32 UR4, UR40, -0x55555555, URZ ;  /* 0xaaaaaaab280478a5 */ /* 0x000fe4000f8e003f */
[----:B------:R-:W-:Y:S02]  /*50c0*/  USEL UR6, URZ, 0x1, !UP0 ;  /* 0x000000013f067887 */ /* 0x000fe4000c000000 */
[----:B------:R-:W-:Y:S02]  /*50d0*/  USHF.R.U32.HI UR4, URZ, 0x2, UR5 ;  /* 0x000000023f047899 */ /* 0x000fe40008011605 */
[----:B------:R-:W-:Y:S02]  /*50e0*/  ULOP3.LUT UR41, UR41, UR6, URZ, 0x3c, !UPT ;  /* 0x0000000629297292 */ /* 0x000fe4000f8e3c3f */
[----:B------:R-:W-:-:S02]  /*50f0*/  UIMAD UR40, UR4, -0x6, UR40 ;  /* 0xfffffffa042878a4 */ /* 0x000fc4000f8e0228 */
[----:B------:R-:W-:Y:S01]  /*5100*/  @UP1 ULOP3.LUT UR41, UR41, 0x1, UR4, 0x78, !UPT ;  /* 0x0000000129291892 */ /* 0x000fe2000f8e7804 */
[----:B------:R-:W-:Y:S11]  /*5110*/  @!P0 BRA `(.L_x_54) ;  /* 0x00000000000c8947 */ /* 0x000ff60003800000 */
[----:B------:R-:W-:-:S04]  /*5120*/  DEPBAR {5,4,3,2,1,0} ;  /* 0x0000003f0000791a */ /* 0x000fc80000000000 */
[----:B------:R2:W-:Y:S02]  /*5130*/  UTMACCTL.IV [UR36] ;  /* 0x00000000240079b9 */ /* 0x0005e40008000000 */
[----:B--2---:R-:W-:Y:S01]  /*5140*/  NOP ;  /* 0x0000000000007918 */ /* 0x004fe20000000000 */
.L_x_54:
[----:B------:R-:W-:Y:S01]  /*5150*/  UIADD3 UR4, UR50, 0x30000, URZ ;  /* 0x0003000032047890 */ /* 0x000fe2000fffe03f */
[----:B------:R-:W-:Y:S02]  /*5160*/  R2UR UR45, R16 ;  /* 0x00000000102d72ca */ /* 0x000fe400000e0000 */
[----:B------:R-:W-:Y:S01]  /*5170*/  R2UR UR46, R17 ;  /* 0x00000000112e72ca */ /* 0x000fe200000e0000 */
[----:B------:R-:W-:-:S06]  /*5180*/  ULOP3.LUT UP0, URZ, UR4, 0x3ff, URZ, 0xc0, !UPT ;  /* 0x000003ff043f7892 */ /* 0x000fcc000f80c03f */
[----:B------:R-:W-:-:S04]  /*5190*/  PLOP3.LUT P0, PT, PT, PT, UP0, 0x80, 0x0 ;  /* 0x000000000000781c */ /* 0x000fc80003f0f008 */
[----:B------:R-:W-:Y:S02]  /*51a0*/  USHF.L.U32 UR45, UR45, 0x7, URZ ;  /* 0x000000072d2d7899 */ /* 0x000fe4000800063f */
[----:B------:R-:W-:-:S07]  /*51b0*/  USHF.L.U32 UR46, UR46, 0x7, URZ ;  /* 0x000000072e2e7899 */ /* 0x000fce000800063f */
[----:B------:R-:W-:Y:S05]  /*51c0*/  @!P0 BRA `(.L_x_55) ;  /* 0x00000000007c8947 */ /* 0x000fea0003800000 */
[----:B------:R-:W-:Y:S01]  /*51d0*/  MOV R16, 0x0 ;  /* 0x0000000000107802 */ /* 0x000fe20000000f00 */
[----:B------:R-:W-:Y:S01]  /*51e0*/  ULDC.64 UR4, c[0x4][0x68] ;  /* 0x01001a0000047ab9 */ /* 0x000fe20000000a00 */
[----:B------:R-:W-:Y:S01]  /*51f0*/  ULDC.64 UR6, c[0x4][0x8] ;  /* 0x0100020000067ab9 */ /* 0x000fe20000000a00 */
[----:B-1----:R-:W-:Y:S01]  /*5200*/  IMAD.U32 R4, RZ, RZ, UR4 ;  /* 0x00000004ff047e24 */ /* 0x002fe2000f8e00ff */
[----:B------:R1:W2:Y:S01]  /*5210*/  LDC.64 R14, c[0x4][R16] ;  /* 0x01000000100e7b82 */ /* 0x0002a20000000a00 */
[----:B------:R-:W-:Y:S01]  /*5220*/  IMAD.U32 R5, RZ, RZ, UR5 ;  /* 0x00000005ff057e24 */ /* 0x000fe2000f8e00ff */
[----:B------:R-:W-:Y:S01]  /*5230*/  ULDC.64 UR4, c[0x4][0x70] ;  /* 0x01001c0000047ab9 */ /* 0x000fe20000000a00 */
[----:B------:R-:W-:Y:S01]  /*5240*/  IMAD.U32 R10, RZ, RZ, UR6 ;  /* 0x00000006ff0a7e24 */ /* 0x000fe2000f8e00ff */
[----:B------:R-:W-:Y:S01]  /*5250*/  MOV R11, UR7 ;  /* 0x00000007000b7c02 */ /* 0x000fe20008000f00 */
[----:B------:R-:W-:Y:S02]  /*5260*/  IMAD.U32 R6, RZ, RZ, UR4 ;  /* 0x00000004ff067e24 */ /* 0x000fe4000f8e00ff */
[----:B------:R-:W-:-:S02]  /*5270*/  IMAD.U32 R7, RZ, RZ, UR5 ;  /* 0x00000005ff077e24 */ /* 0x000fc4000f8e00ff */
[----:B------:R-:W-:Y:S02]  /*5280*/  IMAD.MOV.U32 R8, RZ, RZ, 0x70 ;  /* 0x00000070ff087424 */ /* 0x000fe400078e00ff */
[----:B------:R-:W-:Y:S02]  /*5290*/  IMAD.MOV.U32 R12, RZ, RZ, 0x1 ;  /* 0x00000001ff0c7424 */ /* 0x000fe400078e00ff */
[----:B-1----:R-:W-:-:S07]  /*52a0*/  IMAD.MOV.U32 R13, RZ, RZ, RZ ;  /* 0x000000ffff0d7224 */ /* 0x002fce00078e00ff */
[----:B------:R-:W-:-:S07]  /*52b0*/  LEPC R20, `(.L_x_56) ;  /* 0x000000001014794e */ /* 0x000fce0000000000 */
[----:B--2---:R-:W-:Y:S05]  /*52c0*/  CALL.ABS.NOINC R14 ;  /* 0x000000000e007343 */ /* 0x004fea0003c00000 */
.L_x_56:
[----:B------:R-:W1:Y:S01]  /*52d0*/  LDC.64 R16, c[0x4][R16] ;  /* 0x0100000010107b82 */ /* 0x000e620000000a00 */
[----:B------:R-:W-:Y:S01]  /*52e0*/  ULDC.64 UR4, c[0x4][0x68] ;  /* 0x01001a0000047ab9 */ /* 0x000fe20000000a00 */
[----:B------:R-:W-:Y:S01]  /*52f0*/  ULDC.64 UR6, c[0x4][0x8] ;  /* 0x0100020000067ab9 */ /* 0x000fe20000000a00 */
[----:B------:R-:W-:Y:S01]  /*5300*/  IMAD.U32 R4, RZ, RZ, UR4 ;  /* 0x00000004ff047e24 */ /* 0x000fe2000f8e00ff */
[----:B------:R-:W-:Y:S01]  /*5310*/  MOV R8, 0x70 ;  /* 0x0000007000087802 */ /* 0x000fe20000000f00 */
[----:B------:R-:W-:Y:S01]  /*5320*/  IMAD.U32 R5, RZ, RZ, UR5 ;  /* 0x00000005ff057e24 */ /* 0x000fe2000f8e00ff */
[----:B------:R-:W-:Y:S01]  /*5330*/  ULDC.64 UR4, c[0x4][0x70] ;  /* 0x01001c0000047ab9 */ /* 0x000fe20000000a00 */
[----:B------:R-:W-:Y:S02]  /*5340*/  IMAD.U32 R10, RZ, RZ, UR6 ;  /* 0x00000006ff0a7e24 */ /* 0x000fe4000f8e00ff */
[----:B------:R-:W-:Y:S02]  /*5350*/  IMAD.U32 R6, RZ, RZ, UR4 ;  /* 0x00000004ff067e24 */ /* 0x000fe4000f8e00ff */
[----:B------:R-:W-:-:S02]  /*5360*/  IMAD.U32 R7, RZ, RZ, UR5 ;  /* 0x00000005ff077e24 */ /* 0x000fc4000f8e00ff */
[----:B------:R-:W-:Y:S02]  /*5370*/  IMAD.U32 R11, RZ, RZ, UR7 ;  /* 0x00000007ff0b7e24 */ /* 0x000fe4000f8e00ff */
[----:B------:R-:W-:Y:S02]  /*5380*/  IMAD.MOV.U32 R12, RZ, RZ, 0x1 ;  /* 0x00000001ff0c7424 */ /* 0x000fe400078e00ff */
[----:B------:R-:W-:-:S07]  /*5390*/  IMAD.MOV.U32 R13, RZ, RZ, RZ ;  /* 0x000000ffff0d7224 */ /* 0x000fce00078e00ff */
[----:B------:R-:W-:-:S07]  /*53a0*/  LEPC R20, `(.L_x_55) ;  /* 0x000000001014794e */ /* 0x000fce0000000000 */
[----:B-1----:R-:W-:Y:S05]  /*53b0*/  CALL.ABS.NOINC R16 ;  /* 0x0000000010007343 */ /* 0x002fea0003c00000 */
.L_x_55:
[----:B------:R-:W-:Y:S02]  /*53c0*/  ULDC.64 UR4, c[0x0][0x590] ;  /* 0x0001640000047ab9 */ /* 0x000fe40000000a00 */
[----:B------:R-:W-:-:S04]  /*53d0*/  ISETP.NE.U32.AND P0, PT, RZ, UR4, PT ;  /* 0x00000004ff007c0c */ /* 0x000fc8000bf05070 */
[----:B------:R-:W-:-:S13]  /*53e0*/  ISETP.NE.AND.EX P0, PT, RZ, UR5, PT, P0 ;  /* 0x00000005ff007c0c */ /* 0x000fda000bf05300 */
[----:B------:R-:W-:Y:S05]  /*53f0*/  @!P0 BRA `(.L_x_57) ;  /* 0x0000000000148947 */ /* 0x000fea0003800000 */
[----:B-1----:R-:W-:-:S04]  /*5400*/  LEA R4, P0, R18, UR4, 0x3 ;  /* 0x0000000412047c11 */ /* 0x002fc8000f8018ff */
[----:B------:R-:W-:-:S06]  /*5410*/  LEA.HI.X R5, R18, UR5, R19, 0x3, P0 ;  /* 0x0000000512057c11 */ /* 0x000fcc00080f1c13 */
[----:B------:R-:W2:Y:S04]  /*5420*/  LDG.E.64 R4, desc[UR38][R4.64] ;  /* 0x0000002604047981 */ /* 0x000ea8000c1e1b00 */
[----:B--2---:R1:W5:Y:S01]  /*5430*/  LD.E R0, desc[UR38][R4.64] ;  /* 0x0000002604007980 */ /* 0x004362000c101900 */
[----:B------:R-:W-:Y:S05]  /*5440*/  BRA `(.L_x_58) ;  /* 0x0000000000307947 */ /* 0x000fea0003800000 */
.L_x_57:
[----:B------:R-:W-:Y:S02]  /*5450*/  ULDC.64 UR4, c[0x0][0x588] ;  /* 0x0001620000047ab9 */ /* 0x000fe40000000a00 */
[----:B------:R-:W-:-:S04]  /*5460*/  ISETP.NE.U32.AND P0, PT, RZ, UR4, PT ;  /* 0x00000004ff007c0c */ /* 0x000fc8000bf05070 */
[----:B------:R-:W-:-:S13]  /*5470*/  ISETP.NE.AND.EX P0, PT, RZ, UR5, PT, P0 ;  /* 0x00000005ff007c0c */ /* 0x000fda000bf05300 */
[----:B------:R-:W-:Y:S05]  /*5480*/  @!P0 BRA `(.L_x_59) ;  /* 0x0000000000188947 */ /* 0x000fea0003800000 */
[----:B-1----:R-:W1:Y:S01]  /*5490*/  LDC.64 R4, c[0x0][0x588] ;  /* 0x00016200ff047b82 */ /* 0x002e620000000a00 */
[----:B------:R-:W-:Y:S02]  /*54a0*/  ULDC UR4, c[0x0][0x598] ;  /* 0x0001660000047ab9 */ /* 0x000fe40000000800 */
[----:B------:R-:W-:-:S04]  /*54b0*/  IMAD R3, R18, UR4, RZ ;  /* 0x0000000412037c24 */ /* 0x000fc8000f8e02ff */
[----:B-1----:R-:W-:-:S05]  /*54c0*/  IMAD.WIDE R4, R3, 0x4, R4 ;  /* 0x0000000403047825 */ /* 0x002fca00078e0204 */
[----:B------:R2:W5:Y:S01]  /*54d0*/  LDG.E R0, desc[UR38][R4.64] ;  /* 0x0000002604007981 */ /* 0x000562000c1e1900 */
[----:B------:R-:W-:Y:S05]  /*54e0*/  BRA `(.L_x_58) ;  /* 0x0000000000087947 */ /* 0x000fea0003800000 */
.L_x_59:
[----:B------:R-:W-:Y:S02]  /*54f0*/  ULDC UR4, c[0x0][0x580] ;  /* 0x0001600000047ab9 */ /* 0x000fe40000000800 */
[----:B------:R-:W-:-:S07]  /*5500*/  IMAD.U32 R0, RZ, RZ, UR4 ;  /* 0x00000004ff007e24 */ /* 0x000fce000f8e00ff */
.L_x_58:
[----:B------:R-:W-:Y:S02]  /*5510*/  ULDC.64 UR4, c[0x0][0x5b8] ;  /* 0x00016e0000047ab9 */ /* 0x000fe40000000a00 */
[----:B------:R-:W-:-:S04]  /*5520*/  ISETP.NE.U32.AND P0, PT, RZ, UR4, PT ;  /* 0x00000004ff007c0c */ /* 0x000fc8000bf05070 */
[----:B------:R-:W-:-:S13]  /*5530*/  ISETP.NE.AND.EX P0, PT, RZ, UR5, PT, P0 ;  /* 0x00000005ff007c0c */ /* 0x000fda000bf05300 */
[----:B------:R-:W-:Y:S05]  /*5540*/  @!P0 BRA `(.L_x_60) ;  /* 0x0000000000148947 */ /* 0x000fea0003800000 */
[----:B-12---:R-:W-:-:S04]  /*5550*/  LEA R4, P0, R18, UR4, 0x3 ;  /* 0x0000000412047c11 */ /* 0x006fc8000f8018ff */
[----:B------:R-:W-:-:S06]  /*5560*/  LEA.HI.X R5, R18, UR5, R19, 0x3, P0 ;  /* 0x0000000512057c11 */ /* 0x000fcc00080f1c13 */
[----:B------:R-:W2:Y:S04]  /*5570*/  LDG.E.64 R4, desc[UR38][R4.64] ;  /* 0x0000002604047981 */ /* 0x000ea8000c1e1b00 */
[----:B--2---:R1:W5:Y:S01]  /*5580*/  LD.E R3, desc[UR38][R4.64] ;  /* 0x0000002604037980 */ /* 0x004362000c101900 */
[----:B------:R-:W-:Y:S05]  /*5590*/  BRA `(.L_x_61) ;  /* 0x0000000000307947 */ /* 0x000fea0003800000 */
.L_x_60:
[----:B------:R-:W-:Y:S02]  /*55a0*/  ULDC.64 UR4, c[0x0][0x5b0] ;  /* 0x00016c0000047ab9 */ /* 0x000fe40000000a00 */
[----:B------:R-:W-:-:S04]  /*55b0*/  ISETP.NE.U32.AND P0, PT, RZ, UR4, PT ;  /* 0x00000004ff007c0c */ /* 0x000fc8000bf05070 */
[----:B------:R-:W-:-:S13]  /*55c0*/  ISETP.NE.AND.EX P0, PT, RZ, UR5, PT, P0 ;  /* 0x00000005ff007c0c */ /* 0x000fda000bf05300 */
[----:B------:R-:W-:Y:S05]  /*55d0*/  @!P0 BRA `(.L_x_62) ;  /* 0x0000000000188947 */ /* 0x000fea0003800000 */
[----:B-12---:R-:W1:Y:S01]  /*55e0*/  LDC.64 R4, c[0x0][0x5b0] ;  /* 0x00016c00ff047b82 */ /* 0x006e620000000a00 */
[----:B------:R-:W-:Y:S02]  /*55f0*/  ULDC UR4, c[0x0][0x5c0] ;  /* 0x0001700000047ab9 */ /* 0x000fe40000000800 */
[----:B------:R-:W-:-:S04]  /*5600*/  IMAD R3, R18, UR4, RZ ;  /* 0x0000000412037c24 */ /* 0x000fc8000f8e02ff */
[----:B-1----:R-:W-:-:S05]  /*5610*/  IMAD.WIDE R4, R3, 0x4, R4 ;  /* 0x0000000403047825 */ /* 0x002fca00078e0204 */
[----:B------:R2:W5:Y:S01]  /*5620*/  LDG.E R3, desc[UR38][R4.64] ;  /* 0x0000002604037981 */ /* 0x000562000c1e1900 */
[----:B------:R-:W-:Y:S05]  /*5630*/  BRA `(.L_x_61) ;  /* 0x0000000000087947 */ /* 0x000fea0003800000 */
.L_x_62:
[----:B------:R-:W-:Y:S02]  /*5640*/  ULDC UR4, c[0x0][0x5a8] ;  /* 0x00016a0000047ab9 */ /* 0x000fe40000000800 */
[----:B-1----:R-:W-:-:S07]  /*5650*/  IMAD.U32 R3, RZ, RZ, UR4 ;  /* 0x00000004ff037e24 */ /* 0x002fce000f8e00ff */
.L_x_61:
[----:B------:R-:W-:Y:S01]  /*5660*/  ISETP.GT.U32.AND P0, PT, R153, 0x3e, PT ;  /* 0x0000003e9900780c */ /* 0x000fe20003f04070 */
[----:B------:R-:W-:Y:S01]  /*5670*/  BSSY B0, `(.L_x_63) ;  /* 0x0000007000007945 */ /* 0x000fe20003800000 */
[----:B------:R-:W-:-:S11]  /*5680*/  PRMT R8, RZ, 0x7610, R8 ;  /* 0x00007610ff087816 */ /* 0x000fd60000000008 */
[----:B------:R-:W-:Y:S05]  /*5690*/  @P0 BRA `(.L_x_64) ;  /* 0x0000000000100947 */ /* 0x000fea0003800000 */
[----:B------:R-:W-:-:S03]  /*56a0*/  UMOV UR4, 0xffffffff ;  /* 0xffffffff00047882 */ /* 0x000fc60000000000 */
[----:B------:R-:W-:Y:S05]  /*56b0*/  BRA.DIV UR4, `(.L_x_65) ;  /* 0x0000009604287947 */ /* 0x000fea000b800000 */
[----:B------:R-:W-:-:S13]  /*56c0*/  ELECT P6, URZ, PT ;  /* 0x00000000003f782f */ /* 0x000fda00038c0000 */
.L_x_279:
[----:B------:R-:W-:-:S07]  /*56d0*/  SEL R8, RZ, 0x1, !P6 ;  /* 0x00000001ff087807 */ /* 0x000fce0007000000 */
.L_x_64:
[----:B------:R-:W-:Y:S05]  /*56e0*/  BSYNC B0 ;  /* 0x0000000000007941 */ /* 0x000fea0003800000 */
.L_x_63:
[----:B-12---:R-:W-:-:S05]  /*56f0*/  IMAD.U32 R4, RZ, RZ, UR55 ;  /* 0x00000037ff047e24 */ /* 0x006fca000f8e00ff */
[----:B------:R-:W-:-:S13]  /*5700*/  ISETP.NE.AND P0, PT, R4, 0x3, PT ;  /* 0x000000030400780c */ /* 0x000fda0003f05270 */
[----:B------:R-:W-:Y:S05]  /*5710*/  @!P0 BRA `(.L_x_66) ;  /* 0x0000000000048947 */ /* 0x000fea0003800000 */
[----:B------:R-:W-:Y:S01]  /*5720*/  BPT.TRAP 0x1 ;  /* 0x000000040000795c */ /* 0x000fe20000300000 */
.L_x_66:
[----:B------:R-:W-:Y:S01]  /*5730*/  SHF.L.U32 R16, RZ, 0x1f, RZ ;  /* 0x0000001fff107819 */ /* 0x000fe200000006ff */
[----:B------:R-:W-:Y:S01]  /*5740*/  IMAD.MOV.U32 R4, RZ, RZ, RZ ;  /* 0x000000ffff047224 */ /* 0x000fe200078e00ff */
[----:B-----5:R-:W-:Y:S02]  /*5750*/  FSETP.NEU.AND P1, PT, R0, RZ, PT ;  /* 0x000000ff0000720b */ /* 0x020fe40003f2d000 */
[----:B------:R-:W1:Y:S11]  /*5760*/  SYNCS.PHASECHK.TRANS64.TRYWAIT P2, [UR50+0x344e0], R16 ;  /* 0x0344e010ff0075a7 */ /* 0x000e760008040172 */
[----:B------:R-:W-:Y:S01]  /*5770*/  @P1 LEA R12, R152, UR50, 0x1 ;  /* 0x00000032980c1c11 */ /* 0x000fe2000f8e08ff */
[----:B-1----:R-:W-:Y:S06]  /*5780*/  @!P2 BRA `(.L_x_67) ;  /* 0x00000094000ca947 */ /* 0x002fec0003800000 */
.L_x_280:
[----:B------:R-:W-:Y:S05]  /*5790*/  @P1 WARPSYNC.ALL ;  /* 0x0000000000001948 */ /* 0x000fea0003800000 */
[----:B-1----:R-:W1:Y:S01]  /*57a0*/  @P1 LDSM.16.MT88.4 R4, [R12+0x30000] ;  /* 0x030000000c04183b */ /* 0x002e620000004200 */
[----:B------:R-:W-:Y:S01]  /*57b0*/  PRMT R8, R8, 0x9910, RZ ;  /* 0x0000991008087816 */ /* 0x000fe200000000ff */
[----:B------:R-:W-:Y:S01]  /*57c0*/  BSSY B0, `(.L_x_68) ;  /* 0x000000d000007945 */ /* 0x000fe20003800000 */
[-C--:B------:R-:W-:Y:S01]  /*57d0*/  FMUL R88, R88, R3.reuse ;  /* 0x0000000358587220 */ /* 0x080fe20000400000 */
[-C--:B------:R-:W-:Y:S01]  /*57e0*/  FMUL R14, R89, R3.reuse ;  /* 0x00000003590e7220 */ /* 0x080fe20000400000 */
[----:B------:R-:W-:Y:S01]  /*57f0*/  ISETP.NE.AND P2, PT, R8, RZ, PT ;  /* 0x000000ff0800720c */ /* 0x000fe20003f45270 */
[----:B------:R-:W-:Y:S01]  /*5800*/  FMUL R90, R90, R3 ;  /* 0x000000035a5a7220 */ /* 0x000fe20000400000 */
[----:B------:R2:W3:Y:S01]  /*5810*/  @P1 LDSM.16.MT88.4 R8, [R12+0x30800] ;  /* 0x030800000c08183b */ /* 0x0004e20000004200 */
[----:B-1----:R-:W-:-:S02]  /*5820*/  HADD2.F32 R13, -RZ, R4.H0_H0 ;  /* 0x20000004ff0d7230 */ /* 0x002fc40000004100 */
[----:B------:R-:W-:Y:S01]  /*5830*/  HADD2.F32 R15, -RZ, R4.H1_H1 ;  /* 0x30000004ff0f7230 */ /* 0x000fe20000004100 */
[----:B--2---:R-:W-:Y:S07]  /*5840*/  @P1 BRA `(.L_x_69) ;  /* 0x0000000000101947 */ /* 0x004fee0003800000 */
[----:B------:R-:W-:Y:S01]  /*5850*/  IMAD.MOV.U32 R5, RZ, RZ, RZ ;  /* 0x000000ffff057224 */ /* 0x000fe200078e00ff */
[----:B------:R-:W-:Y:S02]  /*5860*/  CS2R R6, SRZ ;  /* 0x0000000000067805 */ /* 0x000fe4000001ff00 */
[----:B---3--:R-:W-:Y:S02]  /*5870*/  CS2R R8, SRZ ;  /* 0x0000000000087805 */ /* 0x008fe4000001ff00 */
[----:B------:R-:W-:-:S07]  /*5880*/  CS2R R10, SRZ ;  /* 0x00000000000a7805 */ /* 0x000fce000001ff00 */
.L_x_69:
[----:B------:R-:W-:Y:S05]  /*5890*/  BSYNC B0 ;  /* 0x0000000000007941 */ /* 0x000fea0003800000 */
.L_x_68:
[--C-:B------:R-:W-:Y:S02]  /*58a0*/  HADD2.F32 R17, -RZ, R5.reuse.H0_H0 ;  /* 0x20000005ff117230 */ /* 0x100fe40000004100 */
[----:B------:R-:W-:Y:S01]  /*58b0*/  FMUL R18, R91, R3 ;  /* 0x000000035b127220 */ /* 0x000fe20000400000 */
[----:B------:R-:W-:Y:S02]  /*58c0*/  HADD2.F32 R19, -RZ, R5.H1_H1 ;  /* 0x30000005ff137230 */ /* 0x000fe40000004100 */
[-C--:B------:R-:W-:Y:S01]  /*58d0*/  FFMA R12, R13, R0.reuse, R88 ;  /* 0x000000000d0c7223 */ /* 0x080fe20000000058 */
[-C--:B------:R-:W-:Y:S01]  /*58e0*/  FFMA R21, R15, R0.reuse, R14 ;  /* 0x000000000f157223 */ /* 0x080fe2000000000e */
[-C--:B------:R-:W-:Y:S01]  /*58f0*/  FFMA R90, R17, R0.reuse, R90 ;  /* 0x00000000115a7223 */ /* 0x080fe2000000005a */
[--C-:B------:R-:W-:Y:S02]  /*5900*/  HADD2.F32 R13, -RZ, R6.reuse.H0_H0 ;  /* 0x20000006ff0d7230 */ /* 0x100fe40000004100 */
[----:B------:R-:W-:Y:S01]  /*5910*/  FFMA R89, R19, R0, R18 ;  /* 0x0000000013597223 */ /* 0x000fe20000000012 */
[----:B------:R-:W-:-:S02]  /*5920*/  HADD2.F32 R15, -RZ, R6.H1_H1 ;  /* 0x30000006ff0f7230 */ /* 0x000fc40000004100 */
[-C--:B------:R-:W-:Y:S01]  /*5930*/  FMUL R92, R92, R3.reuse ;  /* 0x000000035c5c7220 */ /* 0x080fe20000400000 */
[-C--:B------:R-:W-:Y:S01]  /*5940*/  FMUL R18, R93, R3.reuse ;  /* 0x000000035d127220 */ /* 0x080fe20000400000 */
[--C-:B------:R-:W-:Y:S02]  /*5950*/  HADD2.F32 R17, -RZ, R7.reuse.H0_H0 ;  /* 0x20000007ff117230 */ /* 0x100fe40000004100 */
[-C--:B------:R-:W-:Y:S01]  /*5960*/  FMUL R94, R94, R3.reuse ;  /* 0x000000035e5e7220 */ /* 0x080fe20000400000 */
[----:B------:R-:W-:Y:S02]  /*5970*/  HADD2.F32 R19, -RZ, R7.H1_H1 ;  /* 0x30000007ff137230 */ /* 0x000fe40000004100 */
[----:B------:R-:W-:Y:S01]  /*5980*/  FMUL R20, R95, R3 ;  /* 0x000000035f147220 */ /* 0x000fe20000400000 */
[-C--:B------:R-:W-:Y:S01]  /*5990*/  FFMA R14, R13, R0.reuse, R92 ;  /* 0x000000000d0e7223 */ /* 0x080fe2000000005c */
[-C--:B------:R-:W-:Y:S01]  /*59a0*/  FFMA R91, R15, R0.reuse, R18 ;  /* 0x000000000f5b7223 */ /* 0x080fe20000000012 */
[-C--:B------:R-:W-:Y:S01]  /*59b0*/  FFMA R94, R17, R0.reuse, R94 ;  /* 0x00000000115e7223 */ /* 0x080fe2000000005e */
[----:B------:R-:W-:Y:S01]  /*59c0*/  FFMA R93, R19, R0, R20 ;  /* 0x00000000135d7223 */ /* 0x000fe20000000014 */
[----:B---3--:R-:W-:-:S02]  /*59d0*/  HADD2.F32 R13, -RZ, R8.H0_H0 ;  /* 0x20000008ff0d7230 */ /* 0x008fc40000004100 */
[-C--:B------:R-:W-:Y:S01]  /*59e0*/  FMUL R96, R96, R3.reuse ;  /* 0x0000000360607220 */ /* 0x080fe20000400000 */
[----:B------:R-:W-:Y:S02]  /*59f0*/  HADD2.F32 R15, -RZ, R8.H1_H1 ;  /* 0x30000008ff0f7230 */ /* 0x000fe40000004100 */
        /* <DEDUP_REMOVED lines=9> */
[----:B------:R-:W-:-:S02]  /*5a90*/  HADD2.F32 R13, -RZ, R10.H0_H0 ;  /* 0x2000000aff0d7230 */ /* 0x000fc40000004100 */
        /* <DEDUP_REMOVED lines=11> */
[----:B------:R-:W-:Y:S01]  /*5b50*/  F2FP.F16.F32.PACK_AB R97, R97, R98 ;  /* 0x000000626161723e */ /* 0x000fe200000000ff */
[----:B------:R-:W-:Y:S05]  /*5b60*/  WARPSYNC.ALL ;  /* 0x0000000000007948 */ /* 0x000fea0003800000 */
[----:B------:R-:W-:Y:S01]  /*5b70*/  F2FP.F16.F32.PACK_AB R98, R99, R100 ;  /* 0x000000646362723e */ /* 0x000fe200000000ff */
[----:B------:R-:W-:Y:S01]  /*5b80*/  BSSY B0, `(.L_x_70) ;  /* 0x0000016000007945 */ /* 0x000fe20003800000 */
[----:B------:R-:W-:-:S02]  /*5b90*/  F2FP.F16.F32.PACK_AB R99, R20, R17 ;  /* 0x000000111463723e */ /* 0x000fc400000000ff */
[----:B------:R-:W-:Y:S02]  /*5ba0*/  F2FP.F16.F32.PACK_AB R12, R21, R12 ;  /* 0x0000000c150c723e */ /* 0x000fe400000000ff */
[----:B------:R-:W-:Y:S02]  /*5bb0*/  F2FP.F16.F32.PACK_AB R13, R89, R90 ;  /* 0x0000005a590d723e */ /* 0x000fe400000000ff */
[----:B------:R-:W-:Y:S02]  /*5bc0*/  F2FP.F16.F32.PACK_AB R14, R91, R14 ;  /* 0x0000000e5b0e723e */ /* 0x000fe400000000ff */
[----:B------:R-:W-:Y:S02]  /*5bd0*/  F2FP.F16.F32.PACK_AB R15, R93, R94 ;  /* 0x0000005e5d0f723e */ /* 0x000fe400000000ff */
[----:B------:R-:W-:Y:S02]  /*5be0*/  LEA R17, R152, UR50, 0x1 ;  /* 0x0000003298117c11 */ /* 0x000fe4000f8e08ff */
[----:B------:R-:W-:-:S03]  /*5bf0*/  F2FP.F16.F32.PACK_AB R96, R95, R96 ;  /* 0x000000605f60723e */ /* 0x000fc600000000ff */
[----:B------:R1:W-:Y:S04]  /*5c00*/  STSM.16.MT88.4 [R17+0x30000], R12 ;  /* 0x0300000c11007844 */ /* 0x0003e80000004200 */
[----:B------:R1:W-:Y:S01]  /*5c10*/  STSM.16.MT88.4 [R17+0x30800], R96 ;  /* 0x0308006011007844 */ /* 0x0003e20000004200 */
[----:B------:R-:W-:Y:S01]  /*5c20*/  @!PT LDS RZ, [RZ] ;  /* 0x00000000fffff984 */ /* 0x000fe20000000800 */
[----:B------:R-:W-:Y:S01]  /*5c30*/  @!PT LDS RZ, [RZ] ;  /* 0x00000000fffff984 */ /* 0x000fe20000000800 */
[----:B------:R-:W-:Y:S01]  /*5c40*/  @!PT LDS RZ, [RZ] ;  /* 0x00000000fffff984 */ /* 0x000fe20000000800 */
[----:B------:R-:W-:Y:S01]  /*5c50*/  @!PT LDS RZ, [RZ] ;  /* 0x00000000fffff984 */ /* 0x000fe20000000800 */
[----:B------:R2:W-:Y:S06]  /*5c60*/  MEMBAR.ALL.CTA ;  /* 0x0000000000007992 */ /* 0x0005ec0000008000 */
[----:B--2---:R-:W2:Y:S02]  /*5c70*/  FENCE.VIEW.ASYNC.S ;  /* 0x00000000000073c6 */ /* 0x004ea40000000000 */
[----:B--2---:R-:W-:Y:S06]  /*5c80*/  BAR.SYNC.DEFER_BLOCKING 0x1, 0x80 ;  /* 0x0042000000007b1d */ /* 0x004fec0000010000 */
[----:B------:R-:W-:Y:S05]  /*5c90*/  @!P2 BRA `(.L_x_71) ;  /* 0x000000000010a947 */ /* 0x000fea0003800000 */
[----:B------:R-:W-:-:S09]  /*5ca0*/  UIADD3 UR44, UR50, 0x30000, URZ ;  /* 0x00030000322c7890 */ /* 0x000fd2000fffe03f */
[----:B------:R2:W-:Y:S01]  /*5cb0*/  UTMASTG.2D [UR44], [UR36] ;  /* 0x0000002c240073b5 */ /* 0x0005e20008008000 */
[----:B------:R0:W-:Y:S01]  /*5cc0*/  UTMACMDFLUSH ;  /* 0x00000000000079b7 */ /* 0x0001e20000000000 */
[----:B--2---:R-:W-:-:S04]  /*5cd0*/  DEPBAR.LE SB0, 0x1 ;  /* 0x000080400000791a */ /* 0x004fc80000000000 */
.L_x_71:
[----:B------:R-:W-:Y:S05]  /*5ce0*/  BSYNC B0 ;  /* 0x0000000000007941 */ /* 0x000fea0003800000 */
.L_x_70:
[----:B------:R-:W-:Y:S06]  /*5cf0*/  BAR.SYNC.DEFER_BLOCKING 0x1, 0x80 ;  /* 0x0042000000007b1d */ /* 0x000fec0000010000 */
[----:B------:R-:W-:Y:S05]  /*5d00*/  @!P0 BRA `(.L_x_72) ;  /* 0x0000000000048947 */ /* 0x000fea0003800000 */
[----:B------:R-:W-:Y:S01]  /*5d10*/  BPT.TRAP 0x1 ;  /* 0x000000040000795c */ /* 0x000fe20000300000 */
.L_x_72:
[----:B------:R-:W2:Y:S02]  /*5d20*/  SYNCS.PHASECHK.TRANS64.TRYWAIT P3, [UR50+0x344e8], R16 ;  /* 0x0344e810ff0075a7 */ /* 0x000ea40008060172 */
[----:B--2---:R-:W-:Y:S05]  /*5d30*/  @!P3 BRA `(.L_x_73) ;  /* 0x0000008c00b8b947 */ /* 0x004fea0003800000 */
.L_x_281:
[----:B------:R-:W-:Y:S05]  /*5d40*/  @P1 WARPSYNC.ALL ;  /* 0x0000000000001948 */ /* 0x000fea0003800000 */
[----:B------:R-:W2:Y:S01]  /*5d50*/  @P1 LDSM.16.MT88.4 R4, [R17+0x31000] ;  /* 0x031000001104183b */ /* 0x000ea20000004200 */
[-C--:B-1----:R-:W-:Y:S01]  /*5d60*/  FMUL R13, R24, R3.reuse ;  /* 0x00000003180d7220 */ /* 0x082fe20000400000 */
[-C--:B------:R-:W-:Y:S01]  /*5d70*/  FMUL R25, R25, R3.reuse ;  /* 0x0000000319197220 */ /* 0x080fe20000400000 */
[-C--:B------:R-:W-:Y:S01]  /*5d80*/  FMUL R15, R26, R3.reuse ;  /* 0x000000031a0f7220 */ /* 0x080fe20000400000 */
[----:B------:R-:W1:Y:S01]  /*5d90*/  @P1 LDSM.16.MT88.4 R8, [R17+0x31800] ;  /* 0x031800001108183b */ /* 0x000e620000004200 */
[-C--:B------:R-:W-:Y:S01]  /*5da0*/  FMUL R27, R27, R3.reuse ;  /* 0x000000031b1b7220 */ /* 0x080fe20000400000 */
[-C--:B------:R-:W-:Y:S01]  /*5db0*/  FMUL R19, R28, R3.reuse ;  /* 0x000000031c137220 */ /* 0x080fe20000400000 */
[-C--:B------:R-:W-:Y:S01]  /*5dc0*/  FMUL R29, R29, R3.reuse ;  /* 0x000000031d1d7220 */ /* 0x080fe20000400000 */
[-C--:B------:R-:W-:Y:S01]  /*5dd0*/  FMUL R21, R30, R3.reuse ;  /* 0x000000031e157220 */ /* 0x080fe20000400000 */
[-C--:B------:R-:W-:Y:S01]  /*5de0*/  FMUL R31, R31, R3.reuse ;  /* 0x000000031f1f7220 */ /* 0x080fe20000400000 */
[-C--:B------:R-:W-:Y:S01]  /*5df0*/  FMUL R33, R33, R3.reuse ;  /* 0x0000000321217220 */ /* 0x080fe20000400000 */
[-C--:B------:R-:W-:Y:S01]  /*5e00*/  FMUL R35, R35, R3.reuse ;  /* 0x0000000323237220 */ /* 0x080fe20000400000 */
[-C--:B------:R-:W-:Y:S01]  /*5e10*/  FMUL R37, R37, R3.reuse ;  /* 0x0000000325257220 */ /* 0x080fe20000400000 */
[----:B------:R-:W-:Y:S01]  /*5e20*/  FMUL R39, R39, R3 ;  /* 0x0000000327277220 */ /* 0x000fe20000400000 */
[----:B------:R-:W-:Y:S05]  /*5e30*/  WARPSYNC.ALL ;  /* 0x0000000000007948 */ /* 0x000fea0003800000 */
[----:B------:R-:W-:Y:S01]  /*5e40*/  BSSY B0, `(.L_x_74) ;  /* 0x000003d000007945 */ /* 0x000fe20003800000 */
[----:B--2---:R-:W-:-:S02]  /*5e50*/  HADD2.F32 R12, -RZ, R4.H0_H0 ;  /* 0x20000004ff0c7230 */ /* 0x004fc40000004100 */
[----:B------:R-:W-:Y:S02]  /*5e60*/  HADD2.F32 R14, -RZ, R4.H1_H1 ;  /* 0x30000004ff0e7230 */ /* 0x000fe40000004100 */
[--C-:B------:R-:W-:Y:S02]  /*5e70*/  HADD2.F32 R18, -RZ, R5.reuse.H0_H0 ;  /* 0x20000005ff127230 */ /* 0x100fe40000004100 */
[-C--:B------:R-:W-:Y:S01]  /*5e80*/  FFMA R13, R12, R0.reuse, R13 ;  /* 0x000000000c0d7223 */ /* 0x080fe2000000000d */
[----:B------:R-:W-:Y:S02]  /*5e90*/  HADD2.F32 R20, -RZ, R5.H1_H1 ;  /* 0x30000005ff147230 */ /* 0x000fe40000004100 */
[-C--:B------:R-:W-:Y:S01]  /*5ea0*/  FFMA R12, R14, R0.reuse, R25 ;  /* 0x000000000e0c7223 */ /* 0x080fe20000000019 */
[----:B------:R-:W-:Y:S02]  /*5eb0*/  HADD2.F32 R24, -RZ, R7.H0_H0 ;  /* 0x20000007ff187230 */ /* 0x000fe40000004100 */
[----:B------:R-:W-:Y:S01]  /*5ec0*/  FFMA R15, R18, R0, R15 ;  /* 0x00000000120f7223 */ /* 0x000fe2000000000f */
[----:B------:R-:W-:-:S02]  /*5ed0*/  HADD2.F32 R18, -RZ, R6.H0_H0 ;  /* 0x20000006ff127230 */ /* 0x000fc40000004100 */
[-C--:B------:R-:W-:Y:S01]  /*5ee0*/  FFMA R14, R20, R0.reuse, R27 ;  /* 0x00000000140e7223 */ /* 0x080fe2000000001b */
[----:B------:R-:W-:Y:S02]  /*5ef0*/  HADD2.F32 R20, -RZ, R6.H1_H1 ;  /* 0x30000006ff147230 */ /* 0x000fe40000004100 */
[-C--:B------:R-:W-:Y:S01]  /*5f00*/  FFMA R21, R24, R0.reuse, R21 ;  /* 0x0000000018157223 */ /* 0x080fe20000000015 */
[----:B------:R-:W-:Y:S02]  /*5f10*/  HADD2.F32 R26, -RZ, R7.H1_H1 ;  /* 0x30000007ff1a7230 */ /* 0x000fe40000004100 */
[-C--:B------:R-:W-:Y:S01]  /*5f20*/  FFMA R19, R18, R0.reuse, R19 ;  /* 0x0000000012137223 */ /* 0x080fe20000000013 */
[--C-:B-1----:R-:W-:Y:S02]  /*5f30*/  HADD2.F32 R24, -RZ, R8.reuse.H0_H0 ;  /* 0x20000008ff187230 */ /* 0x102fe40000004100 */
[-C--:B------:R-:W-:Y:S01]  /*5f40*/  FFMA R18, R20, R0.reuse, R29 ;  /* 0x0000000014127223 */ /* 0x080fe2000000001d */
[----:B------:R-:W-:Y:S01]  /*5f50*/  FMUL R25, R32, R3 ;  /* 0x0000000320197220 */ /* 0x000fe20000400000 */
[----:B------:R-:W-:Y:S01]  /*5f60*/  FFMA R20, R26, R0, R31 ;  /* 0x000000001a147223 */ /* 0x000fe2000000001f */
[----:B------:R-:W-:-:S02]  /*5f70*/  HADD2.F32 R26, -RZ, R8.H1_H1 ;  /* 0x30000008ff1a7230 */ /* 0x000fc40000004100 */
[-C--:B------:R-:W-:Y:S01]  /*5f80*/  FMUL R27, R34, R3.reuse ;  /* 0x00000003221b7220 */ /* 0x080fe20000400000 */
[--C-:B------:R-:W-:Y:S02]  /*5f90*/  HADD2.F32 R28, -RZ, R9.reuse.H0_H0 ;  /* 0x20000009ff1c7230 */ /* 0x100fe40000004100 */
[-C--:B------:R-:W-:Y:S01]  /*5fa0*/  FFMA R25, R24, R0.reuse, R25 ;  /* 0x0000000018197223 */ /* 0x080fe20000000019 */
[----:B------:R-:W-:Y:S02]  /*5fb0*/  HADD2.F32 R30, -RZ, R9.H1_H1 ;  /* 0x30000009ff1e7230 */ /* 0x000fe40000004100 */
[-C--:B------:R-:W-:Y:S01]  /*5fc0*/  FFMA R24, R26, R0.reuse, R33 ;  /* 0x000000001a187223 */ /* 0x080fe20000000021 */
[----:B------:R-:W-:Y:S01]  /*5fd0*/  FMUL R29, R36, R3 ;  /* 0x00000003241d7220 */ /* 0x000fe20000400000 */
[-C--:B------:R-:W-:Y:S01]  /*5fe0*/  FFMA R27, R28, R0.reuse, R27 ;  /* 0x000000001c1b7223 */ /* 0x080fe2000000001b */
[--C-:B------:R-:W-:Y:S02]  /*5ff0*/  HADD2.F32 R28, -RZ, R10.reuse.H0_H0 ;  /* 0x2000000aff1c7230 */ /* 0x100fe40000004100 */
[----:B------:R-:W-:Y:S01]  /*6000*/  FFMA R26, R30, R0, R35 ;  /* 0x000000001e1a7223 */ /* 0x000fe20000000023 */
[----:B------:R-:W-:-:S02]  /*6010*/  HADD2.F32 R30, -RZ, R10.H1_H1 ;  /* 0x3000000aff1e7230 */ /* 0x000fc40000004100 */
[----:B------:R-:W-:Y:S01]  /*6020*/  FMUL R31, R38, R3 ;  /* 0x00000003261f7220 */ /* 0x000fe20000400000 */
[--C-:B------:R-:W-:Y:S02]  /*6030*/  HADD2.F32 R32, -RZ, R11.reuse.H0_H0 ;  /* 0x2000000bff207230 */ /* 0x100fe40000004100 */
[-C--:B------:R-:W-:Y:S01]  /*6040*/  FFMA R29, R28, R0.reuse, R29 ;  /* 0x000000001c1d7223 */ /* 0x080fe2000000001d */
[----:B------:R-:W-:Y:S02]  /*6050*/  HADD2.F32 R34, -RZ, R11.H1_H1 ;  /* 0x3000000bff227230 */ /* 0x000fe40000004100 */
[-C--:B------:R-:W-:Y:S01]  /*6060*/  FFMA R28, R30, R0.reuse, R37 ;  /* 0x000000001e1c7223 */ /* 0x080fe20000000025 */
[----:B------:R-:W-:Y:S01]  /*6070*/  F2FP.F16.F32.PACK_AB R12, R12, R13 ;  /* 0x0000000d0c0c723e */ /* 0x000fe200000000ff */
[-C--:B------:R-:W-:Y:S01]  /*6080*/  FFMA R31, R32, R0.reuse, R31 ;  /* 0x00000000201f7223 */ /* 0x080fe2000000001f */
[----:B------:R-:W-:Y:S01]  /*6090*/  F2FP.F16.F32.PACK_AB R13, R14, R15 ;  /* 0x0000000f0e0d723e */ /* 0x000fe200000000ff */
[----:B------:R-:W-:Y:S01]  /*60a0*/  FFMA R30, R34, R0, R39 ;  /* 0x00000000221e7223 */ /* 0x000fe20000000027 */
[----:B------:R-:W-:-:S02]  /*60b0*/  F2FP.F16.F32.PACK_AB R24, R24, R25 ;  /* 0x000000191818723e */ /* 0x000fc400000000ff */
[----:B------:R-:W-:Y:S02]  /*60c0*/  F2FP.F16.F32.PACK_AB R14, R18, R19 ;  /* 0x00000013120e723e */ /* 0x000fe400000000ff */
[----:B------:R-:W-:Y:S02]  /*60d0*/  F2FP.F16.F32.PACK_AB R15, R20, R21 ;  /* 0x00000015140f723e */ /* 0x000fe400000000ff */
[----:B------:R-:W-:Y:S02]  /*60e0*/  F2FP.F16.F32.PACK_AB R25, R26, R27 ;  /* 0x0000001b1a19723e */ /* 0x000fe400000000ff */
[----:B------:R-:W-:Y:S01]  /*60f0*/  F2FP.F16.F32.PACK_AB R26, R28, R29 ;  /* 0x0000001d1c1a723e */ /* 0x000fe200000000ff */
[----:B------:R1:W-:Y:S01]  /*6100*/  STSM.16.MT88.4 [R17+0x31000], R12 ;  /* 0x0310000c11007844 */ /* 0x0003e20000004200 */
[----:B------:R-:W-:-:S05]  /*6110*/  F2FP.F16.F32.PACK_AB R27, R30, R31 ;  /* 0x0000001f1e1b723e */ /* 0x000fca00000000ff */
        /* <DEDUP_REMOVED lines=9> */
[----:B------:R-:W-:Y:S02]  /*61b0*/  UIADD3 UR5, UR45, 0x40, URZ ;  /* 0x000000402d057890 */ /* 0x000fe4000fffe03f */
[----:B------:R-:W-:Y:S01]  /*61c0*/  UIADD3 UR4, UR50, 0x31000, URZ ;  /* 0x0003100032047890 */ /* 0x000fe2000fffe03f */
[----:B------:R-:W-:-:S08]  /*61d0*/  UMOV UR6, UR46 ;  /* 0x0000002e00067c82 */ /* 0x000fd00008000000 */
[----:B------:R2:W-:Y:S01]  /*61e0*/  UTMASTG.2D [UR4], [UR36] ;  /* 0x00000004240073b5 */ /* 0x0005e20008008000 */
[----:B------:R0:W-:Y:S01]  /*61f0*/  UTMACMDFLUSH ;  /* 0x00000000000079b7 */ /* 0x0001e20000000000 */
[----:B--2---:R-:W-:-:S04]  /*6200*/  DEPBAR.LE SB0, 0x1 ;  /* 0x000080400000791a */ /* 0x004fc80000000000 */
.L_x_75:
[----:B------:R-:W-:Y:S05]  /*6210*/  BSYNC B0 ;  /* 0x0000000000007941 */ /* 0x000fea0003800000 */
.L_x_74:
[----:B------:R-:W-:Y:S06]  /*6220*/  BAR.SYNC.DEFER_BLOCKING 0x1, 0x80 ;  /* 0x0042000000007b1d */ /* 0x000fec0000010000 */
[----:B------:R-:W-:Y:S05]  /*6230*/  @!P0 BRA `(.L_x_76) ;  /* 0x0000000000048947 */ /* 0x000fea0003800000 */
[----:B------:R-:W-:Y:S01]  /*6240*/  BPT.TRAP 0x1 ;  /* 0x000000040000795c */ /* 0x000fe20000300000 */
.L_x_76:
[----:B------:R-:W-:-:S04]  /*6250*/  UIADD3 UR4, UR50, 0x34500, URZ ;  /* 0x0003450032047890 */ /* 0x000fc8000fffe03f */
[----:B------:R-:W-:-:S09]  /*6260*/  UPRMT UR8, UR57, 0x654, UR4 ;  /* 0x0000065439087896 */ /* 0x000fd20008000004 */
[----:B------:R-:W-:Y:S01]  /*6270*/  SYNCS.ARRIVE.TRANS64.RED.A1T0 RZ, [UR8], RZ ;  /* 0x000000ffffff79a7 */ /* 0x000fe20008100408 */
[----:B------:R-:W-:Y:S05]  /*6280*/  @!P0 BRA `(.L_x_77) ;  /* 0x0000000000048947 */ /* 0x000fea0003800000 */
[----:B------:R-:W-:Y:S01]  /*6290*/  BPT.TRAP 0x1 ;  /* 0x000000040000795c */ /* 0x000fe20000300000 */
.L_x_77:
[----:B------:R-:W2:Y:S02]  /*62a0*/  SYNCS.PHASECHK.TRANS64.TRYWAIT P3, [UR50+0x344f0], R16 ;  /* 0x0344f010ff0075a7 */ /* 0x000ea40008060172 */
[----:B--2---:R-:W-:Y:S05]  /*62b0*/  @!P3 BRA `(.L_x_78) ;  /* 0x000000880070b947 */ /* 0x004fea0003800000 */
.L_x_282:
        /* <DEDUP_REMOVED lines=35> */
[----:B-1----:R-:W-:Y:S02]  /*64f0*/  HADD2.F32 R24, -RZ, R8.H0_H0 ;  /* 0x20000008ff187230 */ /* 0x002fe40000004100 */
[----:B------:R-:W-:Y:S01]  /*6500*/  FFMA R18, R20, R0, R109 ;  /* 0x0000000014127223 */ /* 0x000fe2000000006d */
[----:B------:R-:W-:-:S02]  /*6510*/  HADD2.F32 R28, -RZ, R9.H0_H0 ;  /* 0x20000009ff1c7230 */ /* 0x000fc40000004100 */
[-C--:B------:R-:W-:Y:S01]  /*6520*/  FFMA R20, R26, R0.reuse, R111 ;  /* 0x000000001a147223 */ /* 0x080fe2000000006f */
[----:B------:R-:W-:Y:S02]  /*6530*/  HADD2.F32 R26, -RZ, R8.H1_H1 ;  /* 0x30000008ff1a7230 */ /* 0x000fe40000004100 */
        /* <DEDUP_REMOVED lines=37> */
.L_x_80:
[----:B------:R-:W-:Y:S05]  /*6790*/  BSYNC B0 ;  /* 0x0000000000007941 */ /* 0x000fea0003800000 */
.L_x_79:
[----:B------:R-:W-:Y:S06]  /*67a0*/  BAR.SYNC.DEFER_BLOCKING 0x1, 0x80 ;  /* 0x0042000000007b1d */ /* 0x000fec0000010000 */
[----:B------:R-:W-:Y:S05]  /*67b0*/  @!P0 BRA `(.L_x_81) ;  /* 0x0000000000048947 */ /* 0x000fea0003800000 */
[----:B------:R-:W-:Y:S01]  /*67c0*/  BPT.TRAP 0x1 ;  /* 0x000000040000795c */ /* 0x000fe20000300000 */
.L_x_81:
[----:B------:R-:W-:-:S04]  /*67d0*/  UIADD3 UR4, UR50, 0x34508, URZ ;  /* 0x0003450832047890 */ /* 0x000fc8000fffe03f */
[----:B------:R-:W-:-:S09]  /*67e0*/  UPRMT UR9, UR57, 0x654, UR4 ;  /* 0x0000065439097896 */ /* 0x000fd20008000004 */
[----:B------:R-:W-:Y:S01]  /*67f0*/  SYNCS.ARRIVE.TRANS64.RED.A1T0 RZ, [UR9], RZ ;  /* 0x000000ffffff79a7 */ /* 0x000fe20008100409 */
[----:B------:R-:W-:Y:S05]  /*6800*/  @!P0 BRA `(.L_x_82) ;  /* 0x0000000000048947 */ /* 0x000fea0003800000 */
[----:B------:R-:W-:Y:S01]  /*6810*/  BPT.TRAP 0x1 ;  /* 0x000000040000795c */ /* 0x000fe20000300000 */
.L_x_82:
[----:B------:R-:W2:Y:S02]  /*6820*/  SYNCS.PHASECHK.TRANS64.TRYWAIT P3, [UR50+0x344f8], R16 ;  /* 0x0344f810ff0075a7 */ /* 0x000ea40008060172 */
[----:B--2---:R-:W-:Y:S05]  /*6830*/  @!P3 BRA `(.L_x_83) ;  /* 0x000000840028b947 */ /* 0x004fea0003800000 */
.L_x_283:
        /* <DEDUP_REMOVED lines=58> */
[----:B------:R-:W-:Y:S01]  /*6be0*/  F2FP.F16.F32.PACK_AB R33, R24, R27 ;  /* 0x0000001b1821723e */ /* 0x000fe200000000ff */
[----:B------:R1:W-:Y:S01]  /*6bf0*/  STSM.16.MT88.4 [R17+0x33000], R12 ;  /* 0x0330000c11007844 */ /* 0x0003e20000004200 */
[----:B------:R-:W-:Y:S02]  /*6c00*/  F2FP.F16.F32.PACK_AB R34, R26, R29 ;  /* 0x0000001d1a22723e */ /* 0x000fe400000000ff */
        /* <DEDUP_REMOVED lines=11> */
[----:B------:R-:W-:Y:S02]  /*6cc0*/  UIADD3 UR5, UR45, 0x40, URZ ;  /* 0x000000402d057890 */ /* 0x000fe4000fffe03f */
[----:B------:R-:W-:-:S09]  /*6cd0*/  UIADD3 UR4, UR50, 0x33000, URZ ;  /* 0x0003300032047890 */ /* 0x000fd2000fffe03f */
[----:B------:R2:W-:Y:S01]  /*6ce0*/  UTMASTG.2D [UR4], [UR36] ;  /* 0x00000004240073b5 */ /* 0x0005e20008008000 */
[----:B------:R0:W-:Y:S01]  /*6cf0*/  UTMACMDFLUSH ;  /* 0x00000000000079b7 */ /* 0x0001e20000000000 */
[----:B--2---:R-:W-:-:S04]  /*6d00*/  DEPBAR.LE SB0, 0x1 ;  /* 0x000080400000791a */ /* 0x004fc80000000000 */
.L_x_85:
[----:B------:R-:W-:Y:S05]  /*6d10*/  BSYNC B0 ;  /* 0x0000000000007941 */ /* 0x000fea0003800000 */
.L_x_84:
[----:B------:R-:W-:Y:S06]  /*6d20*/  BAR.SYNC.DEFER_BLOCKING 0x1, 0x80 ;  /* 0x0042000000007b1d */ /* 0x000fec0000010000 */
[----:B------:R-:W-:Y:S05]  /*6d30*/  @!P0 BRA `(.L_x_86) ;  /* 0x0000000000048947 */ /* 0x000fea0003800000 */
[----:B------:R-:W-:Y:S01]  /*6d40*/  BPT.TRAP 0x1 ;  /* 0x000000040000795c */ /* 0x000fe20000300000 */
.L_x_86:
[----:B------:R-:W-:-:S04]  /*6d50*/  UIADD3 UR4, UR50, 0x34510, URZ ;  /* 0x0003451032047890 */ /* 0x000fc8000fffe03f */
[----:B------:R-:W-:-:S09]  /*6d60*/  UPRMT UR10, UR57, 0x654, UR4 ;  /* 0x00000654390a7896 */ /* 0x000fd20008000004 */
[----:B------:R-:W-:Y:S01]  /*6d70*/  SYNCS.ARRIVE.TRANS64.RED.A1T0 RZ, [UR10], RZ ;  /* 0x000000ffffff79a7 */ /* 0x000fe2000810040a */
[----:B------:R-:W-:Y:S05]  /*6d80*/  @!P0 BRA `(.L_x_87) ;  /* 0x0000000000048947 */ /* 0x000fea0003800000 */
[----:B------:R-:W-:Y:S01]  /*6d90*/  BPT.TRAP 0x1 ;  /* 0x000000040000795c */ /* 0x000fe20000300000 */
.L_x_87:
[----:B-1----:R-:W-:-:S05]  /*6da0*/  IMAD.MOV.U32 R12, RZ, RZ, 0x1 ;  /* 0x00000001ff0c7424 */ /* 0x002fca00078e00ff */
[----:B------:R-:W-:-:S04]  /*6db0*/  SHF.L.U32 R12, R12, 0x1f, RZ ;  /* 0x0000001f0c0c7819 */ /* 0x000fc800000006ff */
[----:B------:R-:W1:Y:S02]  /*6dc0*/  SYNCS.PHASECHK.TRANS64.TRYWAIT P3, [UR50+0x344e0], R12 ;  /* 0x0344e00cff0075a7 */ /* 0x000e640008060172 */
[----:B-1----:R-:W-:Y:S05]  /*6dd0*/  @!P3 BRA `(.L_x_88) ;  /* 0x0000007c00d8b947 */ /* 0x002fea0003800000 */
.L_x_284:
        /* <DEDUP_REMOVED lines=77> */
.L_x_90:
[----:B------:R-:W-:Y:S05]  /*72b0*/  BSYNC B0 ;  /* 0x0000000000007941 */ /* 0x000fea0003800000 */
.L_x_89:
[----:B------:R-:W-:Y:S06]  /*72c0*/  BAR.SYNC.DEFER_BLOCKING 0x1, 0x80 ;  /* 0x0042000000007b1d */ /* 0x000fec0000010000 */
[----:B------:R-:W-:Y:S05]  /*72d0*/  @!P0 BRA `(.L_x_91) ;  /* 0x0000000000048947 */ /* 0x000fea0003800000 */
[----:B------:R-:W-:Y:S01]  /*72e0*/  BPT.TRAP 0x1 ;  /* 0x000000040000795c */ /* 0x000fe20000300000 */
.L_x_91:
[----:B------:R-:W-:-:S04]  /*72f0*/  UIADD3 UR7, UR50, 0x34518, URZ ;  /* 0x0003451832077890 */ /* 0x000fc8000fffe03f */
[----:B------:R-:W-:-:S09]  /*7300*/  UPRMT UR7, UR57, 0x654, UR7 ;  /* 0x0000065439077896 */ /* 0x000fd20008000007 */
[----:B------:R-:W-:Y:S01]  /*7310*/  SYNCS.ARRIVE.TRANS64.RED.A1T0 RZ, [UR7], RZ ;  /* 0x000000ffffff79a7 */ /* 0x000fe20008100407 */
[----:B------:R-:W-:Y:S05]  /*7320*/  @!P0 BRA `(.L_x_92) ;  /* 0x0000000000048947 */ /* 0x000fea0003800000 */
[----:B------:R-:W-:Y:S01]  /*7330*/  BPT.TRAP 0x1 ;  /* 0x000000040000795c */ /* 0x000fe20000300000 */
.L_x_92:
[----:B------:R-:W2:Y:S02]  /*7340*/  SYNCS.PHASECHK.TRANS64.TRYWAIT P3, [UR50+0x344e8], R12 ;  /* 0x0344e80cff0075a7 */ /* 0x000ea40008060172 */
[----:B--2---:R-:W-:Y:S05]  /*7350*/  @!P3 BRA `(.L_x_93) ;  /* 0x000000780090b947 */ /* 0x004fea0003800000 */
.L_x_285:
[----:B------:R-:W-:Y:S05]  /*7360*/  @P1 WARPSYNC.ALL ;  /* 0x0000000000001948 */ /* 0x000fea0003800000 */
[----:B------:R-:W3:Y:S01]  /*7370*/  @P1 LDSM.16.MT88.4 R4, [R17+0x31000] ;  /* 0x031000001104183b */ /* 0x000ee20000004200 */
[-C--:B--2---:R-:W-:Y:S01]  /*7380*/  FMUL R13, R56, R3.reuse ;  /* 0x00000003380d7220 */ /* 0x084fe20000400000 */
[-C--:B------:R-:W-:Y:S01]  /*7390*/  FMUL R57, R57, R3.reuse ;  /* 0x0000000339397220 */ /* 0x080fe20000400000 */
[-C--:B------:R-:W-:Y:S01]  /*73a0*/  FMUL R15, R58, R3.reuse ;  /* 0x000000033a0f7220 */ /* 0x080fe20000400000 */
[----:B------:R-:W2:Y:S01]  /*73b0*/  @P1 LDSM.16.MT88.4 R8, [R17+0x31800] ;  /* 0x031800001108183b */ /* 0x000ea20000004200 */
[-C--:B------:R-:W-:Y:S01]  /*73c0*/  FMUL R59, R59, R3.reuse ;  /* 0x000000033b3b7220 */ /* 0x080fe20000400000 */
[-C--:B------:R-:W-:Y:S01]  /*73d0*/  FMUL R19, R60, R3.reuse ;  /* 0x000000033c137220 */ /* 0x080fe20000400000 */
[-C--:B------:R-:W-:Y:S01]  /*73e0*/  FMUL R61, R61, R3.reuse ;  /* 0x000000033d3d7220 */ /* 0x080fe20000400000 */
[-C--:B------:R-:W-:Y:S01]  /*73f0*/  FMUL R21, R62, R3.reuse ;  /* 0x000000033e157220 */ /* 0x080fe20000400000 */
[-C--:B------:R-:W-:Y:S01]  /*7400*/  FMUL R63, R63, R3.reuse ;  /* 0x000000033f3f7220 */ /* 0x080fe20000400000 */
[-C--:B-1----:R-:W-:Y:S01]  /*7410*/  FMUL R25, R64, R3.reuse ;  /* 0x0000000340197220 */ /* 0x082fe20000400000 */
        /* <DEDUP_REMOVED lines=9> */
[----:B---3--:R-:W-:-:S02]  /*74b0*/  HADD2.F32 R14, -RZ, R4.H0_H0 ;  /* 0x20000004ff0e7230 */ /* 0x008fc40000004100 */
        /* <DEDUP_REMOVED lines=13> */
[----:B--2---:R-:W-:Y:S02]  /*7590*/  HADD2.F32 R24, -RZ, R8.H0_H0 ;  /* 0x20000008ff187230 */ /* 0x004fe40000004100 */
        /* <DEDUP_REMOVED lines=41> */
.L_x_95:
[----:B------:R-:W-:Y:S05]  /*7830*/  BSYNC B0 ;  /* 0x0000000000007941 */ /* 0x000fea0003800000 */
.L_x_94:
[----:B------:R-:W-:Y:S06]  /*7840*/  BAR.SYNC.DEFER_BLOCKING 0x1, 0x80 ;  /* 0x0042000000007b1d */ /* 0x000fec0000010000 */
[----:B------:R-:W-:Y:S05]  /*7850*/  @!P0 BRA `(.L_x_96) ;  /* 0x0000000000048947 */ /* 0x000fea0003800000 */
[----:B------:R-:W-:Y:S01]  /*7860*/  BPT.TRAP 0x1 ;  /* 0x000000040000795c */ /* 0x000fe20000300000 */
.L_x_96:
[----:B------:R-:W-:Y:S01]  /*7870*/  SYNCS.ARRIVE.TRANS64.RED.A1T0 RZ, [UR8], RZ ;  /* 0x000000ffffff79a7 */ /* 0x000fe20008100408 */
[----:B------:R-:W-:Y:S05]  /*7880*/  @!P0 BRA `(.L_x_97) ;  /* 0x0000000000048947 */ /* 0x000fea0003800000 */
[----:B------:R-:W-:Y:S01]  /*7890*/  BPT.TRAP 0x1 ;  /* 0x000000040000795c */ /* 0x000fe20000300000 */
.L_x_97:
[----:B------:R-:W2:Y:S02]  /*78a0*/  SYNCS.PHASECHK.TRANS64.TRYWAIT P3, [UR50+0x344f0], R12 ;  /* 0x0344f00cff0075a7 */ /* 0x000ea40008060172 */
[----:B--2---:R-:W-:Y:S05]  /*78b0*/  @!P3 BRA `(.L_x_98) ;  /* 0x000000740050b947 */ /* 0x004fea0003800000 */
.L_x_286:
[----:B------:R-:W-:Y:S05]  /*78c0*/  @P1 WARPSYNC.ALL ;  /* 0x0000000000001948 */ /* 0x000fea0003800000 */
[----:B------:R-:W3:Y:S01]  /*78d0*/  @P1 LDSM.16.MT88.4 R4, [R17+0x32000] ;  /* 0x032000001104183b */ /* 0x000ee20000004200 */
[-C--:B------:R-:W-:Y:S01]  /*78e0*/  FMUL R15, R138, R3.reuse ;  /* 0x000000038a0f7220 */ /* 0x080fe20000400000 */
[-C--:B------:R-:W-:Y:S01]  /*78f0*/  FMUL R139, R139, R3.reuse ;  /* 0x000000038b8b7220 */ /* 0x080fe20000400000 */
[-C--:B------:R-:W-:Y:S01]  /*7900*/  FMUL R19, R140, R3.reuse ;  /* 0x000000038c137220 */ /* 0x080fe20000400000 */
[----:B------:R-:W4:Y:S01]  /*7910*/  @P1 LDSM.16.MT88.4 R8, [R17+0x32800] ;  /* 0x032800001108183b */ /* 0x000f220000004200 */
[-C--:B------:R-:W-:Y:S01]  /*7920*/  FMUL R141, R141, R3.reuse ;  /* 0x000000038d8d7220 */ /* 0x080fe20000400000 */
[-C--:B------:R-:W-:Y:S01]  /*7930*/  FMUL R21, R142, R3.reuse ;  /* 0x000000038e157220 */ /* 0x080fe20000400000 */
[-C--:B------:R-:W-:Y:S01]  /*7940*/  FMUL R143, R143, R3.reuse ;  /* 0x000000038f8f7220 */ /* 0x080fe20000400000 */
[-C--:B------:R-:W-:Y:S01]  /*7950*/  FMUL R145, R145, R3.reuse ;  /* 0x0000000391917220 */ /* 0x080fe20000400000 */
[-C--:B--2---:R-:W-:Y:S01]  /*7960*/  FMUL R13, R136, R3.reuse ;  /* 0x00000003880d7220 */ /* 0x084fe20000400000 */
        /* <DEDUP_REMOVED lines=16> */
[----:B----4-:R-:W-:Y:S02]  /*7a70*/  HADD2.F32 R28, -RZ, R8.H1_H1 ;  /* 0x30000008ff1c7230 */ /* 0x010fe40000004100 */
[----:B------:R-:W-:Y:S01]  /*7a80*/  FFMA R19, R20, R0, R19 ;  /* 0x0000000014137223 */ /* 0x000fe20000000013 */
[----:B------:R-:W-:-:S02]  /*7a90*/  HADD2.F32 R20, -RZ, R7.H0_H0 ;  /* 0x20000007ff147230 */ /* 0x000fc40000004100 */
[-C--:B------:R-:W-:Y:S01]  /*7aa0*/  FFMA R18, R24, R0.reuse, R141 ;  /* 0x0000000018127223 */ /* 0x080fe2000000008d */
[----:B------:R-:W-:Y:S01]  /*7ab0*/  HADD2.F32 R24, -RZ, R7.H1_H1 ;  /* 0x30000007ff187230 */ /* 0x000fe20000004100 */
[----:B------:R-:W-:Y:S01]  /*7ac0*/  F2FP.F16.F32.PACK_AB R33, R16, R15 ;  /* 0x0000000f1021723e */ /* 0x000fe200000000ff */
[----:B------:R-:W-:Y:S02]  /*7ad0*/  HADD2.F32 R14, -RZ, R4.H0_H0 ;  /* 0x20000004ff0e7230 */ /* 0x000fe40000004100 */
[-C--:B------:R-:W-:Y:S01]  /*7ae0*/  FFMA R21, R20, R0.reuse, R21 ;  /* 0x0000000014157223 */ /* 0x080fe20000000015 */
[----:B------:R-:W-:Y:S02]  /*7af0*/  HADD2.F32 R26, -RZ, R8.H0_H0 ;  /* 0x20000008ff1a7230 */ /* 0x000fe40000004100 */
[-C--:B------:R-:W-:Y:S01]  /*7b00*/  FFMA R20, R24, R0.reuse, R143 ;  /* 0x0000000018147223 */ /* 0x080fe2000000008f */
[----:B------:R-:W-:Y:S02]  /*7b10*/  HADD2.F32 R30, -RZ, R9.H0_H0 ;  /* 0x20000009ff1e7230 */ /* 0x000fe40000004100 */
[-C--:B------:R-:W-:Y:S01]  /*7b20*/  FFMA R24, R28, R0.reuse, R145 ;  /* 0x000000001c187223 */ /* 0x080fe20000000091 */
[-C--:B------:R-:W-:Y:S01]  /*7b30*/  FFMA R13, R14, R0.reuse, R13 ;  /* 0x000000000e0d7223 */ /* 0x080fe2000000000d */
[----:B------:R-:W-:Y:S01]  /*7b40*/  FFMA R25, R26, R0, R25 ;  /* 0x000000001a197223 */ /* 0x000fe20000000019 */
[----:B------:R-:W-:-:S02]  /*7b50*/  HADD2.F32 R28, -RZ, R10.H0_H0 ;  /* 0x2000000aff1c7230 */ /* 0x000fc40000004100 */
[-C--:B------:R-:W-:Y:S01]  /*7b60*/  FFMA R27, R30, R0.reuse, R27 ;  /* 0x000000001e1b7223 */ /* 0x080fe2000000001b */
[----:B------:R-:W-:Y:S01]  /*7b70*/  HADD2.F32 R14, -RZ, R4.H1_H1 ;  /* 0x30000004ff0e7230 */ /* 0x000fe20000004100 */
[----:B------:R-:W-:Y:S01]  /*7b80*/  F2FP.F16.F32.PACK_AB R35, R20, R21 ;  /* 0x000000151423723e */ /* 0x000fe200000000ff */
[----:B------:R-:W-:Y:S02]  /*7b90*/  HADD2.F32 R26, -RZ, R9.H1_H1 ;  /* 0x30000009ff1a7230 */ /* 0x000fe40000004100 */
[-C--:B------:R-:W-:Y:S01]  /*7ba0*/  FFMA R29, R28, R0.reuse, R29 ;  /* 0x000000001c1d7223 */ /* 0x080fe2000000001d */
[----:B------:R-:W-:Y:S02]  /*7bb0*/  HADD2.F32 R30, -RZ, R10.H1_H1 ;  /* 0x3000000aff1e7230 */ /* 0x000fe40000004100 */
[-C--:B------:R-:W-:Y:S01]  /*7bc0*/  FFMA R14, R14, R0.reuse, R137 ;  /* 0x000000000e0e7223 */ /* 0x080fe20000000089 */
[--C-:B------:R-:W-:Y:S02]  /*7bd0*/  HADD2.F32 R32, -RZ, R11.reuse.H0_H0 ;  /* 0x2000000bff207230 */ /* 0x100fe40000004100 */
[----:B------:R-:W-:Y:S01]  /*7be0*/  FFMA R26, R26, R0, R147 ;  /* 0x000000001a1a7223 */ /* 0x000fe20000000093 */
[----:B------:R-:W-:-:S02]  /*7bf0*/  HADD2.F32 R34, -RZ, R11.H1_H1 ;  /* 0x3000000bff227230 */ /* 0x000fc40000004100 */
[-C--:B------:R-:W-:Y:S01]  /*7c00*/  FFMA R28, R30, R0.reuse, R149 ;  /* 0x000000001e1c7223 */ /* 0x080fe20000000095 */
[----:B------:R-:W-:Y:S01]  /*7c10*/  F2FP.F16.F32.PACK_AB R24, R24, R25 ;  /* 0x000000191818723e */ /* 0x000fe200000000ff */
[-C--:B------:R-:W-:Y:S01]  /*7c20*/  FFMA R31, R32, R0.reuse, R31 ;  /* 0x00000000201f7223 */ /* 0x080fe2000000001f */
[----:B------:R-:W-:Y:S01]  /*7c30*/  F2FP.F16.F32.PACK_AB R32, R14, R13 ;  /* 0x0000000d0e20723e */ /* 0x000fe200000000ff */
[----:B------:R-:W-:Y:S01]  /*7c40*/  FFMA R30, R34, R0, R151 ;  /* 0x00000000221e7223 */ /* 0x000fe20000000097 */
        /* <DEDUP_REMOVED lines=20> */
.L_x_100:
[----:B------:R-:W-:Y:S05]  /*7d90*/  BSYNC B0 ;  /* 0x0000000000007941 */ /* 0x000fea0003800000 */
.L_x_99:
[----:B------:R-:W-:Y:S06]  /*7da0*/  BAR.SYNC.DEFER_BLOCKING 0x1, 0x80 ;  /* 0x0042000000007b1d */ /* 0x000fec0000010000 */
[----:B------:R-:W-:Y:S05]  /*7db0*/  @!P0 BRA `(.L_x_101) ;  /* 0x0000000000048947 */ /* 0x000fea0003800000 */
[----:B------:R-:W-:Y:S01]  /*7dc0*/  BPT.TRAP 0x1 ;  /* 0x000000040000795c */ /* 0x000fe20000300000 */
.L_x_101:
[----:B------:R-:W-:Y:S01]  /*7dd0*/  SYNCS.ARRIVE.TRANS64.RED.A1T0 RZ, [UR9], RZ ;  /* 0x000000ffffff79a7 */ /* 0x000fe20008100409 */
[----:B------:R-:W-:Y:S05]  /*7de0*/  @!P0 BRA `(.L_x_102) ;  /* 0x0000000000048947 */ /* 0x000fea0003800000 */
[----:B------:R-:W-:Y:S01]  /*7df0*/  BPT.TRAP 0x1 ;  /* 0x000000040000795c */ /* 0x000fe20000300000 */
.L_x_102:
[----:B------:R-:W2:Y:S02]  /*7e00*/  SYNCS.PHASECHK.TRANS64.TRYWAIT P3, [UR50+0x344f8], R12 ;  /* 0x0344f80cff0075a7 */ /* 0x000ea40008060172 */
[----:B--2---:R-:W-:Y:S05]  /*7e10*/  @!P3 BRA `(.L_x_103) ;  /* 0x000000700010b947 */ /* 0x004fea0003800000 */
.L_x_287:
[----:B------:R-:W-:Y:S05]  /*7e20*/  @P1 WARPSYNC.ALL ;  /* 0x0000000000001948 */ /* 0x000fea0003800000 */
[----:B------:R-:W3:Y:S01]  /*7e30*/  @P1 LDSM.16.MT88.4 R4, [R17+0x33000] ;  /* 0x033000001104183b */ /* 0x000ee20000004200 */
[-C--:B------:R-:W-:Y:S01]  /*7e40*/  FMUL R72, R72, R3.reuse ;  /* 0x0000000348487220 */ /* 0x080fe20000400000 */
[-C--:B--2---:R-:W-:Y:S01]  /*7e50*/  FMUL R12, R73, R3.reuse ;  /* 0x00000003490c7220 */ /* 0x084fe20000400000 */
[-C--:B------:R-:W-:Y:S01]  /*7e60*/  FMUL R74, R74, R3.reuse ;  /* 0x000000034a4a7220 */ /* 0x080fe20000400000 */
[----:B------:R-:W2:Y:S01]  /*7e70*/  @P1 LDSM.16.MT88.4 R8, [R17+0x33800] ;  /* 0x033800001108183b */ /* 0x000ea20000004200 */
        /* <DEDUP_REMOVED lines=17> */
[----:B------:R-:W-:Y:S02]  /*7f90*/  HADD2.F32 R25, -RZ, R7.H0_H0 ;  /* 0x20000007ff197230 */ /* 0x000fe40000004100 */
[-C--:B------:R-:W-:Y:S01]  /*7fa0*/  FFMA R15, R15, R0.reuse, R74 ;  /* 0x000000000f0f7223 */ /* 0x080fe2000000004a */
[--C-:B------:R-:W-:Y:S02]  /*7fb0*/  HADD2.F32 R3, -RZ, R4.reuse.H0_H0 ;  /* 0x20000004ff037230 */ /* 0x100fe40000004100 */
[-C--:B------:R-:W-:Y:S01]  /*7fc0*/  FFMA R14, R5, R0.reuse, R14 ;  /* 0x00000000050e7223 */ /* 0x080fe2000000000e */
[----:B------:R-:W-:Y:S02]  /*7fd0*/  HADD2.F32 R13, -RZ, R4.H1_H1 ;  /* 0x30000004ff0d7230 */ /* 0x000fe40000004100 */
        /* <DEDUP_REMOVED lines=11> */
[--C-:B------:R-:W-:Y:S02]  /*8090*/  HADD2.F32 R27, -RZ, R8.reuse.H0_H0 ;  /* 0x20000008ff1b7230 */ /* 0x100fe40000004100 */
[-C--:B------:R-:W-:Y:S01]  /*80a0*/  FFMA R31, R31, R0.reuse, R82 ;  /* 0x000000001f1f7223 */ /* 0x080fe20000000052 */
[----:B------:R-:W-:Y:S02]  /*80b0*/  HADD2.F32 R29, -RZ, R8.H1_H1 ;  /* 0x30000008ff1d7230 */ /* 0x000fe40000004100 */
        /* <DEDUP_REMOVED lines=35> */
.L_x_105:
[----:B------:R-:W-:Y:S05]  /*82f0*/  BSYNC B0 ;  /* 0x0000000000007941 */ /* 0x000fea0003800000 */
.L_x_104:
[----:B------:R-:W-:Y:S06]  /*8300*/  BAR.SYNC.DEFER_BLOCKING 0x1, 0x80 ;  /* 0x0042000000007b1d */ /* 0x000fec0000010000 */
[----:B------:R-:W-:Y:S05]  /*8310*/  @!P0 BRA `(.L_x_106) ;  /* 0x0000000000048947 */ /* 0x000fea0003800000 */
[----:B------:R-:W-:Y:S01]  /*8320*/  BPT.TRAP 0x1 ;  /* 0x000000040000795c */ /* 0x000fe20000300000 */
.L_x_106:
[----:B------:R-:W-:Y:S01]  /*8330*/  UISETP.NE.AND UP0, UPT, UR53, 0x3, UPT ;  /* 0x000000033500788c */ /* 0x000fe2000bf05270 */
[----:B------:R-:W-:Y:S05]  /*8340*/  SYNCS.ARRIVE.TRANS64.RED.A1T0 RZ, [UR10], RZ ;  /* 0x000000ffffff79a7 */ /* 0x000fea000810040a */
[----:B------:R-:W-:-:S13]  /*8350*/  PLOP3.LUT P1, PT, PT, PT, UP0, 0x80, 0x0 ;  /* 0x000000000000781c */ /* 0x000fda0003f2f008 */
[----:B------:R-:W-:Y:S05]  /*8360*/  @!P1 BRA `(.L_x_107) ;  /* 0x0000000000049947 */ /* 0x000fea0003800000 */
[----:B------:R-:W-:Y:S01]  /*8370*/  BPT.TRAP 0x1 ;  /* 0x000000040000795c */ /* 0x000fe20000300000 */
.L_x_107:
[----:B------:R-:W-:Y:S02]  /*8380*/  R2UR UR4, R2 ;  /* 0x00000000020472ca */ /* 0x000fe400000e0000 */
[----:B------:R-:W-:Y:S02]  /*8390*/  SHF.L.U32 R0, R154, 0x1f, RZ ;  /* 0x0000001f9a007819 */ /* 0x000fe400000006ff */
[----:B------:R-:W-:-:S09]  /*83a0*/  LEA R19, R2, UR50, 0x4 ;  /* 0x0000003202137c11 */ /* 0x000fd2000f8e20ff */
[----:B------:R-:W-:-:S09]  /*83b0*/  ULEA UR4, UR4, UR50, 0x3 ;  /* 0x0000003204047291 */ /* 0x000fd2000f8e183f */
[----:B------:R-:W2:Y:S02]  /*83c0*/  SYNCS.PHASECHK.TRANS64.TRYWAIT P2, [UR4+0x34400], R0 ;  /* 0x03440000ff0075a7 */ /* 0x000ea40008040144 */
[----:B--2---:R-:W-:Y:S05]  /*83d0*/  @!P2 BRA `(.L_x_108) ;  /* 0x0000006800b8a947 */ /* 0x004fea0003800000 */
.L_x_288:
[----:B-1----:R-:W1:Y:S01]  /*83e0*/  LDS.128 R16, [R19+0x34550] ;  /* 0x0345500013107984 */ /* 0x002e620000000c00 */
[----:B------:R-:W-:Y:S01]  /*83f0*/  @!PT LDS RZ, [RZ] ;  /* 0x00000000fffff984 */ /* 0x000fe20000000800 */
[----:B------:R-:W-:Y:S01]  /*8400*/  @!PT LDS RZ, [RZ] ;  /* 0x00000000fffff984 */ /* 0x000fe20000000800 */
[----:B------:R-:W-:Y:S01]  /*8410*/  @!PT LDS RZ, [RZ] ;  /* 0x00000000fffff984 */ /* 0x000fe20000000800 */
[----:B------:R-:W-:Y:S01]  /*8420*/  @!PT LDS RZ, [RZ] ;  /* 0x00000000fffff984 */ /* 0x000fe20000000800 */
[----:B------:R3:W-:Y:S06]  /*8430*/  MEMBAR.ALL.CTA ;  /* 0x0000000000007992 */ /* 0x0007ec0000008000 */
[----:B---3--:R-:W3:Y:S01]  /*8440*/  FENCE.VIEW.ASYNC.S ;  /* 0x00000000000073c6 */ /* 0x008ee20000000000 */
[----:B------:R-:W-:Y:S05]  /*8450*/  @!P1 BRA `(.L_x_109) ;  /* 0x0000000000049947 */ /* 0x000fea0003800000 */
[----:B------:R-:W-:Y:S01]  /*8460*/  BPT.TRAP 0x1 ;  /* 0x000000040000795c */ /* 0x000fe20000300000 */
.L_x_109:
[----:B------:R-:W-:Y:S01]  /*8470*/  UIADD3 UR4, UR4, 0x34440, URZ ;  /* 0x0003444004047890 */ /* 0x000fe2000fffe03f */
[----:B-1----:R-:W-:Y:S01]  /*8480*/  ISETP.NE.AND P3, PT, R19, RZ, PT ;  /* 0x000000ff1300720c */ /* 0x002fe20003f65270 */
[----:B------:R-:W-:Y:S01]  /*8490*/  VIADD R2, R2, 0x1 ;  /* 0x0000000102027836 */ /* 0x000fe20000000000 */
[----:B------:R-:W-:Y:S01]  /*84a0*/  MOV R19, RZ ;  /* 0x000000ff00137202 */ /* 0x000fe20000000f00 */
[----:B------:R-:W-:-:S03]  /*84b0*/  UPRMT UR4, UR57, 0x654, UR4 ;  /* 0x0000065439047896 */ /* 0x000fc60008000004 */
[----:B------:R-:W-:-:S04]  /*84c0*/  ISETP.NE.AND P2, PT, R2, 0x8, PT ;  /* 0x000000080200780c */ /* 0x000fc80003f45270 */
[----:B--2---:R-:W-:Y:S02]  /*84d0*/  SEL R3, RZ, 0x1, P2 ;  /* 0x00000001ff037807 */ /* 0x004fe40001000000 */
[----:B---3--:R-:W-:Y:S01]  /*84e0*/  SYNCS.ARRIVE.TRANS64.RED.A1T0 RZ, [UR4], RZ ;  /* 0x000000ffffff79a7 */ /* 0x008fe20008100404 */
[----:B------:R-:W-:Y:S02]  /*84f0*/  SEL R2, R2, RZ, P2 ;  /* 0x000000ff02027207 */ /* 0x000fe40001000000 */
[----:B------:R-:W-:Y:S01]  /*8500*/  LOP3.LUT R154, R154, R3, RZ, 0x3c, !PT ;  /* 0x000000039a9a7212 */ /* 0x000fe200078e3cff */
[----:B------:R-:W-:Y:S06]  /*8510*/  @!P3 BRA `(.L_x_110) ;  /* 0x0000000000b4b947 */ /* 0x000fec0003800000 */
[----:B------:R-:W1:Y:S02]  /*8520*/  LDC.64 R4, c[0x0][0x290] ;  /* 0x0000a400ff047b82 */ /* 0x000e640000000a00 */
[----:B-1----:R-:W-:-:S06]  /*8530*/  IMAD.WIDE R4, R18, 0xc, R4 ;  /* 0x0000000c12047825 */ /* 0x002fcc00078e0204 */
[----:B------:R-:W2:Y:S02]  /*8540*/  LDG.E R4, desc[UR38][R4.64+0x8] ;  /* 0x0000082604047981 */ /* 0x000ea4000c1e1900 */
[----:B--2---:R-:W-:-:S13]  /*8550*/  R2UR UR4, R4 ;  /* 0x00000000040472ca */ /* 0x004fda00000e0000 */
[----:B------:R-:W-:-:S04]  /*8560*/  UIADD3 UR4, UR4, 0x3f, URZ ;  /* 0x0000003f04047890 */ /* 0x000fc8000fffe03f */
[----:B------:R-:W-:-:S04]  /*8570*/  USHF.R.S32.HI UR5, URZ, 0x1f, UR4 ;  /* 0x0000001f3f057899 */ /* 0x000fc80008011404 */
[----:B------:R-:W-:-:S04]  /*8580*/  ULEA.HI UR5, UR5, UR4, URZ, 0x6 ;  /* 0x0000000405057291 */ /* 0x000fc8000f8f303f */
[----:B------:R-:W-:-:S04]  /*8590*/  USHF.R.S32.HI UR5, URZ, 0x6, UR5 ;  /* 0x000000063f057899 */ /* 0x000fc80008011405 */
[----:B------:R-:W-:Y:S02]  /*85a0*/  UIADD3 UR40, UR40, UR5, URZ ;  /* 0x0000000528287290 */ /* 0x000fe4000fffe03f */
[----:B------:R-:W-:Y:S02]  /*85b0*/  UISETP.GE.U32.AND UP1, UPT, UR5, 0x6, UPT ;  /* 0x000000060500788c */ /* 0x000fe4000bf26070 */
[----:B------:R-:W-:-:S04]  /*85c0*/  UISETP.GT.U32.AND UP0, UPT, UR40, 0x5, UPT ;  /* 0x000000052800788c */ /* 0x000fc8000bf04070 */
[----:B------:R-:W-:-:S04]  /*85d0*/  UISETP.LT.U32.AND UP0, UPT, UR5, 0x6, UP0 ;  /* 0x000000060500788c */ /* 0x000fc80008701070 */
[----:B------:R-:W-:Y:S02]  /*85e0*/  USEL UR6, URZ, 0x1, !UP0 ;  /* 0x000000013f067887 */ /* 0x000fe4000c000000 */
[----:B------:R-:W-:Y:S02]  /*85f0*/  @UP1 UIMAD.WIDE.U32 UR4, UR40, -0x55555555, URZ ;  /* 0xaaaaaaab280418a5 */ /* 0x000fe4000f8e003f */
[----:B------:R-:W-:Y:S02]  /*8600*/  ULOP3.LUT UR41, UR41, UR6, URZ, 0x3c, !UPT ;  /* 0x0000000629297292 */ /* 0x000fe4000f8e3c3f */
[----:B------:R-:W-:-:S04]  /*8610*/  @UP1 USHF.R.U32.HI UR4, URZ, 0x2, UR5 ;  /* 0x000000023f041899 */ /* 0x000fc80008011605 */
[----:B------:R-:W-:Y:S01]  /*8620*/  @UP1 ULOP3.LUT UR41, UR41, 0x1, UR4, 0x78, !UPT ;  /* 0x0000000129291892 */ /* 0x000fe2000f8e7804 */
[----:B------:R-:W-:Y:S11]  /*8630*/  @!P1 BRA `(.L_x_111) ;  /* 0x0000000000049947 */ /* 0x000ff60003800000 */
[----:B------:R-:W-:Y:S01]  /*8640*/  BPT.TRAP 0x1 ;  /* 0x000000040000795c */ /* 0x000fe20000300000 */
.L_x_111:
[----:B------:R-:W-:Y:S02]  /*8650*/  R2UR UR4, R2 ;  /* 0x00000000020472ca */ /* 0x000fe400000e0000 */
[----:B------:R-:W-:Y:S02]  /*8660*/  SHF.L.U32 R3, R154, 0x1f, RZ ;  /* 0x0000001f9a037819 */ /* 0x000fe400000006ff */
[----:B------:R-:W-:-:S09]  /*8670*/  LEA R0, R2, UR50, 0x4 ;  /* 0x0000003202007c11 */ /* 0x000fd2000f8e20ff */
[----:B------:R-:W-:-:S09]  /*8680*/  ULEA UR4, UR4, UR50, 0x3 ;  /* 0x0000003204047291 */ /* 0x000fd2000f8e183f */
[----:B------:R-:W1:Y:S02]  /*8690*/  SYNCS.PHASECHK.TRANS64.TRYWAIT P2, [UR4+0x34400], R3 ;  /* 0x03440003ff0075a7 */ /* 0x000e640008040144 */
[----:B-1----:R-:W-:Y:S05]  /*86a0*/  @!P2 BRA `(.L_x_112) ;  /* 0x00000068001ca947 */ /* 0x002fea0003800000 */
.L_x_289:
[----:B------:R2:W3:Y:S01]  /*86b0*/  LDS.128 R16, [R0+0x34550] ;  /* 0x0345500000107984 */ /* 0x0004e20000000c00 */
[----:B------:R-:W-:Y:S01]  /*86c0*/  @!PT LDS RZ, [RZ] ;  /* 0x00000000fffff984 */ /* 0x000fe20000000800 */
[----:B------:R-:W-:Y:S01]  /*86d0*/  @!PT LDS RZ, [RZ] ;  /* 0x00000000fffff984 */ /* 0x000fe20000000800 */
[----:B------:R-:W-:Y:S01]  /*86e0*/  @!PT LDS RZ, [RZ] ;  /* 0x00000000fffff984 */ /* 0x000fe20000000800 */
[----:B------:R-:W-:Y:S01]  /*86f0*/  @!PT LDS RZ, [RZ] ;  /* 0x00000000fffff984 */ /* 0x000fe20000000800 */
[----:B------:R4:W-:Y:S06]  /*8700*/  MEMBAR.ALL.CTA ;  /* 0x0000000000007992 */ /* 0x0009ec0000008000 */
[----:B----4-:R-:W4:Y:S01]  /*8710*/  FENCE.VIEW.ASYNC.S ;  /* 0x00000000000073c6 */ /* 0x010f220000000000 */
[----:B--2---:R-:W-:Y:S05]  /*8720*/  @!P1 BRA `(.L_x_113) ;  /* 0x0000000000049947 */ /* 0x004fea0003800000 */
[----:B------:R-:W-:Y:S01]  /*8730*/  BPT.TRAP 0x1 ;  /* 0x000000040000795c */ /* 0x000fe20000300000 */
.L_x_113:
[----:B------:R-:W-:Y:S01]  /*8740*/  UIADD3 UR4, UR4, 0x34440, URZ ;  /* 0x0003444004047890 */ /* 0x000fe2000fffe03f */
[----:B------:R-:W-:-:S03]  /*8750*/  VIADD R2, R2, 0x1 ;  /* 0x0000000102027836 */ /* 0x000fc60000000000 */
[----:B------:R-:W-:Y:S02]  /*8760*/  UPRMT UR4, UR57, 0x654, UR4 ;  /* 0x0000065439047896 */ /* 0x000fe40008000004 */
[----:B------:R-:W-:-:S04]  /*8770*/  ISETP.NE.AND P1, PT, R2, 0x8, PT ;  /* 0x000000080200780c */ /* 0x000fc80003f25270 */
[----:B-1----:R-:W-:Y:S02]  /*8780*/  SEL R3, RZ, 0x1, P1 ;  /* 0x00000001ff037807 */ /* 0x002fe40000800000 */
[----:B------:R-:W-:Y:S01]  /*8790*/  SEL R2, R2, RZ, P1 ;  /* 0x000000ff02027207 */ /* 0x000fe20000800000 */
[----:B----4-:R-:W-:Y:S01]  /*87a0*/  SYNCS.ARRIVE.TRANS64.RED.A1T0 RZ, [UR4], RZ ;  /* 0x000000ffffff79a7 */ /* 0x010fe20008100404 */
[----:B------:R-:W-:Y:S01]  /*87b0*/  UIMAD.WIDE.U32 UR4, UR40, -0x55555555, URZ ;  /* 0xaaaaaaab280478a5 */ /* 0x000fe2000f8e003f */
[----:B------:R-:W-:-:S03]  /*87c0*/  LOP3.LUT R154, R154, R3, RZ, 0x3c, !PT ;  /* 0x000000039a9a7212 */ /* 0x000fc600078e3cff */
[----:B------:R-:W-:-:S04]  /*87d0*/  USHF.R.U32.HI UR4, URZ, 0x2, UR5 ;  /* 0x000000023f047899 */ /* 0x000fc80008011605 */
[----:B------:R-:W-:-:S12]  /*87e0*/  UIMAD UR40, UR4, -0x6, UR40 ;  /* 0xfffffffa042878a4 */ /* 0x000fd8000f8e0228 */
.L_x_110:
[----:B---3--:R-:W-:Y:S02]  /*87f0*/  ISETP.NE.AND P1, PT, R19, RZ, PT ;  /* 0x000000ff1300720c */ /* 0x008fe40003f25270 */
[CC--:B------:R-:W-:Y:S02]  /*8800*/  ISETP.NE.AND P2, PT, R155.reuse, R18.reuse, PT ;  /* 0x000000129b00720c */ /* 0x0c0fe40003f45270 */
[----:B------:R-:W-:-:S13]  /*8810*/  ISETP.EQ.OR P3, PT, R155, R18, !P1 ;  /* 0x000000129b00720c */ /* 0x000fda0004f62670 */
[----:B------:R-:W-:Y:S05]  /*8820*/  @P3 BRA `(.L_x_114) ;  /* 0x0000000000fc3947 */ /* 0x000fea0003800000 */
[----:B------:R-:W-:-:S13]  /*8830*/  ISETP.NE.AND P3, PT, RZ, UR43, PT ;  /* 0x0000002bff007c0c */ /* 0x000fda000bf65270 */
[----:B------:R-:W-:Y:S05]  /*8840*/  @P3 BRA `(.L_x_114) ;  /* 0x0000000000f43947 */ /* 0x000fea0003800000 */
[----:B------:R-:W1:Y:S01]  /*8850*/  S2R R0, SR_LANEID ;  /* 0x0000000000007919 */ /* 0x000e620000000000 */
[----:B------:R-:W-:Y:S01]  /*8860*/  ELECT P3, URZ, PT ;  /* 0x00000000003f782f */ /* 0x000fe20003860000 */
[----:B------:R-:W-:Y:S01]  /*8870*/  BSSY B0, `(.L_x_115) ;  /* 0x000002f000007945 */ /* 0x000fe20003800000 */
[----:B-1----:R-:W-:-:S11]  /*8880*/  IMAD.SHL.U32 R20, R0, 0x4, RZ ;  /* 0x0000000400147824 */ /* 0x002fd600078e00ff */
[----:B------:R-:W-:Y:S05]  /*8890*/  @!P3 BRA `(.L_x_116) ;  /* 0x0000000000b0b947 */ /* 0x000fea0003800000 */
[C---:B------:R-:W-:Y:S01]  /*88a0*/  IMAD.SHL.U32 R0, R18.reuse, 0x8, RZ ;  /* 0x0000000812007824 */ /* 0x040fe200078e00ff */
[----:B------:R-:W-:Y:S01]  /*88b0*/  SHF.R.S32.HI R3, RZ, 0x1f, R18 ;  /* 0x0000001fff037819 */ /* 0x000fe20000011412 */
[----:B------:R-:W-:Y:S01]  /*88c0*/  ULDC.64 UR4, c[0x0][0x820] ;  /* 0x0002080000047ab9 */ /* 0x000fe20000000a00 */
[----:B------:R-:W1:Y:S02]  /*88d0*/  LDC.64 R4, c[0x0][0x290] ;  /* 0x0000a400ff047b82 */ /* 0x000e640000000a00 */
[----:B------:R-:W-:Y:S02]  /*88e0*/  SHF.L.U64.HI R3, R18, 0x3, R3 ;  /* 0x0000000312037819 */ /* 0x000fe40000010203 */
[----:B------:R-:W-:-:S04]  /*88f0*/  IADD3 R6, P3, R0, UR4, RZ ;  /* 0x0000000400067c10 */ /* 0x000fc8000ff7e0ff */
[----:B------:R-:W-:Y:S01]  /*8900*/  IADD3.X R7, R3, UR5, RZ, P3, !PT ;  /* 0x0000000503077c10 */ /* 0x000fe20009ffe4ff */
[----:B------:R-:W-:-:S05]  /*8910*/  ULDC.64 UR4, c[0x0][0x818] ;  /* 0x0002060000047ab9 */ /* 0x000fca0000000a00 */
[----:B------:R-:W2:Y:S01]  /*8920*/  LDG.E.64 R6, desc[UR38][R6.64] ;  /* 0x0000002606067981 */ /* 0x000ea2000c1e1b00 */
[----:B-1----:R-:W-:Y:S01]  /*8930*/  IMAD.WIDE R8, R18, 0xc, R4 ;  /* 0x0000000c12087825 */ /* 0x002fe200078e0204 */
[----:B------:R-:W-:Y:S02]  /*8940*/  IADD3 R4, P3, R0, UR4, RZ ;  /* 0x0000000400047c10 */ /* 0x000fe4000ff7e0ff */
[----:B------:R-:W1:Y:S02]  /*8950*/  LDS R0, [UR52+0x1c] ;  /* 0x00001c34ff007984 */ /* 0x000e640008000800 */
[----:B------:R-:W-:Y:S02]  /*8960*/  IADD3.X R5, R3, UR5, RZ, P3, !PT ;  /* 0x0000000503057c10 */ /* 0x000fe40009ffe4ff */
[----:B------:R-:W3:Y:S04]  /*8970*/  LDG.E R14, desc[UR38][R8.64] ;  /* 0x00000026080e7981 */ /* 0x000ee8000c1e1900 */
[----:B------:R3:W4:Y:S04]  /*8980*/  LDG.E R15, desc[UR38][R8.64+0x4] ;  /* 0x00000426080f7981 */ /* 0x000728000c1e1900 */
[----:B------:R-:W5:Y:S01]  /*8990*/  LDG.E.64 R4, desc[UR38][R4.64] ;  /* 0x0000002604047981 */ /* 0x000f62000c1e1b00 */
[----:B------:R-:W-:Y:S01]  /*89a0*/  IMAD.U32 R12, RZ, RZ, UR52 ;  /* 0x00000034ff0c7e24 */ /* 0x000fe2000f8e00ff */
[----:B------:R-:W-:-:S02]  /*89b0*/  CS2R R10, SRZ ;  /* 0x00000000000a7805 */ /* 0x000fc4000001ff00 */
[----:B------:R-:W-:Y:S02]  /*89c0*/  STS [UR52+0x30], RZ ;  /* 0x000030ffff007988 */ /* 0x000fe40008000834 */
[----:B------:R-:W-:-:S05]  /*89d0*/  SHF.R.U64 R12, R12, 0x4, RZ ;  /* 0x000000040c0c7819 */ /* 0x000fca00000012ff */
[----:B------:R-:W-:Y:S04]  /*89e0*/  STS [UR52+0x10], R12 ;  /* 0x0000100cff007988 */ /* 0x000fe80008000834 */
[----:B------:R-:W-:Y:S01]  /*89f0*/  STS [UR52+0x14], R12 ;  /* 0x0000140cff007988 */ /* 0x000fe20008000834 */
[C---:B--2---:R-:W-:Y:S01]  /*8a00*/  SHF.L.U64.HI R3, R6.reuse, 0x1, R7 ;  /* 0x0000000106037819 */ /* 0x044fe20000010207 */
[----:B------:R-:W-:-:S03]  /*8a10*/  IMAD.SHL.U32 R6, R6, 0x2, RZ ;  /* 0x0000000206067824 */ /* 0x000fc600078e00ff */
[----:B------:R-:W-:-:S04]  /*8a20*/  LOP3.LUT R7, R3, 0x1fffffff, RZ, 0xc0, !PT ;  /* 0x1fffffff03077812 */ /* 0x000fc800078ec0ff */
[----:B------:R-:W-:-:S04]  /*8a30*/  SHF.R.U32.HI R3, RZ, 0x4, R7 ;  /* 0x00000004ff037819 */ /* 0x000fc80000011607 */
[----:B-1----:R-:W-:-:S05]  /*8a40*/  LOP3.LUT R0, R0, 0xf, R3, 0xb8, !PT ;  /* 0x0000000f00007812 */ /* 0x002fca00078eb803 */
[----:B------:R1:W-:Y:S01]  /*8a50*/  STS [UR52+0x1c], R0 ;  /* 0x00001c00ff007988 */ /* 0x0003e20008000834 */
[----:B---3--:R-:W-:-:S03]  /*8a60*/  VIADD R8, R14, 0xffffffff ;  /* 0xffffffff0e087836 */ /* 0x008fc60000000000 */
[----:B------:R-:W2:Y:S01]  /*8a70*/  LDS R3, [UR52+0x1c] ;  /* 0x00001c34ff037984 */ /* 0x000ea20008000800 */
[----:B----4-:R-:W-:Y:S01]  /*8a80*/  VIADD R9, R15, 0xffffffff ;  /* 0xffffffff0f097836 */ /* 0x010fe20000000000 */
[----:B-1----:R-:W-:Y:S02]  /*8a90*/  LOP3.LUT R0, R6, 0xfffffffe, RZ, 0xc0, !PT ;  /* 0xfffffffe06007812 */ /* 0x002fe400078ec0ff */
[----:B-----5:R-:W-:Y:S04]  /*8aa0*/  STS.64 [UR52], R4 ;  /* 0x00000004ff007988 */ /* 0x020fe80008000a34 */
[----:B------:R-:W-:Y:S01]  /*8ab0*/  STS.128 [UR52+0x20], R8 ;  /* 0x00002008ff007988 */ /* 0x000fe20008000c34 */
[----:B--2---:R-:W-:-:S05]  /*8ac0*/  LOP3.LUT R3, R3, 0xf0, RZ, 0xb8, !PT ;  /* 0x000000f003037812 */ /* 0x004fca00078eb8ff */
[----:B------:R1:W-:Y:S04]  /*8ad0*/  STS [UR52+0x1c], R3 ;  /* 0x00001c03ff007988 */ /* 0x0003e80008000834 */
[----:B------:R-:W2:Y:S01]  /*8ae0*/  LDS R13, [UR52+0x1c] ;  /* 0x00001c34ff0d7984 */ /* 0x000ea20008000800 */
[----:B-1----:R-:W-:-:S05]  /*8af0*/  SHF.R.U64 R3, R0, 0x4, R7 ;  /* 0x0000000400037819 */ /* 0x002fca0000001207 */
[----:B------:R-:W-:Y:S01]  /*8b00*/  STS [UR52+0xc], R3 ;  /* 0x00000c03ff007988 */ /* 0x000fe20008000834 */
[----:B--2---:R-:W-:-:S05]  /*8b10*/  LOP3.LUT R13, R13, 0xf00, RZ, 0xb8, !PT ;  /* 0x00000f000d0d7812 */ /* 0x004fca00078eb8ff */
[----:B------:R-:W-:Y:S04]  /*8b20*/  STS.64 [UR52+0x18], R12 ;  /* 0x0000180cff007988 */ /* 0x000fe80008000a34 */
[----:B------:R-:W1:Y:S02]  /*8b30*/  LDS R19, [UR52+0x1c] ;  /* 0x00001c34ff137984 */ /* 0x000e640008000800 */
[----:B-1----:R-:W-:-:S05]  /*8b40*/  LOP3.LUT R0, R19, 0xf000, RZ, 0xb8, !PT ;  /* 0x0000f00013007812 */ /* 0x002fca00078eb8ff */
[----:B------:R1:W-:Y:S02]  /*8b50*/  STS [UR52+0x1c], R0 ;  /* 0x00001c00ff007988 */ /* 0x0003e40008000834 */
.L_x_116:
[----:B------:R-:W-:Y:S05]  /*8b60*/  BSYNC B0 ;  /* 0x0000000000007941 */ /* 0x000fea0003800000 */
.L_x_115:
[----:B------:R-:W-:Y:S01]  /*8b70*/  NOP ;  /* 0x0000000000007918 */ /* 0x000fe20000000000 */
[----:B------:R2:W3:Y:S01]  /*8b80*/  LDS R3, [R20+UR52] ;  /* 0x0000003414037984 */ /* 0x0004e20008000800 */
[----:B------:R-:W-:Y:S02]  /*8b90*/  ELECT P3, URZ, PT ;  /* 0x00000000003f782f */ /* 0x000fe40003860000 */
[----:B------:R-:W-:Y:S01]  /*8ba0*/  IADD3 R4, P4, R20, UR36, RZ ;  /* 0x0000002414047c10 */ /* 0x000fe2000ff9e0ff */
[----:B------:R-:W-:Y:S04]  /*8bb0*/  BSSY B0, `(.L_x_117) ;  /* 0x0000005000007945 */ /* 0x000fe80003800000 */
[----:B------:R-:W-:-:S06]  /*8bc0*/  IMAD.X R5, RZ, RZ, UR37, P4 ;  /* 0x00000025ff057e24 */ /* 0x000fcc000a0e06ff */
[----:B--2---:R-:W-:Y:S05]  /*8bd0*/  @!P3 BRA `(.L_x_118) ;  /* 0x000000000008b947 */ /* 0x004fea0003800000 */
[----:B------:R0:W-:Y:S01]  /*8be0*/  UTMACMDFLUSH ;  /* 0x00000000000079b7 */ /* 0x0001e20000000000 */
[----:B------:R-:W-:-:S04]  /*8bf0*/  DEPBAR.LE SB0, 0x0 ;  /* 0x000080000000791a */ /* 0x000fc80000000000 */
.L_x_118:
[----:B------:R-:W-:Y:S05]  /*8c00*/  BSYNC B0 ;  /* 0x0000000000007941 */ /* 0x000fea0003800000 */
.L_x_117:
[----:B---3--:R2:W5:Y:S02]  /*8c10*/  ATOMG.E.EXCH.STRONG.GPU PT, RZ, [R4], R3 ;  /* 0x0000000304ff73a8 */ /* 0x00856400041ee100 */
.L_x_114:
[----:B------:R-:W-:-:S04]  /*8c20*/  DEPBAR.LE SB0, 0x0 ;  /* 0x000080000000791a */ /* 0x000fc80000000000 */
[----:B------:R-:W-:Y:S05]  /*8c30*/  @!P0 BRA `(.L_x_119) ;  /* 0x0000000000048947 */ /* 0x000fea0003800000 */
[----:B------:R-:W-:Y:S01]  /*8c40*/  BPT.TRAP 0x1 ;  /* 0x000000040000795c */ /* 0x000fe20000300000 */
.L_x_119:
[----:B-1----:R-:W-:Y:S01]  /*8c50*/  IMAD.U32 R0, RZ, RZ, UR54 ;  /* 0x00000036ff007e24 */ /* 0x002fe2000f8e00ff */
[----:B-----5:R-:W-:Y:S01]  /*8c60*/  SYNCS.ARRIVE.TRANS64.RED.A1T0 RZ, [UR7], RZ ;  /* 0x000000ffffff79a7 */ /* 0x020fe20008100407 */
[----:B------:R-:W-:Y:S02]  /*8c70*/  LOP3.LUT R156, R156, 0x1, RZ, 0x3c, !PT ;  /* 0x000000019c9c7812 */ /* 0x000fe400078e3cff */
[----:B------:R1:W-:Y:S02]  /*8c80*/  SYNCS.ARRIVE.TRANS64.A1T0 RZ, [R0+UR51], RZ ;  /* 0x000000ff00ff79a7 */ /* 0x0003e40008100033 */
[----:B-1----:R-:W-:Y:S01]  /*8c90*/  SEL R0, RZ, 0x1, !P2 ;  /* 0x00000001ff007807 */ /* 0x002fe20005000000 */
[----:B------:R-:W-:Y:S06]  /*8ca0*/  @P1 BRA `(.L_x_120) ;  /* 0xffffffb000741947 */ /* 0x000fec000383ffff */
[----:B------:R-:W-:Y:S05]  /*8cb0*/  EXIT ;  /* 0x000000000000794d */ /* 0x000fea0003800000 */
.L_x_27:
[----:B------:R-:W-:-:S08]  /*8cc0*/  NOP ;  /* 0x0000000000007918 */ /* 0x000fd00000000000 */
[----:B-----5:R-:W1:-:S00]  /*8cd0*/  USETMAXREG.DEALLOC.CTAPOOL 0x28 ;  /* 0x00000028000079c8 */ /* 0x020e4000080e0500 */
[----:B------:R-:W-:-:S06]  /*8ce0*/  UISETP.NE.AND UP1, UPT, UR43, 0x3, UPT ;  /* 0x000000032b00788c */ /* 0x000fcc000bf25270 */
[----:B------:R-:W-:-:S13]  /*8cf0*/  PLOP3.LUT P1, PT, PT, PT, UP1, 0x80, 0x0 ;  /* 0x000000000000781c */ /* 0x000fda0003f2f018 */
[----:B-1----:R-:W-:Y:S05]  /*8d00*/  @!P1 BRA `(.L_x_121) ;  /* 0x0000003800489947 */ /* 0x002fea0003800000 */
[----:B------:R-:W-:-:S13]  /*8d10*/  ISETP.NE.AND P0, PT, RZ, UR43, PT ;  /* 0x0000002bff007c0c */ /* 0x000fda000bf05270 */
[----:B------:R-:W-:Y:S05]  /*8d20*/  @!P0 BRA `(.L_x_122) ;  /* 0x0000001c00088947 */ /* 0x000fea0003800000 */
[----:B------:R-:W-:-:S06]  /*8d30*/  UISETP.NE.AND UP0, UPT, UR43, 0x2, UPT ;  /* 0x000000022b00788c */ /* 0x000fcc000bf05270 */
[----:B------:R-:W-:-:S13]  /*8d40*/  PLOP3.LUT P0, PT, PT, PT, UP0, 0x80, 0x0 ;  /* 0x000000000000781c */ /* 0x000fda0003f0f008 */
[----:B---3--:R-:W-:Y:S05]  /*8d50*/  @P0 EXIT ;  /* 0x000000000000094d */ /* 0x008fea0003800000 */
[----:B------:R-:W1:Y:S01]  /*8d60*/  S2UR UR4, SR_CTAID.Y ;  /* 0x00000000000479c3 */ /* 0x000e620000002600 */
[----:B------:R-:W-:Y:S01]  /*8d70*/  ELECT P0, URZ, PT ;  /* 0x00000000003f782f */ /* 0x000fe20003800000 */
[----:B------:R-:W-:Y:S01]  /*8d80*/  BSSY B0, `(.L_x_123) ;  /* 0x000001d000007945 */ /* 0x000fe20003800000 */
[----:B-1----:R-:W-:-:S11]  /*8d90*/  UIMAD UR4, UR4, UR60, UR42 ;  /* 0x0000003c040472a4 */ /* 0x002fd6000f8e022a */
[----:B------:R-:W-:Y:S05]  /*8da0*/  @!P0 BRA `(.L_x_124) ;  /* 0x0000000000688947 */ /* 0x000fea0003800000 */
[----:B------:R-:W1:Y:S01]  /*8db0*/  LDC.64 R4, c[0x0][0x600] ;  /* 0x00018000ff047b82 */ /* 0x000e620000000a00 */
[----:B------:R-:W-:Y:S02]  /*8dc0*/  UMOV UR5, 0x400 ;  /* 0x0000040000057882 */ /* 0x000fe40000000000 */
[----:B------:R-:W-:-:S05]  /*8dd0*/  ULEA UR5, UR58, UR5, 0x18 ;  /* 0x000000053a057291 */ /* 0x000fca000f8ec03f */
[----:B------:R-:W1:Y:S08]  /*8de0*/  LDC.64 R6, c[0x0][0x608] ;  /* 0x00018200ff067b82 */ /* 0x000e700000000a00 */
[----:B------:R-:W2:Y:S08]  /*8df0*/  LDC.64 R32, c[0x0][0x610] ;  /* 0x00018400ff207b82 */ /* 0x000eb00000000a00 */
[----:B------:R-:W2:Y:S01]  /*8e00*/  LDC.64 R34, c[0x0][0x618] ;  /* 0x00018600ff227b82 */ /* 0x000ea20000000a00 */
[----:B-1----:R1:W-:Y:S07]  /*8e10*/  STS.128 [UR5+0x34700], R4 ;  /* 0x03470004ff007988 */ /* 0x0023ee0008000c05 */
[----:B------:R-:W3:Y:S08]  /*8e20*/  LDC.64 R28, c[0x0][0x620] ;  /* 0x00018800ff1c7b82 */ /* 0x000ef00000000a00 */
[----:B------:R-:W3:Y:S01]  /*8e30*/  LDC.64 R30, c[0x0][0x628] ;  /* 0x00018a00ff1e7b82 */ /* 0x000ee20000000a00 */
[----:B--2---:R2:W-:Y:S07]  /*8e40*/  STS.128 [UR5+0x34710], R32 ;  /* 0x03471020ff007988 */ /* 0x0045ee0008000c05 */
[----:B------:R-:W4:Y:S08]  /*8e50*/  LDC.64 R24, c[0x0][0x630] ;  /* 0x00018c00ff187b82 */ /* 0x000f300000000a00 */
[----:B------:R-:W4:Y:S08]  /*8e60*/  LDC.64 R26, c[0x0][0x638] ;  /* 0x00018e00ff1a7b82 */ /* 0x000f300000000a00 */
[----:B------:R-:W5:Y:S01]  /*8e70*/  LDC.64 R20, c[0x0][0x640] ;  /* 0x00019000ff147b82 */ /* 0x000f620000000a00 */
[----:B---3--:R2:W-:Y:S07]  /*8e80*/  STS.128 [UR5+0x34720], R28 ;  /* 0x0347201cff007988 */ /* 0x0085ee0008000c05 */
[----:B------:R-:W5:Y:S08]  /*8e90*/  LDC.64 R22, c[0x0][0x648] ;  /* 0x00019200ff167b82 */ /* 0x000f700000000a00 */
[----:B------:R-:W3:Y:S01]  /*8ea0*/  LDC.64 R12, c[0x0][0x650] ;  /* 0x00019400ff0c7b82 */ /* 0x000ee20000000a00 */
[----:B----4-:R2:W-:Y:S07]  /*8eb0*/  STS.128 [UR5+0x34730], R24 ;  /* 0x03473018ff007988 */ /* 0x0105ee0008000c05 */
[----:B------:R-:W3:Y:S08]  /*8ec0*/  LDC.64 R14, c[0x0][0x658] ;  /* 0x00019600ff0e7b82 */ /* 0x000ef00000000a00 */
[----:B------:R-:W4:Y:S01]  /*8ed0*/  LDC.64 R8, c[0x0][0x660] ;  /* 0x00019800ff087b82 */ /* 0x000f220000000a00 */
[----:B-----5:R2:W-:Y:S07]  /*8ee0*/  STS.128 [UR5+0x34740], R20 ;  /* 0x03474014ff007988 */ /* 0x0205ee0008000c05 */
[----:B------:R-:W4:Y:S08]  /*8ef0*/  LDC.64 R10, c[0x0][0x668] ;  /* 0x00019a00ff0a7b82 */ /* 0x000f300000000a00 */
[----:B-1----:R-:W1:Y:S01]  /*8f00*/  LDC.64 R4, c[0x0][0x670] ;  /* 0x00019c00ff047b82 */ /* 0x002e620000000a00 */
[----:B---3--:R2:W-:Y:S07]  /*8f10*/  STS.128 [UR5+0x34750], R12 ;  /* 0x0347500cff007988 */ /* 0x0085ee0008000c05 */
[----:B------:R-:W1:Y:S01]  /*8f20*/  LDC.64 R6, c[0x0][0x678] ;  /* 0x00019e00ff067b82 */ /* 0x000e620000000a00 */
[----:B----4-:R2:W-:Y:S04]  /*8f30*/  STS.128 [UR5+0x34760], R8 ;  /* 0x03476008ff007988 */ /* 0x0105e80008000c05 */
[----:B-1----:R2:W-:Y:S02]  /*8f40*/  STS.128 [UR5+0x34770], R4 ;  /* 0x03477004ff007988 */ /* 0x0025e40008000c05 */
.L_x_124:
[----:B------:R-:W-:Y:S05]  /*8f50*/  BSYNC B0 ;  /* 0x0000000000007941 */ /* 0x000fea0003800000 */
.L_x_123:
[----:B------:R-:W-:Y:S01]  /*8f60*/  ELECT P0, URZ, PT ;  /* 0x00000000003f782f */ /* 0x000fe20003800000 */
[----:B------:R-:W-:Y:S01]  /*8f70*/  NOP ;  /* 0x0000000000007918 */ /* 0x000fe20000000000 */
[----:B------:R-:W-:Y:S01]  /*8f80*/  ULDC UR6, c[0x0][0x884] ;  /* 0x0002210000067ab9 */ /* 0x000fe20000000800 */
[----:B------:R-:W-:Y:S01]  /*8f90*/  BSSY B0, `(.L_x_125) ;  /* 0x0000035000007945 */ /* 0x000fe20003800000 */
[----:B------:R-:W-:-:S03]  /*8fa0*/  ULEA UR6, UR6, UR4, 0x1 ;  /* 0x0000000406067291 */ /* 0x000fc6000f8e083f */
[----:B------:R-:W-:Y:S02]  /*8fb0*/  ULDC.64 UR4, c[0x0][0x800] ;  /* 0x0002000000047ab9 */ /* 0x000fe40000000a00 */
[----:B------:R-:W-:-:S04]  /*8fc0*/  UIMAD.WIDE UR4, UR6, 0x80, UR4 ;  /* 0x00000080060478a5 */ /* 0x000fc8000f8e0204 */
[----:B------:R-:W-:Y:S08]  /*8fd0*/  @!P0 BRA `(.L_x_126) ;  /* 0x0000000000c08947 */ /* 0x000ff00003800000 */
[----:B------:R-:W-:Y:S01]  /*8fe0*/  ULDC.64 UR6, c[0x0][0x808] ;  /* 0x0002020000067ab9 */ /* 0x000fe20000000a00 */
[----:B------:R-:W-:Y:S01]  /*8ff0*/  ULDC.64 UR8, c[0x0][0x810] ;  /* 0x0002040000087ab9 */ /* 0x000fe20000000a00 */
[----:B------:R-:W-:Y:S02]  /*9000*/  ISETP.NE.U32.AND P0, PT, RZ, UR6, PT ;  /* 0x00000006ff007c0c */ /* 0x000fe4000bf05070 */
[----:B------:R-:W-:Y:S02]  /*9010*/  ISETP.NE.U32.AND P1, PT, RZ, UR8, PT ;  /* 0x00000008ff007c0c */ /* 0x000fe4000bf25070 */
[----:B------:R-:W-:Y:S02]  /*9020*/  ISETP.NE.AND.EX P0, PT, RZ, UR7, PT, P0 ;  /* 0x00000007ff007c0c */ /* 0x000fe4000bf05300 */
[----:B------:R-:W-:-:S11]  /*9030*/  ISETP.NE.AND.EX P1, PT, RZ, UR9, PT, P1 ;  /* 0x00000009ff007c0c */ /* 0x000fd6000bf25310 */
[----:B------:R-:W-:Y:S05]  /*9040*/  @!P0 BRA `(.L_x_127) ;  /* 0x0000000000188947 */ /* 0x000fea0003800000 */
[----:B--2---:R-:W1:Y:S02]  /*9050*/  LDC.64 R4, c[0x0][0x808] ;  /* 0x00020200ff047b82 */ /* 0x004e640000000a00 */
[----:B-1----:R-:W-:-:S06]  /*9060*/  IMAD.WIDE R4, R18, 0x8, R4 ;  /* 0x0000000812047825 */ /* 0x002fcc00078e0204 */
[----:B------:R-:W2:Y:S01]  /*9070*/  LDG.E.64 R4, desc[UR38][R4.64] ;  /* 0x0000002604047981 */ /* 0x000ea2000c1e1b00 */
[----:B------:R-:W-:Y:S02]  /*9080*/  UMOV UR6, 0x400 ;  /* 0x0000040000067882 */ /* 0x000fe40000000000 */
[----:B------:R-:W-:-:S09]  /*9090*/  ULEA UR6, UR58, UR6, 0x18 ;  /* 0x000000063a067291 */ /* 0x000fd2000f8ec03f */
[----:B--2---:R1:W-:Y:S03]  /*90a0*/  STS.64 [UR6+0x34700], R4 ;  /* 0x03470004ff007988 */ /* 0x0043e60008000a06 */
.L_x_127:
[----:B------:R-:W-:Y:S05]  /*90b0*/  @!P1 BRA `(.L_x_126) ;  /* 0x0000000000889947 */ /* 0x000fea0003800000 */
[----:B-12---:R-:W1:Y:S02]  /*90c0*/  LDC.64 R4, c[0x0][0x810] ;  /* 0x00020400ff047b82 */ /* 0x006e640000000a00 */
[----:B-1----:R-:W-:-:S06]  /*90d0*/  IMAD.WIDE R4, R18, 0x8, R4 ;  /* 0x0000000812047825 */ /* 0x002fcc00078e0204 */
[----:B------:R-:W2:Y:S01]  /*90e0*/  LDG.E.64 R4, desc[UR38][R4.64] ;  /* 0x0000002604047981 */ /* 0x000ea2000c1e1b00 */
[----:B------:R-:W-:Y:S02]  /*90f0*/  UMOV UR6, 0x400 ;  /* 0x0000040000067882 */ /* 0x000fe40000000000 */
[----:B------:R-:W-:-:S04]  /*9100*/  ULEA UR6, UR58, UR6, 0x18 ;  /* 0x000000063a067291 */ /* 0x000fc8000f8ec03f */
[----:B------:R-:W-:-:S05]  /*9110*/  UIADD3 UR7, UR6, 0x34700, URZ ;  /* 0x0003470006077890 */ /* 0x000fca000fffe03f */
[----:B------:R-:W1:Y:S01]  /*9120*/  LDS R6, [UR6+0x3471c] ;  /* 0x03471c06ff067984 */ /* 0x000e620008000800 */
[----:B------:R-:W-:-:S03]  /*9130*/  MOV R8, UR7 ;  /* 0x0000000700087c02 */ /* 0x000fc60008000f00 */
[----:B------:R-:W-:Y:S01]  /*9140*/  STS [UR6+0x34730], RZ ;  /* 0x034730ffff007988 */ /* 0x000fe20008000806 */
[----:B------:R-:W-:-:S05]  /*9150*/  SHF.R.U64 R8, R8, 0x4, RZ ;  /* 0x0000000408087819 */ /* 0x000fca00000012ff */
[----:B------:R-:W-:Y:S04]  /*9160*/  STS [UR6+0x34710], R8 ;  /* 0x03471008ff007988 */ /* 0x000fe80008000806 */
[----:B------:R-:W-:Y:S01]  /*9170*/  STS [UR6+0x34714], R8 ;  /* 0x03471408ff007988 */ /* 0x000fe20008000806 */
[C---:B--2---:R-:W-:Y:S01]  /*9180*/  SHF.L.U64.HI R10, R4.reuse, 0x1, R5 ;  /* 0x00000001040a7819 */ /* 0x044fe20000010205 */
[----:B------:R-:W-:Y:S02]  /*9190*/  IMAD.SHL.U32 R11, R4, 0x2, RZ ;  /* 0x00000002040b7824 */ /* 0x000fe400078e00ff */
[----:B------:R-:W-:Y:S01]  /*91a0*/  VIADD R5, R3, 0xffffffff ;  /* 0xffffffff03057836 */ /* 0x000fe20000000000 */
[----:B------:R-:W-:Y:S01]  /*91b0*/  LOP3.LUT R10, R10, 0x1fffffff, RZ, 0xc0, !PT ;  /* 0x1fffffff0a0a7812 */ /* 0x000fe200078ec0ff */
[----:B------:R-:W-:Y:S01]  /*91c0*/  VIADD R4, R0, 0xffffffff ;  /* 0xffffffff00047836 */ /* 0x000fe20000000000 */
[----:B------:R-:W-:-:S02]  /*91d0*/  LOP3.LUT R3, R11, 0xfffffffe, RZ, 0xc0, !PT ;  /* 0xfffffffe0b037812 */ /* 0x000fc400078ec0ff */
[--C-:B------:R-:W-:Y:S02]  /*91e0*/  SHF.R.U32.HI R7, RZ, 0x4, R10.reuse ;  /* 0x00000004ff077819 */ /* 0x100fe4000001160a */
[----:B------:R-:W-:Y:S02]  /*91f0*/  SHF.R.U64 R3, R3, 0x4, R10 ;  /* 0x0000000403037819 */ /* 0x000fe4000000120a */
[----:B-1----:R-:W-:-:S03]  /*9200*/  LOP3.LUT R6, R6, 0xf, R7, 0xb8, !PT ;  /* 0x0000000f06067812 */ /* 0x002fc600078eb807 */
[----:B------:R-:W-:Y:S04]  /*9210*/  STS [UR6+0x3470c], R3 ;  /* 0x03470c03ff007988 */ /* 0x000fe80008000806 */
[----:B------:R-:W-:Y:S04]  /*9220*/  STS [UR6+0x3471c], R6 ;  /* 0x03471c06ff007988 */ /* 0x000fe80008000806 */
[----:B------:R-:W1:Y:S02]  /*9230*/  LDS R7, [UR6+0x3471c] ;  /* 0x03471c06ff077984 */ /* 0x000e640008000800 */
[----:B-1----:R-:W-:-:S05]  /*9240*/  LOP3.LUT R7, R7, 0xf0, RZ, 0xb8, !PT ;  /* 0x000000f007077812 */ /* 0x002fca00078eb8ff */
[----:B------:R1:W-:Y:S04]  /*9250*/  STS [UR6+0x3471c], R7 ;  /* 0x03471c07ff007988 */ /* 0x0003e80008000806 */
[----:B------:R-:W2:Y:S01]  /*9260*/  LDS R9, [UR6+0x3471c] ;  /* 0x03471c06ff097984 */ /* 0x000ea20008000800 */
[----:B-1----:R-:W-:-:S05]  /*9270*/  CS2R R6, SRZ ;  /* 0x0000000000067805 */ /* 0x002fca000001ff00 */
[----:B------:R-:W-:Y:S01]  /*9280*/  STS.128 [UR6+0x34720], R4 ;  /* 0x03472004ff007988 */ /* 0x000fe20008000c06 */
[----:B--2---:R-:W-:-:S05]  /*9290*/  LOP3.LUT R9, R9, 0xf00, RZ, 0xb8, !PT ;  /* 0x00000f0009097812 */ /* 0x004fca00078eb8ff */
[----:B------:R-:W-:Y:S04]  /*92a0*/  STS.64 [UR6+0x34718], R8 ;  /* 0x03471808ff007988 */ /* 0x000fe80008000a06 */
[----:B------:R-:W1:Y:S02]  /*92b0*/  LDS R12, [UR6+0x3471c] ;  /* 0x03471c06ff0c7984 */ /* 0x000e640008000800 */
[----:B-1----:R-:W-:-:S05]  /*92c0*/  LOP3.LUT R0, R12, 0xf000, RZ, 0xb8, !PT ;  /* 0x0000f0000c007812 */ /* 0x002fca00078eb8ff */
[----:B------:R3:W-:Y:S02]  /*92d0*/  STS [UR6+0x3471c], R0 ;  /* 0x03471c00ff007988 */ /* 0x0007e40008000806 */
.L_x_126:
[----:B------:R-:W-:Y:S05]  /*92e0*/  BSYNC B0 ;  /* 0x0000000000007941 */ /* 0x000fea0003800000 */
.L_x_125:
[----:B---3--:R-:W3:Y:S01]  /*92f0*/  S2R R0, SR_LANEID ;  /* 0x0000000000007919 */ /* 0x008ee20000000000 */
[----:B------:R-:W-:Y:S01]  /*9300*/  ELECT P0, URZ, PT ;  /* 0x00000000003f782f */ /* 0x000fe20003800000 */
[----:B------:R-:W-:Y:S01]  /*9310*/  NOP ;  /* 0x0000000000007918 */ /* 0x000fe20000000000 */
[----:B------:R-:W-:Y:S11]  /*9320*/  BSSY B0, `(.L_x_128) ;  /* 0x0000004000007945 */ /* 0x000ff60003800000 */
[----:B------:R-:W-:Y:S05]  /*9330*/  @!P0 BRA `(.L_x_129) ;  /* 0x0000000000088947 */ /* 0x000fea0003800000 */
[----:B------:R0:W-:Y:S01]  /*9340*/  UTMACMDFLUSH ;  /* 0x00000000000079b7 */ /* 0x0001e20000000000 */
[----:B------:R-:W-:-:S04]  /*9350*/  DEPBAR.LE SB0, 0x0 ;  /* 0x000080000000791a */ /* 0x000fc80000000000 */
.L_x_129:
[----:B------:R-:W-:Y:S05]  /*9360*/  BSYNC B0 ;  /* 0x0000000000007941 */ /* 0x000fea0003800000 */
.L_x_128:
[----:B------:R-:W-:Y:S01]  /*9370*/  UMOV UR6, 0x400 ;  /* 0x0000040000067882 */ /* 0x000fe20000000000 */
[----:B--23--:R-:W-:Y:S01]  /*9380*/  IMAD.SHL.U32 R6, R0, 0x4, RZ ;  /* 0x0000000400067824 */ /* 0x00cfe200078e00ff */
[----:B------:R-:W-:-:S04]  /*9390*/  ULEA UR6, UR58, UR6, 0x18 ;  /* 0x000000063a067291 */ /* 0x000fc8000f8ec03f */
[----:B------:R-:W-:Y:S01]  /*93a0*/  UIADD3 UR32, UR6, 0x34700, URZ ;  /* 0x0003470006207890 */ /* 0x000fe2000fffe03f */
[----:B-1----:R-:W-:Y:S01]  /*93b0*/  IADD3 R4, P0, R6, UR4, RZ ;  /* 0x0000000406047c10 */ /* 0x002fe2000ff1e0ff */
[----:B------:R-:W-:-:S04]  /*93c0*/  IMAD.MOV.U32 R0, RZ, RZ, RZ ;  /* 0x000000ffff007224 */ /* 0x000fc800078e00ff */
[----:B------:R-:W-:-:S03]  /*93d0*/  IMAD.X R5, RZ, RZ, UR5, P0 ;  /* 0x00000005ff057e24 */ /* 0x000fc600080e06ff */
[----:B------:R-:W1:Y:S01]  /*93e0*/  LDS R3, [R6+UR32] ;  /* 0x0000002006037984 */ /* 0x000e620008000800 */
[----:B------:R-:W-:-:S03]  /*93f0*/  SHF.L.U32 R0, R0, 0x1f, RZ ;  /* 0x0000001f00007819 */ /* 0x000fc600000006ff */
[----:B-1----:R1:W2:Y:S02]  /*9400*/  ATOMG.E.EXCH.STRONG.GPU PT, RZ, [R4], R3 ;  /* 0x0000000304ff73a8 */ /* 0x0022a400041ee100 */
[----:B--2---:R-:W2:Y:S01]  /*9410*/  SYNCS.PHASECHK.TRANS64.TRYWAIT P0, [UR6+0x34528], R0 ;  /* 0x03452800ff0075a7 */ /* 0x004ea20008000146 */
[----:B------:R-:W-:Y:S02]  /*9420*/  ULOP3.LUT UR31, UR59, 0x1, URZ, 0xfc, !UPT ;  /* 0x000000013b1f7892 */ /* 0x000fe4000f8efc3f */
[----:B------:R-:W-:Y:S01]  /*9430*/  ULOP3.LUT UR30, UR61, 0x2, URZ, 0xfc, !UPT ;  /* 0x000000023d1e7892 */ /* 0x000fe2000f8efc3f */
[----:B-12---:R-:W-:Y:S11]  /*9440*/  @!P0 BRA `(.L_x_130) ;  /* 0x0000005800cc8947 */ /* 0x006ff60003800000 */
.L_x_290:
[----:B------:R-:W-:Y:S01]  /*9450*/  IMAD.MOV.U32 R4, RZ, RZ, 0x1 ;  /* 0x00000001ff047424 */ /* 0x000fe200078e00ff */
[----:B------:R-:W-:Y:S01]  /*9460*/  ULDC UR29, c[0x0][0x598] ;  /* 0x00016600001d7ab9 */ /* 0x000fe20000000800 */
[----:B-1----:R-:W-:Y:S01]  /*9470*/  IMAD.MOV.U32 R0, RZ, RZ, RZ ;  /* 0x000000ffff007224 */ /* 0x002fe200078e00ff */
[----:B------:R-:W-:Y:S01]  /*9480*/  ULDC UR28, c[0x0][0x580] ;  /* 0x00016000001c7ab9 */ /* 0x000fe20000000800 */
[----:B------:R-:W-:Y:S01]  /*9490*/  ULDC.64 UR24, c[0x0][0x590] ;  /* 0x0001640000187ab9 */ /* 0x000fe20000000a00 */
[----:B------:R-:W-:-:S05]  /*94a0*/  ULDC.64 UR26, c[0x0][0x588] ;  /* 0x00016200001a7ab9 */ /* 0x000fca0000000a00 */
.L_x_191:
[----:B------:R-:W-:-:S06]  /*94b0*/  UISETP.NE.AND UP0, UPT, UR31, 0x3, UPT ;  /* 0x000000031f00788c */ /* 0x000fcc000bf05270 */
[----:B------:R-:W-:-:S13]  /*94c0*/  PLOP3.LUT P1, PT, PT, PT, UP0, 0x80, 0x0 ;  /* 0x000000000000781c */ /* 0x000fda0003f2f008 */
[----:B-----5:R-:W-:Y:S05]  /*94d0*/  @!P1 BRA `(.L_x_131) ;  /* 0x0000000000049947 */ /* 0x020fea0003800000 */
[----:B------:R-:W-:Y:S01]  /*94e0*/  BPT.TRAP 0x1 ;  /* 0x000000040000795c */ /* 0x000fe20000300000 */
.L_x_131:
[----:B------:R-:W-:Y:S02]  /*94f0*/  R2UR UR7, R2 ;  /* 0x00000000020772ca */ /* 0x000fe400000e0000 */
[----:B------:R-:W-:Y:S02]  /*9500*/  SHF.L.U32 R3, R0, 0x1f, RZ ;  /* 0x0000001f00037819 */ /* 0x000fe400000006ff */
[----:B------:R-:W-:-:S09]  /*9510*/  LEA R8, R2, UR6, 0x4 ;  /* 0x0000000602087c11 */ /* 0x000fd2000f8e20ff */
[----:B------:R-:W-:-:S09]  /*9520*/  ULEA UR7, UR7, UR6, 0x3 ;  /* 0x0000000607077291 */ /* 0x000fd2000f8e183f */
[----:B------:R-:W1:Y:S02]  /*9530*/  SYNCS.PHASECHK.TRANS64.TRYWAIT P0, [UR7+0x34400], R3 ;  /* 0x03440003ff0075a7 */ /* 0x000e640008000147 */
[----:B-1----:R-:W-:Y:S05]  /*9540*/  @!P0 BRA `(.L_x_132) ;  /* 0x0000005800a48947 */ /* 0x002fea0003800000 */
.L_x_291:
[----:B------:R-:W2:Y:S01]  /*9550*/  LDS.128 R8, [R8+0x34550] ;  /* 0x0345500008087984 */ /* 0x000ea20000000c00 */
        /* <DEDUP_REMOVED lines=8> */
.L_x_133:
[----:B------:R-:W-:Y:S01]  /*95e0*/  UIADD3 UR7, UR7, 0x34440, URZ ;  /* 0x0003444007077890 */ /* 0x000fe2000fffe03f */
[----:B------:R-:W-:Y:S02]  /*95f0*/  R2UR UR18, R16 ;  /* 0x00000000101272ca */ /* 0x000fe400000e0000 */
[----:B------:R-:W-:Y:S01]  /*9600*/  R2UR UR19, R17 ;  /* 0x00000000111372ca */ /* 0x000fe200000e0000 */
[----:B------:R-:W-:Y:S01]  /*9610*/  UPRMT UR7, UR58, 0x654, UR7 ;  /* 0x000006543a077896 */ /* 0x000fe20008000007 */
[----:B------:R-:W-:Y:S02]  /*9620*/  LOP3.LUT P1, RZ, R4, 0xff, RZ, 0xc0, !PT ;  /* 0x000000ff04ff7812 */ /* 0x000fe4000782c0ff */
[----:B------:R-:W-:-:S04]  /*9630*/  ISETP.NE.U32.AND P0, PT, RZ, UR24, PT ;  /* 0x00000018ff007c0c */ /* 0x000fc8000bf05070 */
[----:B------:R-:W-:Y:S02]  /*9640*/  ISETP.NE.AND.EX P0, PT, RZ, UR25, PT, P0 ;  /* 0x00000019ff007c0c */ /* 0x000fe4000bf05300 */
[----:B---3--:R-:W-:Y:S01]  /*9650*/  SYNCS.ARRIVE.TRANS64.RED.A1T0 RZ, [UR7], RZ ;  /* 0x000000ffffff79a7 */ /* 0x008fe20008100407 */
[----:B------:R-:W-:Y:S02]  /*9660*/  USHF.L.U32 UR18, UR18, 0x7, URZ ;  /* 0x0000000712127899 */ /* 0x000fe4000800063f */
[----:B------:R-:W-:Y:S02]  /*9670*/  USHF.L.U32 UR19, UR19, 0x7, URZ ;  /* 0x0000000713137899 */ /* 0x000fe4000800063f */
[----:B------:R-:W-:Y:S10]  /*9680*/  @!P1 BRA `(.L_x_134) ;  /* 0x00000000000c9947 */ /* 0x000ff40003800000 */
[----:B------:R-:W-:-:S04]  /*9690*/  DEPBAR {5,4,3,2,1,0} ;  /* 0x0000003f0000791a */ /* 0x000fc80000000000 */
[----:B------:R3:W-:Y:S02]  /*96a0*/  UTMACCTL.IV [UR4] ;  /* 0x00000000040079b9 */ /* 0x0007e40008000000 */
[----:B---3--:R-:W-:Y:S01]  /*96b0*/  NOP ;  /* 0x0000000000007918 */ /* 0x008fe20000000000 */
.L_x_134:
[----:B------:R-:W-:Y:S05]  /*96c0*/  @!P0 BRA `(.L_x_135) ;  /* 0x0000000000188947 */ /* 0x000fea0003800000 */
[----:B------:R-:W3:Y:S02]  /*96d0*/  LDC.64 R4, c[0x0][0x590] ;  /* 0x00016400ff047b82 */ /* 0x000ee40000000a00 */
[----:B---3--:R-:W-:-:S06]  /*96e0*/  IMAD.WIDE R4, R18, 0x8, R4 ;  /* 0x0000000812047825 */ /* 0x008fcc00078e0204 */
[----:B------:R-:W1:Y:S04]  /*96f0*/  LDG.E.64 R4, desc[UR38][R4.64] ;  /* 0x0000002604047981 */ /* 0x000e68000c1e1b00 */
[----:B-1----:R-:W3:Y:S02]  /*9700*/  LD.E R3, desc[UR38][R4.64] ;  /* 0x0000002604037980 */ /* 0x002ee4000c101900 */
[----:B---3--:R-:W-:Y:S01]  /*9710*/  FSETP.NEU.AND P0, PT, R3, RZ, PT ;  /* 0x000000ff0300720b */ /* 0x008fe20003f0d000 */
[----:B------:R-:W-:-:S12]  /*9720*/  BRA `(.L_x_136) ;  /* 0x0000000000247947 */ /* 0x000fd80003800000 */
.L_x_135:
[----:B------:R-:W-:Y:S02]  /*9730*/  ISETP.NE.U32.AND P1, PT, RZ, UR26, PT ;  /* 0x0000001aff007c0c */ /* 0x000fe4000bf25070 */
[----:B------:R-:W-:Y:S02]  /*9740*/  FSETP.NEU.AND P0, PT, RZ, UR28, PT ;  /* 0x0000001cff007c0b */ /* 0x000fe4000bf0d000 */
[----:B------:R-:W-:-:S13]  /*9750*/  ISETP.NE.AND.EX P1, PT, RZ, UR27, PT, P1 ;  /* 0x0000001bff007c0c */ /* 0x000fda000bf25310 */
[----:B------:R-:W-:Y:S05]  /*9760*/  @!P1 BRA `(.L_x_136) ;  /* 0x0000000000149947 */ /* 0x000fea0003800000 */
[----:B------:R-:W3:Y:S01]  /*9770*/  LDC.64 R4, c[0x0][0x588] ;  /* 0x00016200ff047b82 */ /* 0x000ee20000000a00 */
[----:B-1----:R-:W-:-:S04]  /*9780*/  IMAD R3, R18, UR29, RZ ;  /* 0x0000001d12037c24 */ /* 0x002fc8000f8e02ff */
[----:B---3--:R-:W-:-:S06]  /*9790*/  IMAD.WIDE R4, R3, 0x4, R4 ;  /* 0x0000000403047825 */ /* 0x008fcc00078e0204 */
[----:B------:R-:W3:Y:S02]  /*97a0*/  LDG.E R4, desc[UR38][R4.64] ;  /* 0x0000002604047981 */ /* 0x000ee4000c1e1900 */
[----:B---3--:R-:W-:-:S13]  /*97b0*/  FSETP.NEU.AND P0, PT, R4, RZ, PT ;  /* 0x000000ff0400720b */ /* 0x008fda0003f0d000 */
.L_x_136:
[----:B------:R-:W-:Y:S01]  /*97c0*/  UISETP.NE.AND UP0, UPT, UR30, 0x3, UPT ;  /* 0x000000031e00788c */ /* 0x000fe2000bf05270 */
[----:B------:R-:W-:-:S05]  /*97d0*/  ELECT P1, URZ, PT ;  /* 0x00000000003f782f */ /* 0x000fca0003820000 */
[----:B------:R-:W-:Y:S02]  /*97e0*/  PLOP3.LUT P2, PT, PT, PT, UP0, 0x80, 0x0 ;  /* 0x000000000000781c */ /* 0x000fe40003f4f008 */
[----:B------:R-:W-:-:S11]  /*97f0*/  PLOP3.LUT P0, PT, P0, P1, PT, 0x2a, 0x0 ;  /* 0x000000000000781c */ /* 0x000fd60000702572 */
[----:B------:R-:W-:Y:S05]  /*9800*/  @!P2 BRA `(.L_x_137) ;  /* 0x000000000004a947 */ /* 0x000fea0003800000 */
[----:B------:R-:W-:Y:S01]  /*9810*/  BPT.TRAP 0x1 ;  /* 0x000000040000795c */ /* 0x000fe20000300000 */
.L_x_137:
[----:B-1----:R-:W-:-:S05]  /*9820*/  IMAD.MOV.U32 R3, RZ, RZ, 0x1 ;  /* 0x00000001ff037424 */ /* 0x002fca00078e00ff */
[----:B------:R-:W-:-:S04]  /*9830*/  SHF.L.U32 R3, R3, 0x1f, RZ ;  /* 0x0000001f03037819 */ /* 0x000fc800000006ff */
[----:B------:R-:W1:Y:S02]  /*9840*/  SYNCS.PHASECHK.TRANS64.TRYWAIT P1, [UR6+0x34500], R3 ;  /* 0x03450003ff0075a7 */ /* 0x000e640008020146 */
[----:B-1----:R-:W-:Y:S05]  /*9850*/  @!P1 BRA `(.L_x_138) ;  /* 0x0000005400f89947 */ /* 0x002fea0003800000 */
.L_x_292:
[----:B------:R-:W-:Y:S04]  /*9860*/  BSSY B0, `(.L_x_139) ;  /* 0x000000b000007945 */ /* 0x000fe80003800000 */
[----:B------:R-:W-:Y:S05]  /*9870*/  @P0 BRA `(.L_x_140) ;  /* 0x0000000000240947 */ /* 0x000fea0003800000 */
[----:B------:R-:W-:Y:S02]  /*9880*/  UIADD3 UR16, UR6, 0x30000, URZ ;  /* 0x0003000006107890 */ /* 0x000fe4000fffe03f */
[----:B------:R-:W-:Y:S01]  /*9890*/  UIADD3 UR17, UR6, 0x344e0, URZ ;  /* 0x000344e006117890 */ /* 0x000fe2000fffe03f */
[----:B------:R-:W-:Y:S01]  /*98a0*/  UMOV UR8, 0x0 ;  /* 0x0000000000087882 */ /* 0x000fe20000000000 */
[----:B------:R-:W-:-:S07]  /*98b0*/  UMOV UR9, 0x10000000 ;  /* 0x1000000000097882 */ /* 0x000fce0000000000 */
[----:B------:R3:W-:Y:S02]  /*98c0*/  UTMALDG.2D [UR16], [UR4], desc[UR8] ;  /* 0x00000810040075b4 */ /* 0x0007e40008009000 */
[----:B---3--:R-:W-:Y:S05]  /*98d0*/  @!P2 BRA `(.L_x_141) ;  /* 0x000000000004a947 */ /* 0x008fea0003800000 */
[----:B------:R-:W-:Y:S01]  /*98e0*/  BPT.TRAP 0x1 ;  /* 0x000000040000795c */ /* 0x000fe20000300000 */
.L_x_141:
[----:B-1----:R-:W1:Y:S02]  /*98f0*/  LDC R4, c[0x0][0x828] ;  /* 0x00020a00ff047b82 */ /* 0x002e640000000800 */
[----:B-1----:R3:W-:Y:S02]  /*9900*/  SYNCS.ARRIVE.TRANS64.RED.A0TR RZ, [UR6+0x344e0], R4 ;  /* 0x0344e004ffff79a7 */ /* 0x0027e40008300406 */
.L_x_140:
[----:B------:R-:W-:Y:S05]  /*9910*/  BSYNC B0 ;  /* 0x0000000000007941 */ /* 0x000fea0003800000 */
.L_x_139:
[----:B------:R-:W-:Y:S05]  /*9920*/  @!P2 BRA `(.L_x_142) ;  /* 0x000000000004a947 */ /* 0x000fea0003800000 */
[----:B------:R-:W-:Y:S01]  /*9930*/  BPT.TRAP 0x1 ;  /* 0x000000040000795c */ /* 0x000fe20000300000 */
.L_x_142:
[----:B------:R-:W-:-:S04]  /*9940*/  UIADD3 UR13, UR6, 0x344e0, URZ ;  /* 0x000344e0060d7890 */ /* 0x000fc8000fffe03f */
[----:B------:R-:W-:-:S09]  /*9950*/  UPRMT UR7, UR58, 0x654, UR13 ;  /* 0x000006543a077896 */ /* 0x000fd2000800000d */
[----:B------:R-:W-:Y:S01]  /*9960*/  SYNCS.ARRIVE.TRANS64.RED.A1T0 RZ, [UR7], RZ ;  /* 0x000000ffffff79a7 */ /* 0x000fe20008100407 */
[----:B------:R-:W-:Y:S05]  /*9970*/  @!P2 BRA `(.L_x_143) ;  /* 0x000000000004a947 */ /* 0x000fea0003800000 */
[----:B------:R-:W-:Y:S01]  /*9980*/  BPT.TRAP 0x1 ;  /* 0x000000040000795c */ /* 0x000fe20000300000 */
.L_x_143:
[----:B------:R-:W4:Y:S02]  /*9990*/  SYNCS.PHASECHK.TRANS64.TRYWAIT P1, [UR6+0x34508], R3 ;  /* 0x03450803ff0075a7 */ /* 0x000f240008020146 */
[----:B----4-:R-:W-:Y:S05]  /*99a0*/  @!P1 BRA `(.L_x_144) ;  /* 0x0000005400bc9947 */ /* 0x010fea0003800000 */
.L_x_293:
[----:B------:R-:W-:Y:S04]  /*99b0*/  BSSY B0, `(.L_x_145) ;  /* 0x000000d000007945 */ /* 0x000fe80003800000 */
[----:B------:R-:W-:Y:S05]  /*99c0*/  @P0 BRA `(.L_x_146) ;  /* 0x00000000002c0947 */ /* 0x000fea0003800000 */
[----:B------:R-:W-:Y:S02]  /*99d0*/  UIADD3 UR10, UR18, 0x40, URZ ;  /* 0x00000040120a7890 */ /* 0x000fe4000fffe03f */
[----:B------:R-:W-:Y:S02]  /*99e0*/  UIADD3 UR8, UR6, 0x31000, URZ ;  /* 0x0003100006087890 */ /* 0x000fe4000fffe03f */
[----:B------:R-:W-:Y:S01]  /*99f0*/  UIADD3 UR9, UR6, 0x344e8, URZ ;  /* 0x000344e806097890 */ /* 0x000fe2000fffe03f */
[----:B------:R-:W-:Y:S01]  /*9a00*/  UMOV UR14, 0x0 ;  /* 0x00000000000e7882 */ /* 0x000fe20000000000 */
[----:B------:R-:W-:Y:S01]  /*9a10*/  UMOV UR15, 0x10000000 ;  /* 0x10000000000f7882 */ /* 0x000fe20000000000 */
[----:B------:R-:W-:-:S06]  /*9a20*/  UMOV UR11, UR19 ;  /* 0x00000013000b7c82 */ /* 0x000fcc0008000000 */
[----:B------:R4:W-:Y:S02]  /*9a30*/  UTMALDG.2D [UR8], [UR4], desc[UR14] ;  /* 0x00000e08040075b4 */ /* 0x0009e40008009000 */
[----:B----4-:R-:W-:Y:S05]  /*9a40*/  @!P2 BRA `(.L_x_147) ;  /* 0x000000000004a947 */ /* 0x010fea0003800000 */
[----:B------:R-:W-:Y:S01]  /*9a50*/  BPT.TRAP 0x1 ;  /* 0x000000040000795c */ /* 0x000fe20000300000 */
.L_x_147:
[----:B-1-3--:R-:W1:Y:S02]  /*9a60*/  LDC R4, c[0x0][0x828] ;  /* 0x00020a00ff047b82 */ /* 0x00ae640000000800 */
[----:B-1----:R4:W-:Y:S02]  /*9a70*/  SYNCS.ARRIVE.TRANS64.RED.A0TR RZ, [UR6+0x344e8], R4 ;  /* 0x0344e804ffff79a7 */ /* 0x0029e40008300406 */
.L_x_146:
[----:B------:R-:W-:Y:S05]  /*9a80*/  BSYNC B0 ;  /* 0x0000000000007941 */ /* 0x000fea0003800000 */
.L_x_145:
[----:B------:R-:W-:Y:S05]  /*9a90*/  @!P2 BRA `(.L_x_148) ;  /* 0x000000000004a947 */ /* 0x000fea0003800000 */
[----:B------:R-:W-:Y:S01]  /*9aa0*/  BPT.TRAP 0x1 ;  /* 0x000000040000795c */ /* 0x000fe20000300000 */
.L_x_148:
[----:B------:R-:W-:Y:S02]  /*9ab0*/  UIADD3 UR9, UR6, 0x344e8, URZ ;  /* 0x000344e806097890 */ /* 0x000fe4000fffe03f */
[----:B------:R-:W-:Y:S02]  /*9ac0*/  UIADD3 UR23, UR19, 0x20, URZ ;  /* 0x0000002013177890 */ /* 0x000fe4000fffe03f */
[----:B------:R-:W-:-:S09]  /*9ad0*/  UPRMT UR16, UR58, 0x654, UR9 ;  /* 0x000006543a107896 */ /* 0x000fd20008000009 */
[----:B------:R-:W-:Y:S01]  /*9ae0*/  SYNCS.ARRIVE.TRANS64.RED.A1T0 RZ, [UR16], RZ ;  /* 0x000000ffffff79a7 */ /* 0x000fe20008100410 */
[----:B------:R-:W-:Y:S05]  /*9af0*/  @!P2 BRA `(.L_x_149) ;  /* 0x000000000004a947 */ /* 0x000fea0003800000 */
[----:B------:R-:W-:Y:S01]  /*9b00*/  BPT.TRAP 0x1 ;  /* 0x000000040000795c */ /* 0x000fe20000300000 */
.L_x_149:
[----:B------:R-:W5:Y:S02]  /*9b10*/  SYNCS.PHASECHK.TRANS64.TRYWAIT P1, [UR6+0x34510], R3 ;  /* 0x03451003ff0075a7 */ /* 0x000f640008020146 */
[----:B-----5:R-:W-:Y:S05]  /*9b20*/  @!P1 BRA `(.L_x_150) ;  /* 0x0000005400749947 */ /* 0x020fea0003800000 */
.L_x_294:
[----:B------:R-:W-:Y:S04]  /*9b30*/  BSSY B0, `(.L_x_151) ;  /* 0x000000c000007945 */ /* 0x000fe80003800000 */
[----:B------:R-:W-:Y:S05]  /*9b40*/  @P0 BRA `(.L_x_152) ;  /* 0x0000000000280947 */ /* 0x000fea0003800000 */
[----:B------:R-:W-:Y:S02]  /*9b50*/  UIADD3 UR20, UR6, 0x32000, URZ ;  /* 0x0003200006147890 */ /* 0x000fe4000fffe03f */
[----:B------:R-:W-:Y:S01]  /*9b60*/  UIADD3 UR21, UR6, 0x344f0, URZ ;  /* 0x000344f006157890 */ /* 0x000fe2000fffe03f */
[----:B------:R-:W-:Y:S01]  /*9b70*/  UMOV UR10, 0x0 ;  /* 0x00000000000a7882 */ /* 0x000fe20000000000 */
[----:B------:R-:W-:Y:S01]  /*9b80*/  UMOV UR11, 0x10000000 ;  /* 0x10000000000b7882 */ /* 0x000fe20000000000 */
[----:B------:R-:W-:-:S06]  /*9b90*/  UMOV UR22, UR18 ;  /* 0x0000001200167c82 */ /* 0x000fcc0008000000 */
[----:B------:R1:W-:Y:S02]  /*9ba0*/  UTMALDG.2D [UR20], [UR4], desc[UR10] ;  /* 0x00000a14040075b4 */ /* 0x0003e40008009000 */
[----:B-1----:R-:W-:Y:S05]  /*9bb0*/  @!P2 BRA `(.L_x_153) ;  /* 0x000000000004a947 */ /* 0x002fea0003800000 */
[----:B------:R-:W-:Y:S01]  /*9bc0*/  BPT.TRAP 0x1 ;  /* 0x000000040000795c */ /* 0x000fe20000300000 */
.L_x_153:
[----:B---34-:R-:W1:Y:S02]  /*9bd0*/  LDC R4, c[0x0][0x828] ;  /* 0x00020a00ff047b82 */ /* 0x018e640000000800 */
[----:B-1----:R1:W-:Y:S02]  /*9be0*/  SYNCS.ARRIVE.TRANS64.RED.A0TR RZ, [UR6+0x344f0], R4 ;  /* 0x0344f004ffff79a7 */ /* 0x0023e40008300406 */
.L_x_152:
[----:B------:R-:W-:Y:S05]  /*9bf0*/  BSYNC B0 ;  /* 0x0000000000007941 */ /* 0x000fea0003800000 */
.L_x_151:
[----:B------:R-:W-:Y:S05]  /*9c00*/  @!P2 BRA `(.L_x_154) ;  /* 0x000000000004a947 */ /* 0x000fea0003800000 */
[----:B------:R-:W-:Y:S01]  /*9c10*/  BPT.TRAP 0x1 ;  /* 0x000000040000795c */ /* 0x000fe20000300000 */
.L_x_154:
[----:B------:R-:W-:-:S04]  /*9c20*/  UIADD3 UR17, UR6, 0x344f0, URZ ;  /* 0x000344f006117890 */ /* 0x000fc8000fffe03f */
[----:B------:R-:W-:-:S09]  /*9c30*/  UPRMT UR33, UR58, 0x654, UR17 ;  /* 0x000006543a217896 */ /* 0x000fd20008000011 */
[----:B------:R-:W-:Y:S01]  /*9c40*/  SYNCS.ARRIVE.TRANS64.RED.A1T0 RZ, [UR33], RZ ;  /* 0x000000ffffff79a7 */ /* 0x000fe20008100421 */
[----:B------:R-:W-:Y:S05]  /*9c50*/  @!P2 BRA `(.L_x_155) ;  /* 0x000000000004a947 */ /* 0x000fea0003800000 */
[----:B------:R-:W-:Y:S01]  /*9c60*/  BPT.TRAP 0x1 ;  /* 0x000000040000795c */ /* 0x000fe20000300000 */
.L_x_155:
[----:B------:R-:W5:Y:S02]  /*9c70*/  SYNCS.PHASECHK.TRANS64.TRYWAIT P1, [UR6+0x34518], R3 ;  /* 0x03451803ff0075a7 */ /* 0x000f640008020146 */
[----:B-----5:R-:W-:Y:S05]  /*9c80*/  @!P1 BRA `(.L_x_156) ;  /* 0x0000005400349947 */ /* 0x020fea0003800000 */
.L_x_295:
[----:B------:R-:W-:Y:S04]  /*9c90*/  BSSY B0, `(.L_x_157) ;  /* 0x000000c000007945 */ /* 0x000fe80003800000 */
[----:B------:R-:W-:Y:S05]  /*9ca0*/  @P0 BRA `(.L_x_158) ;  /* 0x0000000000280947 */ /* 0x000fea0003800000 */
[----:B------:R-:W-:Y:S02]  /*9cb0*/  UIADD3 UR22, UR18, 0x40, URZ ;  /* 0x0000004012167890 */ /* 0x000fe4000fffe03f */
[----:B------:R-:W-:Y:S02]  /*9cc0*/  UIADD3 UR20, UR6, 0x33000, URZ ;  /* 0x0003300006147890 */ /* 0x000fe4000fffe03f */
[----:B------:R-:W-:Y:S01]  /*9cd0*/  UIADD3 UR21, UR6, 0x344f8, URZ ;  /* 0x000344f806157890 */ /* 0x000fe2000fffe03f */
[----:B------:R-:W-:Y:S01]  /*9ce0*/  UMOV UR10, 0x0 ;  /* 0x00000000000a7882 */ /* 0x000fe20000000000 */
[----:B------:R-:W-:-:S07]  /*9cf0*/  UMOV UR11, 0x10000000 ;  /* 0x10000000000b7882 */ /* 0x000fce0000000000 */
[----:B------:R1:W-:Y:S02]  /*9d00*/  UTMALDG.2D [UR20], [UR4], desc[UR10] ;  /* 0x00000a14040075b4 */ /* 0x0003e40008009000 */
[----:B-1----:R-:W-:Y:S05]  /*9d10*/  @!P2 BRA `(.L_x_159) ;  /* 0x000000000004a947 */ /* 0x002fea0003800000 */
[----:B------:R-:W-:Y:S01]  /*9d20*/  BPT.TRAP 0x1 ;  /* 0x000000040000795c */ /* 0x000fe20000300000 */
.L_x_159:
[----:B---34-:R-:W1:Y:S02]  /*9d30*/  LDC R4, c[0x0][0x828] ;  /* 0x00020a00ff047b82 */ /* 0x018e640000000800 */
[----:B-1----:R1:W-:Y:S02]  /*9d40*/  SYNCS.ARRIVE.TRANS64.RED.A0TR RZ, [UR6+0x344f8], R4 ;  /* 0x0344f804ffff79a7 */ /* 0x0023e40008300406 */
.L_x_158:
[----:B------:R-:W-:Y:S05]  /*9d50*/  BSYNC B0 ;  /* 0x0000000000007941 */ /* 0x000fea0003800000 */
.L_x_157:
[----:B------:R-:W-:Y:S05]  /*9d60*/  @!P2 BRA `(.L_x_160) ;  /* 0x000000000004a947 */ /* 0x000fea0003800000 */
[----:B------:R-:W-:Y:S01]  /*9d70*/  BPT.TRAP 0x1 ;  /* 0x000000040000795c */ /* 0x000fe20000300000 */
.L_x_160:
[----:B------:R-:W-:Y:S02]  /*9d80*/  UIADD3 UR21, UR6, 0x344f8, URZ ;  /* 0x000344f806157890 */ /* 0x000fe4000fffe03f */
[----:B------:R-:W-:Y:S02]  /*9d90*/  UIADD3 UR15, UR19, 0x40, URZ ;  /* 0x00000040130f7890 */ /* 0x000fe4000fffe03f */
[----:B------:R-:W-:-:S09]  /*9da0*/  UPRMT UR34, UR58, 0x654, UR21 ;  /* 0x000006543a227896 */ /* 0x000fd20008000015 */
[----:B------:R-:W-:Y:S01]  /*9db0*/  SYNCS.ARRIVE.TRANS64.RED.A1T0 RZ, [UR34], RZ ;  /* 0x000000ffffff79a7 */ /* 0x000fe20008100422 */
[----:B------:R-:W-:Y:S05]  /*9dc0*/  @!P2 BRA `(.L_x_161) ;  /* 0x000000000004a947 */ /* 0x000fea0003800000 */
[----:B------:R-:W-:Y:S01]  /*9dd0*/  BPT.TRAP 0x1 ;  /* 0x000000040000795c */ /* 0x000fe20000300000 */
.L_x_161:
[----:B-1-34-:R-:W-:-:S04]  /*9de0*/  SHF.L.U32 R4, RZ, 0x1f, RZ ;  /* 0x0000001fff047819 */ /* 0x01afc800000006ff */
[----:B------:R-:W1:Y:S02]  /*9df0*/  SYNCS.PHASECHK.TRANS64.TRYWAIT P1, [UR6+0x34500], R4 ;  /* 0x03450004ff0075a7 */ /* 0x000e640008020146 */
[----:B-1----:R-:W-:Y:S05]  /*9e00*/  @!P1 BRA `(.L_x_162) ;  /* 0x0000005000ec9947 */ /* 0x002fea0003800000 */
.L_x_296:
[----:B------:R-:W-:Y:S04]  /*9e10*/  BSSY B0, `(.L_x_163) ;  /* 0x000000b000007945 */ /* 0x000fe80003800000 */
[----:B------:R-:W-:Y:S05]  /*9e20*/  @P0 BRA `(.L_x_164) ;  /* 0x0000000000240947 */ /* 0x000fea0003800000 */
[----:B------:R-:W-:Y:S01]  /*9e30*/  UIADD3 UR12, UR6, 0x30000, URZ ;  /* 0x00030000060c7890 */ /* 0x000fe2000fffe03f */
[----:B------:R-:W-:Y:S01]  /*9e40*/  UMOV UR10, 0x0 ;  /* 0x00000000000a7882 */ /* 0x000fe20000000000 */
[----:B------:R-:W-:Y:S01]  /*9e50*/  UMOV UR11, 0x10000000 ;  /* 0x10000000000b7882 */ /* 0x000fe20000000000 */
[----:B------:R-:W-:-:S06]  /*9e60*/  UMOV UR14, UR18 ;  /* 0x00000012000e7c82 */ /* 0x000fcc0008000000 */
[----:B------:R3:W-:Y:S02]  /*9e70*/  UTMALDG.2D [UR12], [UR4], desc[UR10] ;  /* 0x00000a0c040075b4 */ /* 0x0007e40008009000 */
[----:B---3--:R-:W-:Y:S05]  /*9e80*/  @!P2 BRA `(.L_x_165) ;  /* 0x000000000004a947 */ /* 0x008fea0003800000 */
[----:B------:R-:W-:Y:S01]  /*9e90*/  BPT.TRAP 0x1 ;  /* 0x000000040000795c */ /* 0x000fe20000300000 */
.L_x_165:
[----:B-1----:R-:W1:Y:S02]  /*9ea0*/  LDC R5, c[0x0][0x828] ;  /* 0x00020a00ff057b82 */ /* 0x002e640000000800 */
[----:B-1----:R3:W-:Y:S02]  /*9eb0*/  SYNCS.ARRIVE.TRANS64.RED.A0TR RZ, [UR6+0x344e0], R5 ;  /* 0x0344e005ffff79a7 */ /* 0x0027e40008300406 */
.L_x_164:
[----:B------:R-:W-:Y:S05]  /*9ec0*/  BSYNC B0 ;  /* 0x0000000000007941 */ /* 0x000fea0003800000 */
.L_x_163:
[----:B------:R-:W-:Y:S05]  /*9ed0*/  @!P2 BRA `(.L_x_166) ;  /* 0x000000000004a947 */ /* 0x000fea0003800000 */
[----:B------:R-:W-:Y:S01]  /*9ee0*/  BPT.TRAP 0x1 ;  /* 0x000000040000795c */ /* 0x000fe20000300000 */
.L_x_166:
[----:B------:R-:W-:Y:S01]  /*9ef0*/  SYNCS.ARRIVE.TRANS64.RED.A1T0 RZ, [UR7], RZ ;  /* 0x000000ffffff79a7 */ /* 0x000fe20008100407 */
[----:B------:R-:W-:Y:S05]  /*9f00*/  @!P2 BRA `(.L_x_167) ;  /* 0x000000000004a947 */ /* 0x000fea0003800000 */
[----:B------:R-:W-:Y:S01]  /*9f10*/  BPT.TRAP 0x1 ;  /* 0x000000040000795c */ /* 0x000fe20000300000 */
.L_x_167:
[----:B------:R-:W4:Y:S02]  /*9f20*/  SYNCS.PHASECHK.TRANS64.TRYWAIT P1, [UR6+0x34508], R4 ;  /* 0x03450804ff0075a7 */ /* 0x000f240008020146 */
[----:B----4-:R-:W-:Y:S05]  /*9f30*/  @!P1 BRA `(.L_x_168) ;  /* 0x0000005000b89947 */ /* 0x010fea0003800000 */
.L_x_297:
        /* <DEDUP_REMOVED lines=10> */
.L_x_171:
[----:B-1-3--:R-:W1:Y:S02]  /*9fe0*/  LDC R5, c[0x0][0x828] ;  /* 0x00020a00ff057b82 */ /* 0x00ae640000000800 */
[----:B-1----:R4:W-:Y:S02]  /*9ff0*/  SYNCS.ARRIVE.TRANS64.RED.A0TR RZ, [UR6+0x344e8], R5 ;  /* 0x0344e805ffff79a7 */ /* 0x0029e40008300406 */
.L_x_170:
[----:B------:R-:W-:Y:S05]  /*a000*/  BSYNC B0 ;  /* 0x0000000000007941 */ /* 0x000fea0003800000 */
.L_x_169:
[----:B------:R-:W-:Y:S05]  /*a010*/  @!P2 BRA `(.L_x_172) ;  /* 0x000000000004a947 */ /* 0x000fea0003800000 */
[----:B------:R-:W-:Y:S01]  /*a020*/  BPT.TRAP 0x1 ;  /* 0x000000040000795c */ /* 0x000fe20000300000 */
.L_x_172:
[----:B------:R-:W-:Y:S01]  /*a030*/  SYNCS.ARRIVE.TRANS64.RED.A1T0 RZ, [UR16], RZ ;  /* 0x000000ffffff79a7 */ /* 0x000fe20008100410 */
[----:B------:R-:W-:Y:S01]  /*a040*/  UIADD3 UR19, UR19, 0x60, URZ ;  /* 0x0000006013137890 */ /* 0x000fe2000fffe03f */
[----:B------:R-:W-:Y:S11]  /*a050*/  @!P2 BRA `(.L_x_173) ;  /* 0x000000000004a947 */ /* 0x000ff60003800000 */
[----:B------:R-:W-:Y:S01]  /*a060*/  BPT.TRAP 0x1 ;  /* 0x000000040000795c */ /* 0x000fe20000300000 */
.L_x_173:
[----:B------:R-:W5:Y:S02]  /*a070*/  SYNCS.PHASECHK.TRANS64.TRYWAIT P1, [UR6+0x34510], R4 ;  /* 0x03451004ff0075a7 */ /* 0x000f640008020146 */
[----:B-----5:R-:W-:Y:S05]  /*a080*/  @!P1 BRA `(.L_x_174) ;  /* 0x00000050007c9947 */ /* 0x020fea0003800000 */
.L_x_298:
[----:B------:R-:W-:Y:S04]  /*a090*/  BSSY B0, `(.L_x_175) ;  /* 0x000000a000007945 */ /* 0x000fe80003800000 */
[----:B------:R-:W-:Y:S05]  /*a0a0*/  @P0 BRA `(.L_x_176) ;  /* 0x0000000000200947 */ /* 0x000fea0003800000 */
[----:B------:R-:W-:Y:S01]  /*a0b0*/  UIADD3 UR16, UR6, 0x32000, URZ ;  /* 0x0003200006107890 */ /* 0x000fe2000fffe03f */
[----:B------:R-:W-:Y:S01]  /*a0c0*/  UMOV UR8, 0x0 ;  /* 0x0000000000087882 */ /* 0x000fe20000000000 */
[----:B------:R-:W-:-:S07]  /*a0d0*/  UMOV UR9, 0x10000000 ;  /* 0x1000000000097882 */ /* 0x000fce0000000000 */
[----:B------:R1:W-:Y:S02]  /*a0e0*/  UTMALDG.2D [UR16], [UR4], desc[UR8] ;  /* 0x00000810040075b4 */ /* 0x0003e40008009000 */
[----:B-1----:R-:W-:Y:S05]  /*a0f0*/  @!P2 BRA `(.L_x_177) ;  /* 0x000000000004a947 */ /* 0x002fea0003800000 */
[----:B------:R-:W-:Y:S01]  /*a100*/  BPT.TRAP 0x1 ;  /* 0x000000040000795c */ /* 0x000fe20000300000 */
.L_x_177:
[----:B---34-:R-:W1:Y:S02]  /*a110*/  LDC R5, c[0x0][0x828] ;  /* 0x00020a00ff057b82 */ /* 0x018e640000000800 */
[----:B-1----:R1:W-:Y:S02]  /*a120*/  SYNCS.ARRIVE.TRANS64.RED.A0TR RZ, [UR6+0x344f0], R5 ;  /* 0x0344f005ffff79a7 */ /* 0x0023e40008300406 */
.L_x_176:
[----:B------:R-:W-:Y:S05]  /*a130*/  BSYNC B0 ;  /* 0x0000000000007941 */ /* 0x000fea0003800000 */
.L_x_175:
[----:B------:R-:W-:Y:S05]  /*a140*/  @!P2 BRA `(.L_x_178) ;  /* 0x000000000004a947 */ /* 0x000fea0003800000 */
[----:B------:R-:W-:Y:S01]  /*a150*/  BPT.TRAP 0x1 ;  /* 0x000000040000795c */ /* 0x000fe20000300000 */
.L_x_178:
[----:B------:R-:W-:Y:S01]  /*a160*/  SYNCS.ARRIVE.TRANS64.RED.A1T0 RZ, [UR33], RZ ;  /* 0x000000ffffff79a7 */ /* 0x000fe20008100421 */
[----:B------:R-:W-:Y:S05]  /*a170*/  @!P2 BRA `(.L_x_179) ;  /* 0x000000000004a947 */ /* 0x000fea0003800000 */
[----:B------:R-:W-:Y:S01]  /*a180*/  BPT.TRAP 0x1 ;  /* 0x000000040000795c */ /* 0x000fe20000300000 */
.L_x_179:
[----:B------:R-:W5:Y:S02]  /*a190*/  SYNCS.PHASECHK.TRANS64.TRYWAIT P1, [UR6+0x34518], R4 ;  /* 0x03451804ff0075a7 */ /* 0x000f640008020146 */
[----:B-----5:R-:W-:Y:S05]  /*a1a0*/  @!P1 BRA `(.L_x_180) ;  /* 0x00000050004c9947 */ /* 0x020fea0003800000 */
.L_x_299:
        /* <DEDUP_REMOVED lines=10> */
.L_x_183:
[----:B------:R-:W1:Y:S02]  /*a250*/  LDC R4, c[0x0][0x828] ;  /* 0x00020a00ff047b82 */ /* 0x000e640000000800 */
[----:B-1----:R1:W-:Y:S02]  /*a260*/  SYNCS.ARRIVE.TRANS64.RED.A0TR RZ, [UR6+0x344f8], R4 ;  /* 0x0344f804ffff79a7 */ /* 0x0023e40008300406 */
.L_x_182:
[----:B------:R-:W-:Y:S05]  /*a270*/  BSYNC B0 ;  /* 0x0000000000007941 */ /* 0x000fea0003800000 */
.L_x_181:
[----:B------:R-:W-:Y:S05]  /*a280*/  @!P2 BRA `(.L_x_184) ;  /* 0x000000000004a947 */ /* 0x000fea0003800000 */
[----:B------:R-:W-:Y:S01]  /*a290*/  BPT.TRAP 0x1 ;  /* 0x000000040000795c */ /* 0x000fe20000300000 */
.L_x_184:
[----:B--2---:R-:W-:Y:S01]  /*a2a0*/  ISETP.NE.AND P0, PT, R11, RZ, PT ;  /* 0x000000ff0b00720c */ /* 0x004fe20003f05270 */
[----:B------:R-:W-:Y:S01]  /*a2b0*/  SYNCS.ARRIVE.TRANS64.RED.A1T0 RZ, [UR34], RZ ;  /* 0x000000ffffff79a7 */ /* 0x000fe20008100422 */
[CC--:B------:R-:W-:Y:S02]  /*a2c0*/  ISETP.NE.AND P3, PT, R18.reuse, R10.reuse, PT ;  /* 0x0000000a1200720c */ /* 0x0c0fe40003f65270 */
[----:B------:R-:W-:-:S13]  /*a2d0*/  ISETP.EQ.OR P0, PT, R18, R10, !P0 ;  /* 0x0000000a1200720c */ /* 0x000fda0004702670 */
[----:B------:R-:W-:Y:S05]  /*a2e0*/  @P0 BRA `(.L_x_185) ;  /* 0x0000000400040947 */ /* 0x000fea0003800000 */
[----:B------:R-:W-:Y:S01]  /*a2f0*/  ELECT P0, URZ, PT ;  /* 0x00000000003f782f */ /* 0x000fe20003800000 */
[----:B------:R-:W-:-:S12]  /*a300*/  BSSY B0, `(.L_x_186) ;  /* 0x0000032000007945 */ /* 0x000fd80003800000 */
[----:B------:R-:W-:Y:S05]  /*a310*/  @!P0 BRA `(.L_x_187) ;  /* 0x0000000000c08947 */ /* 0x000fea0003800000 */
[----:B-1-34-:R-:W1:Y:S08]  /*a320*/  LDC.64 R4, c[0x0][0x290] ;  /* 0x0000a400ff047b82 */ /* 0x01ae700000000a00 */
[----:B------:R-:W2:Y:S08]  /*a330*/  LDC.64 R12, c[0x0][0x808] ;  /* 0x00020200ff0c7b82 */ /* 0x000eb00000000a00 */
[----:B------:R-:W3:Y:S01]  /*a340*/  LDC.64 R16, c[0x0][0x810] ;  /* 0x00020400ff107b82 */ /* 0x000ee20000000a00 */
[----:B-1----:R-:W-:-:S05]  /*a350*/  IMAD.WIDE R4, R10, 0xc, R4 ;  /* 0x0000000c0a047825 */ /* 0x002fca00078e0204 */
[----:B------:R1:W5:Y:S04]  /*a360*/  LDG.E R14, desc[UR38][R4.64] ;  /* 0x00000026040e7981 */ /* 0x000368000c1e1900 */
[----:B------:R1:W5:Y:S01]  /*a370*/  LDG.E R15, desc[UR38][R4.64+0x4] ;  /* 0x00000426040f7981 */ /* 0x000362000c1e1900 */
[----:B--2---:R-:W-:Y:S02]  /*a380*/  ISETP.NE.U32.AND P0, PT, R12, RZ, PT ;  /* 0x000000ff0c00720c */ /* 0x004fe40003f05070 */
[----:B------:R-:W-:Y:S02]  /*a390*/  SHF.R.S32.HI R6, RZ, 0x1f, R10 ;  /* 0x0000001fff067819 */ /* 0x000fe4000001140a */
[----:B------:R-:W-:Y:S02]  /*a3a0*/  ISETP.NE.AND.EX P0, PT, R13, RZ, PT, P0 ;  /* 0x000000ff0d00720c */ /* 0x000fe40003f05300 */
[----:B---3--:R-:W-:-:S04]  /*a3b0*/  ISETP.NE.U32.AND P1, PT, R16, RZ, PT ;  /* 0x000000ff1000720c */ /* 0x008fc80003f25070 */
[----:B------:R-:W-:-:S07]  /*a3c0*/  ISETP.NE.AND.EX P1, PT, R17, RZ, PT, P1 ;  /* 0x000000ff1100720c */ /* 0x000fce0003f25310 */
[----:B-1----:R-:W-:Y:S06]  /*a3d0*/  @!P0 BRA `(.L_x_188) ;  /* 0x0000000000108947 */ /* 0x002fec0003800000 */
[----:B------:R-:W-:-:S04]  /*a3e0*/  LEA R4, P0, R10, R12, 0x3 ;  /* 0x0000000c0a047211 */ /* 0x000fc800078018ff */
[----:B------:R-:W-:-:S06]  /*a3f0*/  LEA.HI.X R5, R10, R13, R6, 0x3, P0 ;  /* 0x0000000d0a057211 */ /* 0x000fcc00000f1c06 */
[----:B------:R-:W2:Y:S04]  /*a400*/  LDG.E.64 R4, desc[UR38][R4.64] ;  /* 0x0000002604047981 */ /* 0x000ea8000c1e1b00 */
[----:B--2---:R1:W-:Y:S02]  /*a410*/  STS.64 [UR32], R4 ;  /* 0x00000004ff007988 */ /* 0x0043e40008000a20 */
.L_x_188:
[----:B------:R-:W-:Y:S05]  /*a420*/  @!P1 BRA `(.L_x_187) ;  /* 0x00000000007c9947 */ /* 0x000fea0003800000 */
[----:B-1----:R-:W-:-:S04]  /*a430*/  LEA R4, P0, R10, R16, 0x3 ;  /* 0x000000100a047211 */ /* 0x002fc800078018ff */
[----:B------:R-:W-:Y:S02]  /*a440*/  LEA.HI.X R5, R10, R17, R6, 0x3, P0 ;  /* 0x000000110a057211 */ /* 0x000fe400000f1c06 */
[----:B------:R-:W1:Y:S04]  /*a450*/  LDS R6, [UR32+0x1c] ;  /* 0x00001c20ff067984 */ /* 0x000e680008000800 */
[----:B------:R-:W2:Y:S01]  /*a460*/  LDG.E.64 R4, desc[UR38][R4.64] ;  /* 0x0000002604047981 */ /* 0x000ea2000c1e1b00 */
[----:B------:R-:W-:-:S03]  /*a470*/  MOV R18, UR32 ;  /* 0x0000002000127c02 */ /* 0x000fc60008000f00 */
[----:B------:R-:W-:Y:S01]  /*a480*/  STS [UR32+0x30], RZ ;  /* 0x000030ffff007988 */ /* 0x000fe20008000820 */
[----:B------:R-:W-:-:S05]  /*a490*/  SHF.R.U64 R18, R18, 0x4, RZ ;  /* 0x0000000412127819 */ /* 0x000fca00000012ff */
[----:B------:R-:W-:Y:S04]  /*a4a0*/  STS [UR32+0x10], R18 ;  /* 0x00001012ff007988 */ /* 0x000fe80008000820 */
[----:B------:R-:W-:Y:S01]  /*a4b0*/  STS [UR32+0x14], R18 ;  /* 0x00001412ff007988 */ /* 0x000fe20008000820 */
[----:B--2---:R-:W-:Y:S01]  /*a4c0*/  SHF.L.U64.HI R12, R4, 0x1, R5 ;  /* 0x00000001040c7819 */ /* 0x004fe20000010205 */
[----:B-----5:R-:W-:-:S03]  /*a4d0*/  VIADD R5, R15, 0xffffffff ;  /* 0xffffffff0f057836 */ /* 0x020fc60000000000 */
[----:B------:R-:W-:-:S04]  /*a4e0*/  LOP3.LUT R12, R12, 0x1fffffff, RZ, 0xc0, !PT ;  /* 0x1fffffff0c0c7812 */ /* 0x000fc800078ec0ff */
[----:B------:R-:W-:-:S04]  /*a4f0*/  SHF.R.U32.HI R7, RZ, 0x4, R12 ;  /* 0x00000004ff077819 */ /* 0x000fc8000001160c */
[----:B-1----:R-:W-:-:S05]  /*a500*/  LOP3.LUT R6, R6, 0xf, R7, 0xb8, !PT ;  /* 0x0000000f06067812 */ /* 0x002fca00078eb807 */
[----:B------:R-:W-:Y:S04]  /*a510*/  STS [UR32+0x1c], R6 ;  /* 0x00001c06ff007988 */ /* 0x000fe80008000820 */
[----:B------:R-:W1:Y:S02]  /*a520*/  LDS R7, [UR32+0x1c] ;  /* 0x00001c20ff077984 */ /* 0x000e640008000800 */
[----:B-1----:R-:W-:-:S05]  /*a530*/  LOP3.LUT R7, R7, 0xf0, RZ, 0xb8, !PT ;  /* 0x000000f007077812 */ /* 0x002fca00078eb8ff */
[----:B------:R1:W-:Y:S04]  /*a540*/  STS [UR32+0x1c], R7 ;  /* 0x00001c07ff007988 */ /* 0x0003e80008000820 */
[----:B------:R-:W2:Y:S01]  /*a550*/  LDS R13, [UR32+0x1c] ;  /* 0x00001c20ff0d7984 */ /* 0x000ea20008000800 */
[----:B-1----:R-:W-:Y:S02]  /*a560*/  CS2R R6, SRZ ;  /* 0x0000000000067805 */ /* 0x002fe4000001ff00 */
[----:B--2---:R-:W-:Y:S01]  /*a570*/  LOP3.LUT R19, R13, 0xf00, RZ, 0xb8, !PT ;  /* 0x00000f000d137812 */ /* 0x004fe200078eb8ff */
[----:B------:R-:W-:Y:S02]  /*a580*/  IMAD.SHL.U32 R13, R4, 0x2, RZ ;  /* 0x00000002040d7824 */ /* 0x000fe400078e00ff */
[----:B------:R-:W-:-:S02]  /*a590*/  VIADD R4, R14, 0xffffffff ;  /* 0xffffffff0e047836 */ /* 0x000fc40000000000 */
[----:B------:R-:W-:Y:S01]  /*a5a0*/  STS.64 [UR32+0x18], R18 ;  /* 0x00001812ff007988 */ /* 0x000fe20008000a20 */
[----:B------:R-:W-:-:S03]  /*a5b0*/  LOP3.LUT R13, R13, 0xfffffffe, RZ, 0xc0, !PT ;  /* 0xfffffffe0d0d7812 */ /* 0x000fc600078ec0ff */
[----:B------:R-:W1:Y:S01]  /*a5c0*/  LDS R16, [UR32+0x1c] ;  /* 0x00001c20ff107984 */ /* 0x000e620008000800 */
[----:B------:R-:W-:-:S03]  /*a5d0*/  SHF.R.U64 R13, R13, 0x4, R12 ;  /* 0x000000040d0d7819 */ /* 0x000fc6000000120c */
[----:B------:R2:W-:Y:S04]  /*a5e0*/  STS.128 [UR32+0x20], R4 ;  /* 0x00002004ff007988 */ /* 0x0005e80008000c20 */
[----:B------:R2:W-:Y:S01]  /*a5f0*/  STS [UR32+0xc], R13 ;  /* 0x00000c0dff007988 */ /* 0x0005e20008000820 */
[----:B-1----:R-:W-:-:S05]  /*a600*/  LOP3.LUT R12, R16, 0xf000, RZ, 0xb8, !PT ;  /* 0x0000f000100c7812 */ /* 0x002fca00078eb8ff */
[----:B------:R2:W-:Y:S02]  /*a610*/  STS [UR32+0x1c], R12 ;  /* 0x00001c0cff007988 */ /* 0x0005e40008000820 */
.L_x_187:
[----:B------:R-:W-:Y:S05]  /*a620*/  BSYNC B0 ;  /* 0x0000000000007941 */ /* 0x000fea0003800000 */
.L_x_186:
[----:B-12---:R-:W1:Y:S01]  /*a630*/  S2R R4, SR_LANEID ;  /* 0x0000000000047919 */ /* 0x006e620000000000 */
[----:B------:R-:W-:Y:S01]  /*a640*/  NOP ;  /* 0x0000000000007918 */ /* 0x000fe20000000000 */
[----:B------:R-:W-:Y:S01]  /*a650*/  ELECT P0, URZ, PT ;  /* 0x00000000003f782f */ /* 0x000fe20003800000 */
[----:B------:R-:W-:Y:S01]  /*a660*/  BSSY B0, `(.L_x_189) ;  /* 0x0000008000007945 */ /* 0x000fe20003800000 */
[----:B-1----:R-:W-:-:S05]  /*a670*/  IMAD.SHL.U32 R6, R4, 0x4, RZ ;  /* 0x0000000404067824 */ /* 0x002fca00078e00ff */
[----:B------:R1:W2:Y:S01]  /*a680*/  LDS R7, [R6+UR32] ;  /* 0x0000002006077984 */ /* 0x0002a20008000800 */
[----:B------:R-:W-:-:S05]  /*a690*/  IADD3 R4, P1, R6, UR4, RZ ;  /* 0x0000000406047c10 */ /* 0x000fca000ff3e0ff */
[----:B---34-:R-:W-:Y:S01]  /*a6a0*/  IMAD.X R5, RZ, RZ, UR5, P1 ;  /* 0x00000005ff057e24 */ /* 0x018fe200088e06ff */
[----:B------:R-:W-:Y:S07]  /*a6b0*/  @!P0 BRA `(.L_x_190) ;  /* 0x0000000000088947 */ /* 0x000fee0003800000 */
[----:B------:R0:W-:Y:S01]  /*a6c0*/  UTMACMDFLUSH ;  /* 0x00000000000079b7 */ /* 0x0001e20000000000 */
[----:B------:R-:W-:-:S04]  /*a6d0*/  DEPBAR.LE SB0, 0x0 ;  /* 0x000080000000791a */ /* 0x000fc80000000000 */
.L_x_190:
[----:B------:R-:W-:Y:S05]  /*a6e0*/  BSYNC B0 ;  /* 0x0000000000007941 */ /* 0x000fea0003800000 */
.L_x_189:
[----:B--2---:R2:W5:Y:S02]  /*a6f0*/  ATOMG.E.EXCH.STRONG.GPU PT, RZ, [R4], R7 ;  /* 0x0000000704ff73a8 */ /* 0x00456400041ee100 */
.L_x_185:
[----:B------:R-:W-:Y:S01]  /*a700*/  ISETP.NE.AND P1, PT, R11, RZ, PT ;  /* 0x000000ff0b00720c */ /* 0x000fe20003f25270 */
[----:B------:R-:W-:Y:S01]  /*a710*/  VIADD R2, R2, 0x1 ;  /* 0x0000000102027836 */ /* 0x000fe20000000000 */
[----:B-12---:R-:W-:Y:S01]  /*a720*/  SEL R4, RZ, 0x1, !P3 ;  /* 0x00000001ff047807 */ /* 0x006fe20005800000 */
[----:B------:R-:W-:Y:S02]  /*a730*/  IMAD.MOV.U32 R16, RZ, RZ, R8 ;  /* 0x000000ffff107224 */ /* 0x000fe400078e0008 */
[----:B------:R-:W-:Y:S01]  /*a740*/  IMAD.MOV.U32 R17, RZ, RZ, R9 ;  /* 0x000000ffff117224 */ /* 0x000fe200078e0009 */
[----:B------:R-:W-:Y:S01]  /*a750*/  ISETP.NE.AND P0, PT, R2, 0x8, PT ;  /* 0x000000080200780c */ /* 0x000fe20003f05270 */
[----:B------:R-:W-:-:S03]  /*a760*/  IMAD.MOV.U32 R18, RZ, RZ, R10 ;  /* 0x000000ffff127224 */ /* 0x000fc600078e000a */
[----:B---34-:R-:W-:Y:S02]  /*a770*/  SEL R5, RZ, 0x1, P0 ;  /* 0x00000001ff057807 */ /* 0x018fe40000000000 */
[----:B------:R-:W-:Y:S02]  /*a780*/  SEL R2, R2, RZ, P0 ;  /* 0x000000ff02027207 */ /* 0x000fe40000000000 */
[----:B------:R-:W-:Y:S01]  /*a790*/  LOP3.LUT R0, R0, R5, RZ, 0x3c, !PT ;  /* 0x0000000500007212 */ /* 0x000fe200078e3cff */
[----:B------:R-:W-:Y:S06]  /*a7a0*/  @P1 BRA `(.L_x_191) ;  /* 0xffffffec00401947 */ /* 0x000fec000383ffff */
[----:B-----5:R-:W-:Y:S01]  /*a7b0*/  ELECT P0, URZ, PT ;  /* 0x00000000003f782f */ /* 0x020fe20003800000 */
[----:B------:R-:W-:-:S12]  /*a7c0*/  BSSY B0, `(.L_x_192) ;  /* 0x0000017000007945 */ /* 0x000fd80003800000 */
[----:B------:R-:W-:Y:S05]  /*a7d0*/  @!P0 BRA `(.L_x_193) ;  /* 0x0000000000548947 */ /* 0x000fea0003800000 */
[----:B------:R-:W-:Y:S05]  /*a7e0*/  @!P2 BRA `(.L_x_194) ;  /* 0x000000000004a947 */ /* 0x000fea0003800000 */
[----:B------:R-:W-:Y:S01]  /*a7f0*/  BPT.TRAP 0x1 ;  /* 0x000000040000795c */ /* 0x000fe20000300000 */
.L_x_194:
[----:B------:R-:W1:Y:S02]  /*a800*/  SYNCS.PHASECHK.TRANS64.TRYWAIT P0, [UR6+0x34500], R3 ;  /* 0x03450003ff0075a7 */ /* 0x000e640008000146 */
[----:B-1----:R-:W-:Y:S05]  /*a810*/  @!P0 BRA `(.L_x_195) ;  /* 0x0000004800c88947 */ /* 0x002fea0003800000 */
.L_x_300:
[----:B------:R-:W-:Y:S05]  /*a820*/  @!P2 BRA `(.L_x_196) ;  /* 0x000000000004a947 */ /* 0x000fea0003800000 */
[----:B------:R-:W-:Y:S01]  /*a830*/  BPT.TRAP 0x1 ;  /* 0x000000040000795c */ /* 0x000fe20000300000 */
.L_x_196:
[----:B------:R-:W2:Y:S02]  /*a840*/  SYNCS.PHASECHK.TRANS64.TRYWAIT P0, [UR6+0x34508], R3 ;  /* 0x03450803ff0075a7 */ /* 0x000ea40008000146 */
[----:B--2---:R-:W-:Y:S05]  /*a850*/  @!P0 BRA `(.L_x_197) ;  /* 0x0000004800d08947 */ /* 0x004fea0003800000 */
.L_x_301:
[----:B------:R-:W-:Y:S05]  /*a860*/  @!P2 BRA `(.L_x_198) ;  /* 0x000000000004a947 */ /* 0x000fea0003800000 */
[----:B------:R-:W-:Y:S01]  /*a870*/  BPT.TRAP 0x1 ;  /* 0x000000040000795c */ /* 0x000fe20000300000 */
.L_x_198:
[----:B------:R-:W2:Y:S02]  /*a880*/  SYNCS.PHASECHK.TRANS64.TRYWAIT P0, [UR6+0x34510], R3 ;  /* 0x03451003ff0075a7 */ /* 0x000ea40008000146 */
[----:B--2---:R-:W-:Y:S05]  /*a890*/  @!P0 BRA `(.L_x_199) ;  /* 0x0000004800d88947 */ /* 0x004fea0003800000 */
.L_x_302:
[----:B------:R-:W-:Y:S05]  /*a8a0*/  @!P2 BRA `(.L_x_200) ;  /* 0x000000000004a947 */ /* 0x000fea0003800000 */
[----:B------:R-:W-:Y:S01]  /*a8b0*/  BPT.TRAP 0x1 ;  /* 0x000000040000795c */ /* 0x000fe20000300000 */
.L_x_200:
[----:B-1----:R-:W-:-:S04]  /*a8c0*/  MOV R0, 0x1 ;  /* 0x0000000100007802 */ /* 0x002fc80000000f00 */
[----:B------:R-:W-:-:S07]  /*a8d0*/  SHF.L.U32 R0, R0, 0x1f, RZ ;  /* 0x0000001f00007819 */ /* 0x000fce00000006ff */
.L_x_201:
[----:B-1----:R-:W-:-:S04]  /*a8e0*/  IMAD.U32 R3, RZ, RZ, UR6 ;  /* 0x00000006ff037e24 */ /* 0x002fc8000f8e00ff */
[----:B------:R1:W2:Y:S03]  /*a8f0*/  SYNCS.PHASECHK.TRANS64.TRYWAIT P0, [R3+URZ+0x34518], R0 ;  /* 0x03451800030075a7 */ /* 0x0002a6000800017f */
[----:B--2---:R-:W-:Y:S05]  /*a900*/  @!P0 NANOSLEEP.SYNCS 0x989680 ;  /* 0x009896800000895d */ /* 0x004fea0003900000 */
[----:B------:R-:W2:Y:S02]  /*a910*/  @!P0 SYNCS.PHASECHK.TRANS64 P0, [R3+URZ+0x34518], R0 ;  /* 0x03451800030085a7 */ /* 0x000ea4000800007f */
[----:B--2---:R-:W-:Y:S05]  /*a920*/  @!P0 BRA `(.L_x_201) ;  /* 0xfffffffc00ec8947 */ /* 0x004fea000383ffff */
.L_x_193:
[----:B------:R-:W-:Y:S05]  /*a930*/  BSYNC B0 ;  /* 0x0000000000007941 */ /* 0x000fea0003800000 */
.L_x_192:
[----:B------:R-:W-:Y:S05]  /*a940*/  EXIT ;  /* 0x000000000000794d */ /* 0x000fea0003800000 */
.L_x_122:
[----:B------:R-:W1:Y:S01]  /*a950*/  S2UR UR4, SR_CTAID.Y ;  /* 0x00000000000479c3 */ /* 0x000e620000002600 */
[----:B------:R-:W2:Y:S01]  /*a960*/  S2R R37, SR_LANEID ;  /* 0x0000000000257919 */ /* 0x000ea20000000000 */
[----:B------:R-:W-:Y:S01]  /*a970*/  ELECT P0, URZ, PT ;  /* 0x00000000003f782f */ /* 0x000fe20003800000 */
[----:B------:R-:W-:Y:S01]  /*a980*/  BSSY B0, `(.L_x_202) ;  /* 0x0000037000007945 */ /* 0x000fe20003800000 */
[----:B------:R-:W-:Y:S01]  /*a990*/  ULDC.64 UR12, c[0x0][0x508] ;  /* 0x00014200000c7ab9 */ /* 0x000fe20000000a00 */
[----:B-1----:R-:W-:-:S04]  /*a9a0*/  UIMAD UR4, UR4, UR60, UR42 ;  /* 0x0000003c040472a4 */ /* 0x002fc8000f8e022a */
[----:B------:R-:W-:-:S06]  /*a9b0*/  UIMAD.WIDE UR12, UR4, 0x80, UR12 ;  /* 0x00000080040c78a5 */ /* 0x000fcc000f8e020c */
[----:B------:R-:W-:Y:S06]  /*a9c0*/  @!P0 BRA `(.L_x_203) ;  /* 0x0000000000c88947 */ /* 0x000fec0003800000 */
[----:B------:R-:W1:Y:S01]  /*a9d0*/  LDC.64 R8, c[0x0][0x300] ;  /* 0x0000c000ff087b82 */ /* 0x000e620000000a00 */
[----:B------:R-:W-:Y:S02]  /*a9e0*/  UMOV UR4, 0x400 ;  /* 0x0000040000047882 */ /* 0x000fe40000000000 */
[----:B---3--:R-:W-:-:S05]  /*a9f0*/  ULEA UR4, UR58, UR4, 0x18 ;  /* 0x000000043a047291 */ /* 0x008fca000f8ec03f */
[----:B------:R-:W1:Y:S08]  /*aa00*/  LDC.64 R10, c[0x0][0x308] ;  /* 0x0000c200ff0a7b82 */ /* 0x000e700000000a00 */
[----:B------:R-:W3:Y:S08]  /*aa10*/  LDC.64 R4, c[0x0][0x330] ;  /* 0x0000cc00ff047b82 */ /* 0x000ef00000000a00 */
[----:B------:R-:W3:Y:S01]  /*aa20*/  LDC.64 R6, c[0x0][0x338] ;  /* 0x0000ce00ff067b82 */ /* 0x000ee20000000a00 */
[----:B-1----:R1:W-:Y:S07]  /*aa30*/  STS.128 [UR4+0x34600], R8 ;  /* 0x03460008ff007988 */ /* 0x0023ee0008000c04 */
[----:B------:R-:W4:Y:S08]  /*aa40*/  LDC.64 R32, c[0x0][0x310] ;  /* 0x0000c400ff207b82 */ /* 0x000f300000000a00 */
[----:B------:R-:W4:Y:S01]  /*aa50*/  LDC.64 R34, c[0x0][0x318] ;  /* 0x0000c600ff227b82 */ /* 0x000f220000000a00 */
[----:B---3--:R3:W-:Y:S07]  /*aa60*/  STS.128 [UR4+0x34630], R4 ;  /* 0x03463004ff007988 */ /* 0x0087ee0008000c04 */
[----:B------:R-:W5:Y:S08]  /*aa70*/  LDC.64 R28, c[0x0][0x320] ;  /* 0x0000c800ff1c7b82 */ /* 0x000f700000000a00 */
[----:B------:R-:W5:Y:S08]  /*aa80*/  LDC.64 R30, c[0x0][0x328] ;  /* 0x0000ca00ff1e7b82 */ /* 0x000f700000000a00 */
[----:B------:R-:W2:Y:S01]  /*aa90*/  LDC.64 R24, c[0x0][0x340] ;  /* 0x0000d000ff187b82 */ /* 0x000ea20000000a00 */
[----:B----4-:R4:W-:Y:S07]  /*aaa0*/  STS.128 [UR4+0x34610], R32 ;  /* 0x03461020ff007988 */ /* 0x0109ee0008000c04 */
[----:B------:R-:W2:Y:S08]  /*aab0*/  LDC.64 R26, c[0x0][0x348] ;  /* 0x0000d200ff1a7b82 */ /* 0x000eb00000000a00 */
[----:B------:R-:W3:Y:S01]  /*aac0*/  LDC.64 R20, c[0x0][0x350] ;  /* 0x0000d400ff147b82 */ /* 0x000ee20000000a00 */
[----:B-----5:R5:W-:Y:S07]  /*aad0*/  STS.128 [UR4+0x34620], R28 ;  /* 0x0346201cff007988 */ /* 0x020bee0008000c04 */
[----:B------:R-:W3:Y:S08]  /*aae0*/  LDC.64 R22, c[0x0][0x358] ;  /* 0x0000d600ff167b82 */ /* 0x000ef00000000a00 */
[----:B------:R-:W4:Y:S01]  /*aaf0*/  LDC.64 R12, c[0x0][0x360] ;  /* 0x0000d800ff0c7b82 */ /* 0x000f220000000a00 */
[----:B--2---:R2:W-:Y:S07]  /*ab00*/  STS.128 [UR4+0x34640], R24 ;  /* 0x03464018ff007988 */ /* 0x0045ee0008000c04 */
[----:B------:R-:W4:Y:S08]  /*ab10*/  LDC.64 R14, c[0x0][0x368] ;  /* 0x0000da00ff0e7b82 */ /* 0x000f300000000a00 */
[----:B-1----:R-:W1:Y:S01]  /*ab20*/  LDC.64 R8, c[0x0][0x370] ;  /* 0x0000dc00ff087b82 */ /* 0x002e620000000a00 */
[----:B---3--:R3:W-:Y:S07]  /*ab30*/  STS.128 [UR4+0x34650], R20 ;  /* 0x03465014ff007988 */ /* 0x0087ee0008000c04 */
[----:B------:R-:W1:Y:S08]  /*ab40*/  LDC.64 R10, c[0x0][0x378] ;  /* 0x0000de00ff0a7b82 */ /* 0x000e700000000a00 */
[----:B------:R-:W5:Y:S01]  /*ab50*/  LDC.64 R4, c[0x0][0x410] ;  /* 0x00010400ff047b82 */ /* 0x000f620000000a00 */
[----:B----4-:R4:W-:Y:S07]  /*ab60*/  STS.128 [UR4+0x34660], R12 ;  /* 0x0346600cff007988 */ /* 0x0109ee0008000c04 */
[----:B------:R-:W5:Y:S01]  /*ab70*/  LDC.64 R6, c[0x0][0x418] ;  /* 0x00010600ff067b82 */ /* 0x000f620000000a00 */
[----:B-1----:R1:W-:Y:S07]  /*ab80*/  STS.128 [UR4+0x34670], R8 ;  /* 0x03467008ff007988 */ /* 0x0023ee0008000c04 */
[----:B------:R-:W3:Y:S08]  /*ab90*/  LDC.64 R32, c[0x0][0x400] ;  /* 0x00010000ff207b82 */ /* 0x000ef00000000a00 */
[----:B------:R-:W3:Y:S01]  /*aba0*/  LDC.64 R34, c[0x0][0x408] ;  /* 0x00010200ff227b82 */ /* 0x000ee20000000a00 */
[----:B-----5:R5:W-:Y:S07]  /*abb0*/  STS.128 [UR4+0x34690], R4 ;  /* 0x03469004ff007988 */ /* 0x020bee0008000c04 */
[----:B------:R-:W4:Y:S08]  /*abc0*/  LDC.64 R28, c[0x0][0x420] ;  /* 0x00010800ff1c7b82 */ /* 0x000f300000000a00 */
[----:B------:R-:W4:Y:S08]  /*abd0*/  LDC.64 R30, c[0x0][0x428] ;  /* 0x00010a00ff1e7b82 */ /* 0x000f300000000a00 */
[----:B--2---:R-:W2:Y:S01]  /*abe0*/  LDC.64 R24, c[0x0][0x430] ;  /* 0x00010c00ff187b82 */ /* 0x004ea20000000a00 */
[----:B---3--:R3:W-:Y:S07]  /*abf0*/  STS.128 [UR4+0x34680], R32 ;  /* 0x03468020ff007988 */ /* 0x0087ee0008000c04 */
[----:B------:R-:W2:Y:S08]  /*ac00*/  LDC.64 R26, c[0x0][0x438] ;  /* 0x00010e00ff1a7b82 */ /* 0x000eb00000000a00 */
[----:B------:R-:W5:Y:S01]  /*ac10*/  LDC.64 R20, c[0x0][0x440] ;  /* 0x00011000ff147b82 */ /* 0x000f620000000a00 */
[----:B----4-:R3:W-:Y:S07]  /*ac20*/  STS.128 [UR4+0x346a0], R28 ;  /* 0x0346a01cff007988 */ /* 0x0107ee0008000c04 */
[----:B------:R-:W5:Y:S08]  /*ac30*/  LDC.64 R22, c[0x0][0x448] ;  /* 0x00011200ff167b82 */ /* 0x000f700000000a00 */
[----:B------:R-:W4:Y:S01]  /*ac40*/  LDC.64 R12, c[0x0][0x450] ;  /* 0x00011400ff0c7b82 */ /* 0x000f220000000a00 */
[----:B--2---:R3:W-:Y:S07]  /*ac50*/  STS.128 [UR4+0x346b0], R24 ;  /* 0x0346b018ff007988 */ /* 0x0047ee0008000c04 */
[----:B------:R-:W4:Y:S08]  /*ac60*/  LDC.64 R14, c[0x0][0x458] ;  /* 0x00011600ff0e7b82 */ /* 0x000f300000000a00 */
[----:B-1----:R-:W1:Y:S01]  /*ac70*/  LDC.64 R8, c[0x0][0x460] ;  /* 0x00011800ff087b82 */ /* 0x002e620000000a00 */
[----:B-----5:R3:W-:Y:S07]  /*ac80*/  STS.128 [UR4+0x346c0], R20 ;  /* 0x0346c014ff007988 */ /* 0x0207ee0008000c04 */
[----:B------:R-:W1:Y:S08]  /*ac90*/  LDC.64 R10, c[0x0][0x468] ;  /* 0x00011a00ff0a7b82 */ /* 0x000e700000000a00 */
[----:B------:R-:W2:Y:S01]  /*aca0*/  LDC.64 R4, c[0x0][0x470] ;  /* 0x00011c00ff047b82 */ /* 0x000ea20000000a00 */
[----:B----4-:R3:W-:Y:S07]  /*acb0*/  STS.128 [UR4+0x346d0], R12 ;  /* 0x0346d00cff007988 */ /* 0x0107ee0008000c04 */
[----:B------:R-:W2:Y:S01]  /*acc0*/  LDC.64 R6, c[0x0][0x478] ;  /* 0x00011e00ff067b82 */ /* 0x000ea20000000a00 */
[----:B-1----:R3:W-:Y:S04]  /*acd0*/  STS.128 [UR4+0x346e0], R8 ;  /* 0x0346e008ff007988 */ /* 0x0027e80008000c04 */
[----:B--2---:R3:W-:Y:S02]  /*ace0*/  STS.128 [UR4+0x346f0], R4 ;  /* 0x0346f004ff007988 */ /* 0x0047e40008000c04 */
.L_x_203:
[----:B---3--:R-:W-:Y:S05]  /*acf0*/  BSYNC B0 ;  /* 0x0000000000007941 */ /* 0x008fea0003800000 */
.L_x_202:
[----:B------:R-:W-:Y:S01]  /*ad00*/  ELECT P0, URZ, PT ;  /* 0x00000000003f782f */ /* 0x000fe20003800000 */
[----:B------:R-:W-:Y:S01]  /*ad10*/  NOP ;  /* 0x0000000000007918 */ /* 0x000fe20000000000 */
[----:B------:R-:W-:Y:S11]  /*ad20*/  BSSY B0, `(.L_x_204) ;  /* 0x000004c000007945 */ /* 0x000ff60003800000 */
[----:B------:R-:W-:Y:S05]  /*ad30*/  @!P0 BRA `(.L_x_205) ;  /* 0x0000000400288947 */ /* 0x000fea0003800000 */
[----:B------:R-:W1:Y:S08]  /*ad40*/  LDC.64 R10, c[0x0][0x518] ;  /* 0x00014600ff0a7b82 */ /* 0x000e700000000a00 */
[----:B------:R-:W3:Y:S08]  /*ad50*/  LDC.64 R8, c[0x0][0x528] ;  /* 0x00014a00ff087b82 */ /* 0x000ef00000000a00 */
[----:B------:R-:W4:Y:S01]  /*ad60*/  LDC.64 R22, c[0x0][0x510] ;  /* 0x00014400ff167b82 */ /* 0x000f220000000a00 */
[----:B-1----:R-:W-:-:S07]  /*ad70*/  IMAD.WIDE R10, R18, 0x8, R10 ;  /* 0x00000008120a7825 */ /* 0x002fce00078e020a */
[----:B------:R-:W1:Y:S01]  /*ad80*/  LDC.64 R20, c[0x0][0x520] ;  /* 0x00014800ff147b82 */ /* 0x000e620000000a00 */
[----:B------:R-:W5:Y:S01]  /*ad90*/  LDG.E.64 R10, desc[UR38][R10.64] ;  /* 0x000000260a0a7981 */ /* 0x000f62000c1e1b00 */
[----:B---3--:R-:W-:-:S06]  /*ada0*/  IMAD.WIDE R8, R18, 0x8, R8 ;  /* 0x0000000812087825 */ /* 0x008fcc00078e0208 */
[----:B------:R-:W3:Y:S01]  /*adb0*/  LDG.E.64 R8, desc[UR38][R8.64] ;  /* 0x0000002608087981 */ /* 0x000ee2000c1e1b00 */
[----:B----4-:R-:W-:-:S06]  /*adc0*/  IMAD.WIDE R22, R18, 0x8, R22 ;  /* 0x0000000812167825 */ /* 0x010fcc00078e0216 */
[----:B------:R-:W4:Y:S01]  /*add0*/  LDG.E.64 R22, desc[UR38][R22.64] ;  /* 0x0000002616167981 */ /* 0x000f22000c1e1b00 */
[----:B-1----:R-:W-:-:S06]  /*ade0*/  IMAD.WIDE R20, R18, 0x8, R20 ;  /* 0x0000000812147825 */ /* 0x002fcc00078e0214 */
[----:B------:R-:W2:Y:S01]  /*adf0*/  LDG.E.64 R20, desc[UR38][R20.64] ;  /* 0x0000002614147981 */ /* 0x000ea2000c1e1b00 */
[----:B------:R-:W-:Y:S02]  /*ae00*/  UMOV UR4, 0x400 ;  /* 0x0000040000047882 */ /* 0x000fe40000000000 */
[----:B------:R-:W-:-:S09]  /*ae10*/  ULEA UR4, UR58, UR4, 0x18 ;  /* 0x000000043a047291 */ /* 0x000fd2000f8ec03f */
[----:B------:R-:W1:Y:S04]  /*ae20*/  LDS R4, [UR4+0x3461c] ;  /* 0x03461c04ff047984 */ /* 0x000e680008000800 */
[----:B------:R-:W1:Y:S01]  /*ae30*/  LDS R5, [UR4+0x3469c] ;  /* 0x03469c04ff057984 */ /* 0x000e620008000800 */
[----:B------:R-:W-:Y:S02]  /*ae40*/  UIADD3 UR5, UR4, 0x34600, URZ ;  /* 0x0003460004057890 */ /* 0x000fe4000fffe03f */
[----:B------:R-:W-:-:S04]  /*ae50*/  UIADD3 UR6, UR4, 0x34680, URZ ;  /* 0x0003468004067890 */ /* 0x000fc8000fffe03f */
[----:B------:R-:W-:Y:S02]  /*ae60*/  IMAD.U32 R24, RZ, RZ, UR5 ;  /* 0x00000005ff187e24 */ /* 0x000fe4000f8e00ff */
[----:B------:R-:W-:-:S03]  /*ae70*/  IMAD.U32 R26, RZ, RZ, UR6 ;  /* 0x00000006ff1a7e24 */ /* 0x000fc6000f8e00ff */
[----:B------:R-:W-:Y:S02]  /*ae80*/  SHF.R.U64 R24, R24, 0x4, RZ ;  /* 0x0000000418187819 */ /* 0x000fe400000012ff */
[----:B------:R-:W-:Y:S01]  /*ae90*/  SHF.R.U64 R26, R26, 0x4, RZ ;  /* 0x000000041a1a7819 */ /* 0x000fe200000012ff */
[----:B------:R-:W-:Y:S01]  /*aea0*/  VIADD R13, R3, 0xffffffff ;  /* 0xffffffff030d7836 */ /* 0x000fe20000000000 */
[----:B------:R-:W-:Y:S01]  /*aeb0*/  CS2R R14, SRZ ;  /* 0x00000000000e7805 */ /* 0x000fe2000001ff00 */
[----:B------:R-:W-:Y:S04]  /*aec0*/  STS [UR4+0x34610], R24 ;  /* 0x03461018ff007988 */ /* 0x000fe80008000804 */
[----:B------:R-:W-:Y:S04]  /*aed0*/  STS [UR4+0x34614], R24 ;  /* 0x03461418ff007988 */ /* 0x000fe80008000804 */
[----:B------:R-:W-:Y:S04]  /*aee0*/  STS [UR4+0x34690], R26 ;  /* 0x0346901aff007988 */ /* 0x000fe80008000804 */
[----:B------:R-:W-:Y:S04]  /*aef0*/  STS [UR4+0x34694], R26 ;  /* 0x0346941aff007988 */ /* 0x000fe80008000804 */
[----:B------:R-:W-:Y:S04]  /*af00*/  STS [UR4+0x34630], RZ ;  /* 0x034630ffff007988 */ /* 0x000fe80008000804 */
[----:B------:R-:W-:Y:S01]  /*af10*/  STS [UR4+0x346b0], RZ ;  /* 0x0346b0ffff007988 */ /* 0x000fe20008000804 */
[----:B-----5:R-:W-:-:S04]  /*af20*/  SHF.L.U64.HI R11, R10, 0x1, R11 ;  /* 0x000000010a0b7819 */ /* 0x020fc8000001020b */
[----:B------:R-:W-:Y:S02]  /*af30*/  LOP3.LUT R11, R11, 0x1fffffff, RZ, 0xc0, !PT ;  /* 0x1fffffff0b0b7812 */ /* 0x000fe400078ec0ff */
[----:B---3--:R-:W-:-:S04]  /*af40*/  SHF.L.U64.HI R9, R8, 0x1, R9 ;  /* 0x0000000108097819 */ /* 0x008fc80000010209 */
[----:B------:R-:W-:Y:S02]  /*af50*/  LOP3.LUT R9, R9, 0x1fffffff, RZ, 0xc0, !PT ;  /* 0x1fffffff09097812 */ /* 0x000fe400078ec0ff */
[----:B------:R-:W-:Y:S02]  /*af60*/  SHF.R.U32.HI R7, RZ, 0x4, R11 ;  /* 0x00000004ff077819 */ /* 0x000fe4000001160b */
[----:B------:R-:W-:Y:S02]  /*af70*/  SHF.R.U32.HI R6, RZ, 0x4, R9 ;  /* 0x00000004ff067819 */ /* 0x000fe40000011609 */
[----:B-1----:R-:W-:Y:S02]  /*af80*/  LOP3.LUT R4, R4, 0xf, R7, 0xb8, !PT ;  /* 0x0000000f04047812 */ /* 0x002fe400078eb807 */
[----:B------:R-:W-:-:S03]  /*af90*/  LOP3.LUT R6, R5, 0xf, R6, 0xb8, !PT ;  /* 0x0000000f05067812 */ /* 0x000fc600078eb806 */
[----:B------:R-:W-:Y:S04]  /*afa0*/  STS [UR4+0x3461c], R4 ;  /* 0x03461c04ff007988 */ /* 0x000fe80008000804 */
[----:B------:R-:W-:Y:S04]  /*afb0*/  STS [UR4+0x3469c], R6 ;  /* 0x03469c06ff007988 */ /* 0x000fe80008000804 */
[----:B------:R-:W1:Y:S04]  /*afc0*/  LDS R5, [UR4+0x3461c] ;  /* 0x03461c04ff057984 */ /* 0x000e680008000800 */
[----:B------:R-:W3:Y:S01]  /*afd0*/  LDS R7, [UR4+0x3469c] ;  /* 0x03469c04ff077984 */ /* 0x000ee20008000800 */
[----:B-1----:R-:W-:-:S02]  /*afe0*/  LOP3.LUT R5, R5, 0xf0, RZ, 0xb8, !PT ;  /* 0x000000f005057812 */ /* 0x002fc400078eb8ff */
[----:B---3--:R-:W-:-:S03]  /*aff0*/  LOP3.LUT R7, R7, 0xf0, RZ, 0xb8, !PT ;  /* 0x000000f007077812 */ /* 0x008fc600078eb8ff */
[----:B------:R1:W-:Y:S04]  /*b000*/  STS [UR4+0x3461c], R5 ;  /* 0x03461c05ff007988 */ /* 0x0003e80008000804 */
[----:B------:R-:W-:Y:S04]  /*b010*/  STS [UR4+0x3469c], R7 ;  /* 0x03469c07ff007988 */ /* 0x000fe80008000804 */
[----:B------:R-:W3:Y:S04]  /*b020*/  LDS R25, [UR4+0x3461c] ;  /* 0x03461c04ff197984 */ /* 0x000ee80008000800 */
[----:B------:R-:W5:Y:S01]  /*b030*/  LDS R27, [UR4+0x3469c] ;  /* 0x03469c04ff1b7984 */ /* 0x000f620008000800 */
[----:B-1----:R-:W-:Y:S01]  /*b040*/  VIADD R5, R0, 0xffffffff ;  /* 0xffffffff00057836 */ /* 0x002fe20000000000 */
[----:B---3--:R-:W-:-:S02]  /*b050*/  LOP3.LUT R25, R25, 0xf00, RZ, 0xb8, !PT ;  /* 0x00000f0019197812 */ /* 0x008fc400078eb8ff */
[----:B-----5:R-:W-:-:S03]  /*b060*/  LOP3.LUT R27, R27, 0xf00, RZ, 0xb8, !PT ;  /* 0x00000f001b1b7812 */ /* 0x020fc600078eb8ff */
[----:B------:R-:W-:Y:S04]  /*b070*/  STS.64 [UR4+0x34618], R24 ;  /* 0x03461818ff007988 */ /* 0x000fe80008000a04 */
[----:B------:R-:W-:Y:S04]  /*b080*/  STS.64 [UR4+0x34698], R26 ;  /* 0x0346981aff007988 */ /* 0x000fe80008000a04 */
[----:B------:R-:W1:Y:S04]  /*b090*/  LDS R29, [UR4+0x3461c] ;  /* 0x03461c04ff1d7984 */ /* 0x000e680008000800 */
[----:B------:R-:W3:Y:S01]  /*b0a0*/  LDS R28, [UR4+0x3469c] ;  /* 0x03469c04ff1c7984 */ /* 0x000ee20008000800 */
[----:B------:R-:W-:-:S02]  /*b0b0*/  IMAD.SHL.U32 R0, R8, 0x2, RZ ;  /* 0x0000000208007824 */ /* 0x000fc400078e00ff */
[----:B------:R-:W-:Y:S02]  /*b0c0*/  IMAD.SHL.U32 R10, R10, 0x2, RZ ;  /* 0x000000020a0a7824 */ /* 0x000fe400078e00ff */
[----:B------:R-:W-:Y:S01]  /*b0d0*/  VIADD R4, R36, 0xffffffff ;  /* 0xffffffff24047836 */ /* 0x000fe20000000000 */
[----:B------:R-:W-:Y:S02]  /*b0e0*/  LOP3.LUT R0, R0, 0xfffffffe, RZ, 0xc0, !PT ;  /* 0xfffffffe00007812 */ /* 0x000fe400078ec0ff */
[----:B------:R-:W-:Y:S02]  /*b0f0*/  LOP3.LUT R8, R10, 0xfffffffe, RZ, 0xc0, !PT ;  /* 0xfffffffe0a087812 */ /* 0x000fe400078ec0ff */
[----:B------:R-:W-:Y:S02]  /*b100*/  CS2R R6, SRZ ;  /* 0x0000000000067805 */ /* 0x000fe4000001ff00 */
[----:B------:R-:W-:Y:S01]  /*b110*/  SHF.R.U64 R9, R0, 0x4, R9 ;  /* 0x0000000400097819 */ /* 0x000fe20000001209 */
[----:B------:R-:W-:Y:S01]  /*b120*/  IMAD.MOV.U32 R12, RZ, RZ, R4 ;  /* 0x000000ffff0c7224 */ /* 0x000fe200078e0004 */
[----:B------:R-:W-:Y:S01]  /*b130*/  SHF.R.U64 R11, R8, 0x4, R11 ;  /* 0x00000004080b7819 */ /* 0x000fe2000000120b */
[----:B----4-:R4:W-:Y:S04]  /*b140*/  STS.64 [UR4+0x34600], R22 ;  /* 0x03460016ff007988 */ /* 0x0109e80008000a04 */
[----:B------:R4:W-:Y:S04]  /*b150*/  STS.128 [UR4+0x34620], R4 ;  /* 0x03462004ff007988 */ /* 0x0009e80008000c04 */
[----:B------:R4:W-:Y:S04]  /*b160*/  STS.128 [UR4+0x346a0], R12 ;  /* 0x0346a00cff007988 */ /* 0x0009e80008000c04 */
[----:B------:R4:W-:Y:S04]  /*b170*/  STS [UR4+0x3460c], R11 ;  /* 0x03460c0bff007988 */ /* 0x0009e80008000804 */
[----:B------:R4:W-:Y:S01]  /*b180*/  STS [UR4+0x3468c], R9 ;  /* 0x03468c09ff007988 */ /* 0x0009e20008000804 */
[----:B-1----:R-:W-:-:S02]  /*b190*/  LOP3.LUT R0, R29, 0xf000, RZ, 0xb8, !PT ;  /* 0x0000f0001d007812 */ /* 0x002fc400078eb8ff */
[----:B---3--:R-:W-:Y:S01]  /*b1a0*/  LOP3.LUT R28, R28, 0xf000, RZ, 0xb8, !PT ;  /* 0x0000f0001c1c7812 */ /* 0x008fe200078eb8ff */
[----:B--2---:R4:W-:Y:S04]  /*b1b0*/  STS.64 [UR4+0x34680], R20 ;  /* 0x03468014ff007988 */ /* 0x0049e80008000a04 */
[----:B------:R4:W-:Y:S04]  /*b1c0*/  STS [UR4+0x3461c], R0 ;  /* 0x03461c00ff007988 */ /* 0x0009e80008000804 */
[----:B------:R4:W-:Y:S02]  /*b1d0*/  STS [UR4+0x3469c], R28 ;  /* 0x03469c1cff007988 */ /* 0x0009e40008000804 */
.L_x_205:
[----:B------:R-:W-:Y:S05]  /*b1e0*/  BSYNC B0 ;  /* 0x0000000000007941 */ /* 0x000fea0003800000 */
.L_x_204:
[----:B------:R-:W-:Y:S01]  /*b1f0*/  ELECT P0, URZ, PT ;  /* 0x00000000003f782f */ /* 0x000fe20003800000 */
[----:B------:R-:W-:Y:S01]  /*b200*/  NOP ;  /* 0x0000000000007918 */ /* 0x000fe20000000000 */
[----:B------:R-:W-:Y:S11]  /*b210*/  BSSY B0, `(.L_x_206) ;  /* 0x0000004000007945 */ /* 0x000ff60003800000 */
[----:B------:R-:W-:Y:S05]  /*b220*/  @!P0 BRA `(.L_x_207) ;  /* 0x0000000000088947 */ /* 0x000fea0003800000 */
[----:B------:R0:W-:Y:S01]  /*b230*/  UTMACMDFLUSH ;  /* 0x00000000000079b7 */ /* 0x0001e20000000000 */
[----:B------:R-:W-:-:S04]  /*b240*/  DEPBAR.LE SB0, 0x0 ;  /* 0x000080000000791a */ /* 0x000fc80000000000 */
.L_x_207:
[----:B------:R-:W-:Y:S05]  /*b250*/  BSYNC B0 ;  /* 0x0000000000007941 */ /* 0x000fea0003800000 */
.L_x_206:
[----:B------:R-:W-:Y:S01]  /*b260*/  UMOV UR4, 0x400 ;  /* 0x0000040000047882 */ /* 0x000fe20000000000 */
[----:B--2---:R-:W-:Y:S01]  /*b270*/  SHF.L.U32 R37, R37, 0x2, RZ ;  /* 0x0000000225257819 */ /* 0x004fe200000006ff */
[----:B------:R-:W-:Y:S01]  /*b280*/  ULEA UR18, UR58, UR4, 0x18 ;  /* 0x000000043a127291 */ /* 0x000fe2000f8ec03f */
[----:B------:R-:W-:Y:S02]  /*b290*/  ULDC UR14, c[0x0][0x884] ;  /* 0x00022100000e7ab9 */ /* 0x000fe40000000800 */
[----:B----4-:R-:W-:Y:S01]  /*b2a0*/  IADD3 R6, P0, R37, UR12, RZ ;  /* 0x0000000c25067c10 */ /* 0x010fe2000ff1e0ff */
[----:B------:R-:W-:Y:S02]  /*b2b0*/  UIADD3 UR20, UR18, 0x34600, URZ ;  /* 0x0003460012147890 */ /* 0x000fe4000fffe03f */
[----:B------:R-:W-:Y:S02]  /*b2c0*/  UIMAD.WIDE UR14, UR14, 0x80, UR12 ;  /* 0x000000800e0e78a5 */ /* 0x000fe4000f8e020c */
[----:B------:R-:W-:-:S04]  /*b2d0*/  IMAD.X R7, RZ, RZ, UR13, P0 ;  /* 0x0000000dff077e24 */ /* 0x000fc800080e06ff */
[----:B------:R-:W-:Y:S01]  /*b2e0*/  IADD3 R4, P1, R37, UR14, RZ ;  /* 0x0000000e25047c10 */ /* 0x000fe2000ff3e0ff */
[----:B------:R-:W1:Y:S04]  /*b2f0*/  LDS R3, [R37+UR20] ;  /* 0x0000001425037984 */ /* 0x000e680008000800 */
[----:B------:R-:W2:Y:S01]  /*b300*/  LDS R9, [R37+UR20+0x80] ;  /* 0x0000801425097984 */ /* 0x000ea20008000800 */
[----:B------:R-:W-:Y:S02]  /*b310*/  IMAD.X R5, RZ, RZ, UR15, P1 ;  /* 0x0000000fff057e24 */ /* 0x000fe400088e06ff */
[----:B------:R-:W-:Y:S01]  /*b320*/  IMAD.MOV.U32 R8, RZ, RZ, 0x1 ;  /* 0x00000001ff087424 */ /* 0x000fe200078e00ff */
[----:B------:R-:W-:Y:S01]  /*b330*/  BSSY B0, `(.L_x_208) ;  /* 0x00000ee000007945 */ /* 0x000fe20003800000 */
[----:B------:R-:W-:Y:S01]  /*b340*/  USHF.L.U32 UR4, UR58, 0x6, URZ ;  /* 0x000000063a047899 */ /* 0x000fe2000800063f */
[----:B------:R-:W-:Y:S01]  /*b350*/  IMAD.MOV.U32 R0, RZ, RZ, RZ ;  /* 0x000000ffff007224 */ /* 0x000fe200078e00ff */
[----:B------:R-:W-:Y:S01]  /*b360*/  USHF.L.U32 UR5, UR58, 0xc, URZ ;  /* 0x0000000c3a057899 */ /* 0x000fe2000800063f */
[----:B------:R-:W-:Y:S01]  /*b370*/  IMAD.MOV.U32 R20, RZ, RZ, RZ ;  /* 0x000000ffff147224 */ /* 0x000fe200078e00ff */
[----:B------:R-:W-:-:S02]  /*b380*/  ULOP3.LUT UR22, UR59, 0x1, URZ, 0xfc, !UPT ;  /* 0x000000013b167892 */ /* 0x000fc4000f8efc3f */
[----:B------:R-:W-:Y:S02]  /*b390*/  ULOP3.LUT UR19, UR47, 0x2, URZ, 0xfc, !UPT ;  /* 0x000000022f137892 */ /* 0x000fe4000f8efc3f */
[----:B------:R-:W-:Y:S02]  /*b3a0*/  ULOP3.LUT UR16, UR4, 0x40, URZ, 0xc0, !UPT ;  /* 0x0000004004107892 */ /* 0x000fe4000f8ec03f */
[----:B------:R-:W-:Y:S02]  /*b3b0*/  ULOP3.LUT UR17, UR5, 0x1000, URZ, 0xc0, !UPT ;  /* 0x0000100005117892 */ /* 0x000fe4000f8ec03f */
[----:B------:R-:W-:Y:S01]  /*b3c0*/  UIADD3 UR21, UR18, 0x34680, URZ ;  /* 0x0003468012157890 */ /* 0x000fe2000fffe03f */
[----:B-1----:R1:W5:Y:S04]  /*b3d0*/  ATOMG.E.EXCH.STRONG.GPU PT, RZ, [R6], R3 ;  /* 0x0000000306ff73a8 */ /* 0x00236800041ee100 */
[----:B--2---:R2:W5:Y:S01]  /*b3e0*/  ATOMG.E.EXCH.STRONG.GPU PT, RZ, [R4], R9 ;  /* 0x0000000904ff73a8 */ /* 0x00456200041ee100 */
[----:B-1----:R-:W-:-:S02]  /*b3f0*/  IMAD.MOV.U32 R6, RZ, RZ, 0x1 ;  /* 0x00000001ff067424 */ /* 0x002fc400078e00ff */
[----:B------:R-:W-:Y:S01]  /*b400*/  IMAD.MOV.U32 R3, RZ, RZ, 0x1 ;  /* 0x00000001ff037424 */ /* 0x000fe200078e00ff */
[----:B--2---:R-:W-:Y:S02]  /*b410*/  PRMT R4, R8, 0x7610, R4 ;  /* 0x0000761008047816 */ /* 0x004fe40000000004 */
[----:B------:R-:W-:-:S07]  /*b420*/  PRMT R5, R6, 0x7610, R5 ;  /* 0x0000761006057816 */ /* 0x000fce0000000005 */
.L_x_227:
[----:B------:R-:W-:Y:S01]  /*b430*/  LOP3.LUT P0, RZ, R5, 0xff, RZ, 0xc0, !PT ;  /* 0x000000ff05ff7812 */ /* 0x000fe2000780c0ff */
[----:B-----5:R-:W-:Y:S01]  /*b440*/  VIADD R6, R36, 0x3f ;  /* 0x0000003f24067836 */ /* 0x020fe20000000000 */
[----:B------:R-:W-:Y:S05]  /*b450*/  YIELD ;  /* 0x0000000000007946 */ /* 0x000fea0003800000 */
[----:B------:R-:W-:Y:S01]  /*b460*/  SHF.R.S32.HI R7, RZ, 0x1f, R6 ;  /* 0x0000001fff077819 */ /* 0x000fe20000011406 */
[----:B------:R-:W-:Y:S03]  /*b470*/  BSSY B1, `(.L_x_209) ;  /* 0x0000008000017945 */ /* 0x000fe60003800000 */
[----:B------:R-:W-:-:S02]  /*b480*/  LEA.HI R7, R7, R6, RZ, 0x6 ;  /* 0x0000000607077211 */ /* 0x000fc400078f30ff */
[----:B------:R-:W-:Y:S05]  /*b490*/  @!P0 BRA `(.L_x_210) ;  /* 0x0000000000148947 */ /* 0x000fea0003800000 */
[----:B------:R-:W-:-:S04]  /*b4a0*/  DEPBAR {5,4,3,2,1,0} ;  /* 0x0000003f0000791a */ /* 0x000fc80000000000 */
[----:B------:R1:W-:Y:S01]  /*b4b0*/  UTMACCTL.IV [UR12] ;  /* 0x000000000c0079b9 */ /* 0x0003e20008000000 */
[----:B------:R-:W-:-:S04]  /*b4c0*/  DEPBAR {5,4,3,2,1,0} ;  /* 0x0000003f0000791a */ /* 0x000fc80000000000 */
[----:B------:R1:W-:Y:S02]  /*b4d0*/  UTMACCTL.IV [UR14] ;  /* 0x000000000e0079b9 */ /* 0x0003e40008000000 */
[----:B-1----:R-:W-:Y:S01]  /*b4e0*/  NOP ;  /* 0x0000000000007918 */ /* 0x002fe20000000000 */
.L_x_210:
[----:B------:R-:W-:Y:S05]  /*b4f0*/  BSYNC B1 ;  /* 0x0000000000017941 */ /* 0x000fea0003800000 */
.L_x_209:
[----:B------:R-:W-:Y:S01]  /*b500*/  UMOV UR4, 0xffffffff ;  /* 0xffffffff00047882 */ /* 0x000fe20000000000 */
[----:B------:R-:W-:Y:S02]  /*b510*/  SHF.R.S32.HI R9, RZ, 0x6, R7 ;  /* 0x00000006ff097819 */ /* 0x000fe40000011407 */
[----:B------:R-:W-:Y:S05]  /*b520*/  BRA.DIV UR4, `(.L_x_211) ;  /* 0x0000003e04cc7947 */ /* 0x000fea000b800000 */
[----:B-----5:R-:W-:-:S13]  /*b530*/  ELECT P6, URZ, PT ;  /* 0x00000000003f782f */ /* 0x020fda00038c0000 */
.L_x_305:
[----:B------:R-:W-:Y:S01]  /*b540*/  ISETP.LT.OR P6, PT, R36, 0x1, !P6 ;  /* 0x000000012400780c */ /* 0x000fe200077c1670 */
[----:B------:R-:W-:-:S12]  /*b550*/  BSSY B1, `(.L_x_212) ;  /* 0x000002f000017945 */ /* 0x000fd80003800000 */
[----:B------:R-:W-:Y:S05]  /*b560*/  @P6 BRA `(.L_x_213) ;  /* 0x0000000000b46947 */ /* 0x000fea0003800000 */
[----:B------:R-:W-:Y:S01]  /*b570*/  LEA R17, R17, UR16, 0x7 ;  /* 0x0000001011117c11 */ /* 0x000fe2000f8e38ff */
[----:B------:R-:W-:Y:S01]  /*b580*/  IMAD.SHL.U32 R16, R16, 0x80, RZ ;  /* 0x0000008010107824 */ /* 0x000fe200078e00ff */
[----:B------:R-:W-:Y:S01]  /*b590*/  IADD3 R11, R9, 0x1, RZ ;  /* 0x00000001090b7810 */ /* 0x000fe20007ffe0ff */
[----:B------:R-:W-:Y:S02]  /*b5a0*/  IMAD.MOV.U32 R12, RZ, RZ, RZ ;  /* 0x000000ffff0c7224 */ /* 0x000fe400078e00ff */
[----:B------:R-:W-:Y:S02]  /*b5b0*/  IMAD.MOV.U32 R5, RZ, RZ, R3 ;  /* 0x000000ffff057224 */ /* 0x000fe400078e0003 */
[----:B------:R-:W-:-:S07]  /*b5c0*/  IMAD.MOV.U32 R6, RZ, RZ, R0 ;  /* 0x000000ffff067224 */ /* 0x000fce00078e0000 */
.L_x_216:
[----:B-1----:R-:W-:Y:S01]  /*b5d0*/  LEA R10, R6, UR18, 0x3 ;  /* 0x00000012060a7c11 */ /* 0x002fe2000f8e18ff */
[----:B------:R-:W-:Y:S05]  /*b5e0*/  YIELD ;  /* 0x0000000000007946 */ /* 0x000fea0003800000 */
[----:B------:R-:W-:Y:S02]  /*b5f0*/  SHF.L.U32 R7, R5, 0x1f, RZ ;  /* 0x0000001f05077819 */ /* 0x000fe400000006ff */
[----:B------:R-:W-:Y:S02]  /*b600*/  LOP3.LUT P1, RZ, R19, 0x7f, RZ, 0xc0, !PT ;  /* 0x0000007f13ff7812 */ /* 0x000fe4000782c0ff */
[----:B------:R-:W1:Y:S11]  /*b610*/  SYNCS.PHASECHK.TRANS64.TRYWAIT P0, [R10+URZ+0x344b0], R7 ;  /* 0x0344b0070a0075a7 */ /* 0x000e76000800017f */
[----:B------:R-:W2:Y:S01]  /*b620*/  @!P1 LDC R8, c[0x0][0x500] ;  /* 0x00014000ff089b82 */ /* 0x000ea20000000800 */
[----:B-1----:R-:W-:Y:S05]  /*b630*/  @!P0 BRA `(.L_x_214) ;  /* 0x0000003c00a88947 */ /* 0x002fea0003800000 */
.L_x_306:
[----:B------:R-:W-:Y:S01]  /*b640*/  UPRMT UR4, UR19, 0x9910, URZ ;  /* 0x0000991013047896 */ /* 0x000fe2000800003f */
[----:B--2---:R2:W-:Y:S03]  /*b650*/  @!P1 SYNCS.ARRIVE.TRANS64 RZ, [R10+URZ+0x34480], R8 ;  /* 0x034480080aff99a7 */ /* 0x0045e6000800003f */
[----:B------:R-:W-:-:S06]  /*b660*/  UISETP.NE.AND UP0, UPT, UR4, 0x2, UPT ;  /* 0x000000020400788c */ /* 0x000fcc000bf05270 */
[----:B------:R-:W-:-:S13]  /*b670*/  PLOP3.LUT P0, PT, PT, PT, UP0, 0x80, 0x0 ;  /* 0x000000000000781c */ /* 0x000fda0003f0f008 */
[----:B--2---:R-:W-:Y:S05]  /*b680*/  @P0 BRA `(.L_x_215) ;  /* 0x0000000000040947 */ /* 0x004fea0003800000 */
[----:B------:R-:W-:Y:S01]  /*b690*/  BPT.TRAP 0x1 ;  /* 0x000000040000795c */ /* 0x000fe20000300000 */
.L_x_215:
[----:B------:R-:W-:Y:S01]  /*b6a0*/  R2UR UR8, R6 ;  /* 0x00000000060872ca */ /* 0x000fe200000e0000 */
[----:B------:R-:W-:Y:S01]  /*b6b0*/  VIADD R11, R11, 0xffffffff ;  /* 0xffffffff0b0b7836 */ /* 0x000fe20000000000 */
[----:B------:R-:W-:Y:S01]  /*b6c0*/  R2UR UR9, R10 ;  /* 0x000000000a0972ca */ /* 0x000fe200000e0000 */
[----:B------:R-:W-:Y:S01]  /*b6d0*/  VIADD R6, R6, 0x1 ;  /* 0x0000000106067836 */ /* 0x000fe20000000000 */
[----:B------:R-:W-:Y:S01]  /*b6e0*/  R2UR UR10, R12 ;  /* 0x000000000c0a72ca */ /* 0x000fe200000e0000 */
[----:B------:R-:W-:Y:S01]  /*b6f0*/  UMOV UR24, 0x0 ;  /* 0x0000000000187882 */ /* 0x000fe20000000000 */
[----:B------:R-:W-:Y:S01]  /*b700*/  R2UR UR11, R16 ;  /* 0x00000000100b72ca */ /* 0x000fe200000e0000 */
[----:B------:R-:W-:Y:S01]  /*b710*/  UMOV UR25, 0x10000000 ;  /* 0x1000000000197882 */ /* 0x000fe20000000000 */
[----:B------:R-:W-:Y:S01]  /*b720*/  R2UR UR7, R17 ;  /* 0x00000000110772ca */ /* 0x000fe200000e0000 */
[----:B------:R-:W-:Y:S01]  /*b730*/  UMOV UR23, 0x30000 ;  /* 0x0003000000177882 */ /* 0x000fe20000000000 */
[----:B------:R-:W-:Y:S01]  /*b740*/  ISETP.GT.AND P1, PT, R11, 0x1, PT ;  /* 0x000000010b00780c */ /* 0x000fe20003f24270 */
[----:B------:R-:W-:Y:S01]  /*b750*/  VIADD R12, R12, 0x40 ;  /* 0x000000400c0c7836 */ /* 0x000fe20000000000 */
[----:B------:R-:W-:Y:S01]  /*b760*/  ISETP.NE.AND P0, PT, R6, 0x6, PT ;  /* 0x000000060600780c */ /* 0x000fe20003f05270 */
[----:B------:R-:W-:-:S02]  /*b770*/  ULEA UR4, UR8, UR17, 0xd ;  /* 0x0000001108047291 */ /* 0x000fc4000f8e683f */
[----:B------:R-:W-:Y:S01]  /*b780*/  ULEA UR8, UR8, UR18, 0xe ;  /* 0x0000001208087291 */ /* 0x000fe2000f8e703f */
[----:B------:R-:W-:Y:S01]  /*b790*/  SEL R8, RZ, 0x1, P0 ;  /* 0x00000001ff087807 */ /* 0x000fe20000000000 */
[----:B------:R-:W-:Y:S01]  /*b7a0*/  ULEA UR4, UR4, UR18, 0x1 ;  /* 0x0000001204047291 */ /* 0x000fe2000f8e083f */
[----:B------:R-:W-:Y:S01]  /*b7b0*/  SEL R6, R6, RZ, P0 ;  /* 0x000000ff06067207 */ /* 0x000fe20000000000 */
[----:B------:R-:W-:Y:S01]  /*b7c0*/  UIADD3 UR9, UR9, 0x34480, URZ ;  /* 0x0003448009097890 */ /* 0x000fe2000fffe03f */
[----:B------:R-:W-:Y:S01]  /*b7d0*/  LOP3.LUT R5, R5, R8, RZ, 0x3c, !PT ;  /* 0x0000000805057212 */ /* 0x000fe200078e3cff */
[----:B------:R-:W-:Y:S01]  /*b7e0*/  UIADD3 UR4, UR4, 0x18000, URZ ;  /* 0x0001800004047890 */ /* 0x000fe2000fffe03f */
[----:B------:R-:W-:-:S04]  /*b7f0*/  UMOV UR6, UR10 ;  /* 0x0000000a00067c82 */ /* 0x000fc80008000000 */
[----:B------:R-:W-:Y:S02]  /*b800*/  UMOV UR5, UR9 ;  /* 0x0000000900057c82 */ /* 0x000fe40008000000 */
[----:B------:R2:W-:Y:S02]  /*b810*/  UTMALDG.2D [UR8], [UR12], desc[UR24] ;  /* 0x000018080c0075b4 */ /* 0x0005e40008009000 */
[----:B------:R2:W-:Y:S02]  /*b820*/  UTMALDG.2D.MULTICAST [UR4], [UR14], UR23, desc[UR24] ;  /* 0x000018040e0073b4 */ /* 0x0005e40008009817 */
[----:B--2---:R-:W-:Y:S05]  /*b830*/  @P1 BRA `(.L_x_216) ;  /* 0xfffffffc00641947 */ /* 0x004fea000383ffff */
.L_x_213:
[----:B------:R-:W-:Y:S05]  /*b840*/  BSYNC B1 ;  /* 0x0000000000017941 */ /* 0x000fea0003800000 */
.L_x_212:
[----:B------:R-:W-:Y:S01]  /*b850*/  LOP3.LUT P1, RZ, R4, 0xff, RZ, 0xc0, !PT ;  /* 0x000000ff04ff7812 */ /* 0x000fe2000782c0ff */
[----:B-1----:R-:W-:Y:S02]  /*b860*/  IMAD.IADD R7, R9, 0x1, R0 ;  /* 0x0000000109077824 */ /* 0x002fe400078e0200 */
[----:B------:R-:W-:Y:S02]  /*b870*/  IMAD.U32 R6, RZ, RZ, UR22 ;  /* 0x00000016ff067e24 */ /* 0x000fe4000f8e00ff */
[C---:B------:R-:W-:Y:S01]  /*b880*/  IMAD.WIDE.U32 R4, R7.reuse, -0x55555555, RZ ;  /* 0xaaaaaaab07047825 */ /* 0x040fe200078e00ff */
[----:B------:R-:W-:Y:S02]  /*b890*/  ISETP.GT.U32.AND P0, PT, R7, 0x5, PT ;  /* 0x000000050700780c */ /* 0x000fe40003f04070 */
[----:B------:R-:W-:Y:S02]  /*b8a0*/  ISETP.NE.AND P2, PT, R6, 0x3, PT ;  /* 0x000000030600780c */ /* 0x000fe40003f45270 */
[----:B------:R-:W-:-:S02]  /*b8b0*/  ISETP.LT.U32.AND P0, PT, R9, 0x6, P0 ;  /* 0x000000060900780c */ /* 0x000fc40000701070 */
[----:B------:R-:W-:Y:S01]  /*b8c0*/  SHF.R.U32.HI R4, RZ, 0x2, R5 ;  /* 0x00000002ff047819 */ /* 0x000fe20000011605 */
[----:B------:R-:W-:Y:S01]  /*b8d0*/  @P1 SYNCS.ARRIVE.TRANS64.A1T0 RZ, [UR18+0x34528], RZ ;  /* 0x034528ffffff19a7 */ /* 0x000fe20008100012 */
[----:B------:R-:W-:Y:S02]  /*b8e0*/  ISETP.GE.U32.AND P1, PT, R9, 0x6, PT ;  /* 0x000000060900780c */ /* 0x000fe40003f26070 */
[----:B------:R-:W-:-:S04]  /*b8f0*/  SEL R0, RZ, 0x1, !P0 ;  /* 0x00000001ff007807 */ /* 0x000fc80004000000 */
[----:B------:R-:W-:Y:S01]  /*b900*/  LOP3.LUT R3, R3, R0, RZ, 0x3c, !PT ;  /* 0x0000000003037212 */ /* 0x000fe200078e3cff */
[----:B------:R-:W-:-:S06]  /*b910*/  IMAD R0, R4, -0x6, R7 ;  /* 0xfffffffa04007824 */ /* 0x000fcc00078e0207 */
[----:B------:R-:W-:Y:S01]  /*b920*/  @P1 LOP3.LUT R3, R3, 0x1, R4, 0x78, !PT ;  /* 0x0000000103031812 */ /* 0x000fe200078e7804 */
[----:B------:R-:W-:Y:S06]  /*b930*/  @!P2 BRA `(.L_x_217) ;  /* 0x000000000004a947 */ /* 0x000fec0003800000 */
[----:B------:R-:W-:Y:S01]  /*b940*/  BPT.TRAP 0x1 ;  /* 0x000000040000795c */ /* 0x000fe20000300000 */
.L_x_217:
[----:B------:R-:W-:Y:S01]  /*b950*/  LEA R8, R2, UR18, 0x3 ;  /* 0x0000001202087c11 */ /* 0x000fe2000f8e18ff */
[----:B------:R-:W-:Y:S01]  /*b960*/  BSSY B1, `(.L_x_218) ;  /* 0x0000005000017945 */ /* 0x000fe20003800000 */
[----:B------:R-:W-:Y:S02]  /*b970*/  SHF.L.U32 R5, R20, 0x1f, RZ ;  /* 0x0000001f14057819 */ /* 0x000fe400000006ff */
[----:B------:R-:W-:Y:S02]  /*b980*/  LEA R4, R2, UR18, 0x4 ;  /* 0x0000001202047c11 */ /* 0x000fe4000f8e20ff */
[----:B------:R-:W1:Y:S02]  /*b990*/  SYNCS.PHASECHK.TRANS64.TRYWAIT P0, [R8+URZ+0x34400], R5 ;  /* 0x03440005080075a7 */ /* 0x000e64000800017f */
[----:B-1----:R-:W-:Y:S05]  /*b9a0*/  @!P0 BRA `(.L_x_219) ;  /* 0x0000003800e08947 */ /* 0x002fea0003800000 */
.L_x_307:
[----:B------:R-:W-:Y:S05]  /*b9b0*/  BSYNC B1 ;  /* 0x0000000000017941 */ /* 0x000fea0003800000 */
.L_x_218:
[----:B-1----:R-:W1:Y:S01]  /*b9c0*/  LDS.128 R4, [R4+0x34550] ;  /* 0x0345500004047984 */ /* 0x002e620000000c00 */
[----:B------:R-:W-:Y:S01]  /*b9d0*/  @!PT LDS RZ, [RZ] ;  /* 0x00000000fffff984 */ /* 0x000fe20000000800 */
[----:B------:R-:W-:Y:S01]  /*b9e0*/  @!PT LDS RZ, [RZ] ;  /* 0x00000000fffff984 */ /* 0x000fe20000000800 */
[----:B------:R-:W-:Y:S01]  /*b9f0*/  @!PT LDS RZ, [RZ] ;  /* 0x00000000fffff984 */ /* 0x000fe20000000800 */
[----:B------:R-:W-:Y:S01]  /*ba00*/  @!PT LDS RZ, [RZ] ;  /* 0x00000000fffff984 */ /* 0x000fe20000000800 */
[----:B------:R2:W-:Y:S06]  /*ba10*/  MEMBAR.ALL.CTA ;  /* 0x0000000000007992 */ /* 0x0005ec0000008000 */
[----:B--2---:R-:W2:Y:S01]  /*ba20*/  FENCE.VIEW.ASYNC.S ;  /* 0x00000000000073c6 */ /* 0x004ea20000000000 */
[----:B-1----:R-:W-:Y:S01]  /*ba30*/  IMAD.MOV.U32 R17, RZ, RZ, R5 ;  /* 0x000000ffff117224 */ /* 0x002fe200078e0005 */
[----:B------:R-:W-:Y:S01]  /*ba40*/  MOV R16, R4 ;  /* 0x0000000400107202 */ /* 0x000fe20000000f00 */
[----:B--2---:R-:W-:Y:S06]  /*ba50*/  @!P2 BRA `(.L_x_220) ;  /* 0x000000000004a947 */ /* 0x004fec0003800000 */
[----:B------:R-:W-:Y:S01]  /*ba60*/  BPT.TRAP 0x1 ;  /* 0x000000040000795c */ /* 0x000fe20000300000 */
.L_x_220:
[----:B------:R-:W1:Y:S01]  /*ba70*/  S2R R5, SR_CgaCtaId ;  /* 0x0000000000057919 */ /* 0x000e620000008800 */
[----:B------:R-:W-:Y:S01]  /*ba80*/  ISETP.NE.AND P0, PT, R7, RZ, PT ;  /* 0x000000ff0700720c */ /* 0x000fe20003f05270 */
[----:B------:R-:W-:Y:S01]  /*ba90*/  VIADD R4, R8, 0x34440 ;  /* 0x0003444008047836 */ /* 0x000fe20000000000 */
[CC--:B------:R-:W-:Y:S02]  /*baa0*/  ISETP.NE.AND P1, PT, R6.reuse, R18.reuse, PT ;  /* 0x000000120600720c */ /* 0x0c0fe40003f25270 */
[----:B------:R-:W-:Y:S02]  /*bab0*/  ISETP.EQ.OR P0, PT, R6, R18, !P0 ;  /* 0x000000120600720c */ /* 0x000fe40004702670 */
[----:B-1----:R-:W-:-:S04]  /*bac0*/  PRMT R4, R5, 0x654, R4 ;  /* 0x0000065405047816 */ /* 0x002fc80000000004 */
[----:B------:R1:W-:Y:S07]  /*bad0*/  SYNCS.ARRIVE.TRANS64.RED.A1T0 RZ, [R4+URZ], RZ ;  /* 0x000000ff04ff79a7 */ /* 0x0003ee000810043f */
[----:B------:R-:W-:Y:S05]  /*bae0*/  @P0 BRA `(.L_x_221) ;  /* 0x0000000400a40947 */ /* 0x000fea0003800000 */
[----:B-1----:R-:W1:Y:S02]  /*baf0*/  LDC.64 R4, c[0x0][0x290] ;  /* 0x0000a400ff047b82 */ /* 0x002e640000000a00 */
[----:B-1----:R-:W-:-:S05]  /*bb00*/  IMAD.WIDE R4, R6, 0xc, R4 ;  /* 0x0000000c06047825 */ /* 0x002fca00078e0204 */
[----:B------:R1:W5:Y:S01]  /*bb10*/  LDG.E R36, desc[UR38][R4.64+0x8] ;  /* 0x0000082604247981 */ /* 0x000362000c1e1900 */
[----:B------:R-:W-:-:S03]  /*bb20*/  UMOV UR4, 0xffffffff ;  /* 0xffffffff00047882 */ /* 0x000fc60000000000 */
[----:B------:R-:W-:Y:S05]  /*bb30*/  BRA.DIV UR4, `(.L_x_222) ;  /* 0x0000003a04907947 */ /* 0x000fea000b800000 */
[----:B------:R-:W-:-:S13]  /*bb40*/  ELECT P6, URZ, PT ;  /* 0x00000000003f782f */ /* 0x000fda00038c0000 */
.L_x_310:
[----:B------:R-:W-:Y:S04]  /*bb50*/  BSSY B1, `(.L_x_223) ;  /* 0x000004f000017945 */ /* 0x000fe80003800000 */
[----:B------:R-:W-:Y:S05]  /*bb60*/  @!P6 BRA `(.L_x_224) ;  /* 0x000000040034e947 */ /* 0x000fea0003800000 */
[C---:B------:R-:W-:Y:S01]  /*bb70*/  IMAD.SHL.U32 R8, R6.reuse, 0x8, RZ ;  /* 0x0000000806087824 */ /* 0x040fe200078e00ff */
[----:B------:R-:W-:Y:S01]  /*bb80*/  SHF.R.S32.HI R9, RZ, 0x1f, R6 ;  /* 0x0000001fff097819 */ /* 0x000fe20000011406 */
[----:B------:R-:W-:Y:S01]  /*bb90*/  ULDC.64 UR4, c[0x0][0x510] ;  /* 0x0001440000047ab9 */ /* 0x000fe20000000a00 */
[----:B------:R-:W-:Y:S01]  /*bba0*/  ULDC.64 UR6, c[0x0][0x520] ;  /* 0x0001480000067ab9 */ /* 0x000fe20000000a00 */
[----:B------:R-:W2:Y:S01]  /*bbb0*/  LDG.E R18, desc[UR38][R4.64] ;  /* 0x0000002604127981 */ /* 0x000ea2000c1e1900 */
[----:B------:R-:W-:Y:S02]  /*bbc0*/  SHF.L.U64.HI R9, R6, 0x3, R9 ;  /* 0x0000000306097819 */ /* 0x000fe40000010209 */
[C---:B------:R-:W-:Y:S02]  /*bbd0*/  IADD3 R14, P0, R8.reuse, UR4, RZ ;  /* 0x00000004080e7c10 */ /* 0x040fe4000ff1e0ff */
[----:B------:R-:W-:Y:S02]  /*bbe0*/  IADD3 R12, P2, R8, UR6, RZ ;  /* 0x00000006080c7c10 */ /* 0x000fe4000ff5e0ff */
[C---:B------:R-:W-:Y:S01]  /*bbf0*/  IADD3.X R15, R9.reuse, UR5, RZ, P0, !PT ;  /* 0x00000005090f7c10 */ /* 0x040fe200087fe4ff */
[----:B------:R-:W-:Y:S01]  /*bc00*/  ULDC.64 UR4, c[0x0][0x518] ;  /* 0x0001460000047ab9 */ /* 0x000fe20000000a00 */
[----:B------:R-:W-:-:S04]  /*bc10*/  IADD3.X R13, R9, UR7, RZ, P2, !PT ;  /* 0x00000007090d7c10 */ /* 0x000fc800097fe4ff */
[----:B------:R-:W3:Y:S04]  /*bc20*/  LDG.E.64 R14, desc[UR38][R14.64] ;  /* 0x000000260e0e7981 */ /* 0x000ee8000c1e1b00 */
[----:B------:R-:W4:Y:S01]  /*bc30*/  LDG.E.64 R12, desc[UR38][R12.64] ;  /* 0x000000260c0c7981 */ /* 0x000f22000c1e1b00 */
[----:B------:R-:W-:-:S04]  /*bc40*/  IADD3 R10, P0, R8, UR4, RZ ;  /* 0x00000004080a7c10 */ /* 0x000fc8000ff1e0ff */
[----:B------:R-:W-:Y:S01]  /*bc50*/  IADD3.X R11, R9, UR5, RZ, P0, !PT ;  /* 0x00000005090b7c10 */ /* 0x000fe200087fe4ff */
[----:B------:R-:W-:-:S05]  /*bc60*/  ULDC.64 UR4, c[0x0][0x528] ;  /* 0x00014a0000047ab9 */ /* 0x000fca0000000a00 */
[----:B------:R-:W2:Y:S01]  /*bc70*/  LDG.E.64 R10, desc[UR38][R10.64] ;  /* 0x000000260a0a7981 */ /* 0x000ea2000c1e1b00 */
[----:B------:R-:W-:-:S04]  /*bc80*/  IADD3 R8, P0, R8, UR4, RZ ;  /* 0x0000000408087c10 */ /* 0x000fc8000ff1e0ff */
[----:B------:R-:W-:-:S06]  /*bc90*/  IADD3.X R9, R9, UR5, RZ, P0, !PT ;  /* 0x0000000509097c10 */ /* 0x000fcc00087fe4ff */
[----:B------:R-:W2:Y:S04]  /*bca0*/  LDG.E.64 R8, desc[UR38][R8.64] ;  /* 0x0000002608087981 */ /* 0x000ea8000c1e1b00 */
[----:B---3--:R-:W-:Y:S04]  /*bcb0*/  STS.64 [UR20], R14 ;  /* 0x0000000eff007988 */ /* 0x008fe80008000a14 */
[----:B----4-:R-:W-:Y:S04]  /*bcc0*/  STS.64 [UR21], R12 ;  /* 0x0000000cff007988 */ /* 0x010fe80008000a15 */
[----:B------:R-:W3:Y:S01]  /*bcd0*/  LDS R21, [UR20+0x1c] ;  /* 0x00001c14ff157984 */ /* 0x000ee20008000800 */
[----:B--2---:R-:W-:-:S03]  /*bce0*/  SHF.L.U64.HI R26, R10, 0x1, R11 ;  /* 0x000000010a1a7819 */ /* 0x004fc6000001020b */
[----:B------:R1:W2:Y:S01]  /*bcf0*/  LDG.E R11, desc[UR38][R4.64+0x4] ;  /* 0x00000426040b7981 */ /* 0x0002a2000c1e1900 */
[----:B------:R-:W-:-:S04]  /*bd00*/  LOP3.LUT R26, R26, 0x1fffffff, RZ, 0xc0, !PT ;  /* 0x1fffffff1a1a7812 */ /* 0x000fc800078ec0ff */
[----:B------:R-:W-:-:S04]  /*bd10*/  SHF.R.U32.HI R22, RZ, 0x4, R26 ;  /* 0x00000004ff167819 */ /* 0x000fc8000001161a */
[----:B---3--:R-:W-:-:S05]  /*bd20*/  LOP3.LUT R21, R21, 0xf, R22, 0xb8, !PT ;  /* 0x0000000f15157812 */ /* 0x008fca00078eb816 */
[----:B------:R-:W-:Y:S04]  /*bd30*/  STS [UR20+0x1c], R21 ;  /* 0x00001c15ff007988 */ /* 0x000fe80008000814 */
[----:B------:R-:W3:Y:S02]  /*bd40*/  LDS R24, [UR20+0x1c] ;  /* 0x00001c14ff187984 */ /* 0x000ee40008000800 */
[----:B---3--:R-:W-:-:S05]  /*bd50*/  LOP3.LUT R24, R24, 0xf0, RZ, 0xb8, !PT ;  /* 0x000000f018187812 */ /* 0x008fca00078eb8ff */
[----:B------:R-:W-:Y:S04]  /*bd60*/  STS [UR20+0x1c], R24 ;  /* 0x00001c18ff007988 */ /* 0x000fe80008000814 */
[----:B------:R-:W3:Y:S01]  /*bd70*/  LDS R23, [UR20+0x1c] ;  /* 0x00001c14ff177984 */ /* 0x000ee20008000800 */
[----:B------:R-:W-:-:S05]  /*bd80*/  IMAD.U32 R22, RZ, RZ, UR20 ;  /* 0x00000014ff167e24 */ /* 0x000fca000f8e00ff */
[----:B------:R-:W-:Y:S02]  /*bd90*/  SHF.R.U64 R22, R22, 0x4, RZ ;  /* 0x0000000416167819 */ /* 0x000fe400000012ff */
[----:B---3--:R-:W-:-:S05]  /*bda0*/  LOP3.LUT R23, R23, 0xf00, RZ, 0xb8, !PT ;  /* 0x00000f0017177812 */ /* 0x008fca00078eb8ff */
[----:B------:R-:W-:Y:S04]  /*bdb0*/  STS.64 [UR20+0x18], R22 ;  /* 0x00001816ff007988 */ /* 0x000fe80008000a14 */
[----:B------:R-:W1:Y:S01]  /*bdc0*/  LDS R25, [UR20+0x1c] ;  /* 0x00001c14ff197984 */ /* 0x000e620008000800 */
[----:B------:R-:W-:Y:S01]  /*bdd0*/  IMAD.SHL.U32 R21, R10, 0x2, RZ ;  /* 0x000000020a157824 */ /* 0x000fe200078e00ff */
[----:B------:R-:W-:-:S04]  /*bde0*/  CS2R R14, SRZ ;  /* 0x00000000000e7805 */ /* 0x000fc8000001ff00 */
[----:B------:R-:W-:Y:S01]  /*bdf0*/  LOP3.LUT R21, R21, 0xfffffffe, RZ, 0xc0, !PT ;  /* 0xfffffffe15157812 */ /* 0x000fe200078ec0ff */
[----:B-----5:R-:W-:Y:S02]  /*be00*/  VIADD R12, R36, 0xffffffff ;  /* 0xffffffff240c7836 */ /* 0x020fe40000000000 */
[----:B------:R-:W-:Y:S01]  /*be10*/  VIADD R13, R18, 0xffffffff ;  /* 0xffffffff120d7836 */ /* 0x000fe20000000000 */
[----:B------:R-:W-:Y:S01]  /*be20*/  SHF.R.U64 R21, R21, 0x4, R26 ;  /* 0x0000000415157819 */ /* 0x000fe2000000121a */
[----:B------:R-:W-:Y:S04]  /*be30*/  STS [UR20+0x10], R22 ;  /* 0x00001016ff007988 */ /* 0x000fe80008000814 */
[----:B------:R-:W-:Y:S04]  /*be40*/  STS [UR20+0x14], R22 ;  /* 0x00001416ff007988 */ /* 0x000fe80008000814 */
[----:B------:R-:W-:Y:S04]  /*be50*/  STS.128 [UR20+0x20], R12 ;  /* 0x0000200cff007988 */ /* 0x000fe80008000c14 */
[----:B------:R-:W-:Y:S04]  /*be60*/  STS [UR20+0xc], R21 ;  /* 0x00000c15ff007988 */ /* 0x000fe80008000814 */
[----:B------:R-:W-:Y:S01]  /*be70*/  STS [UR20+0x30], RZ ;  /* 0x000030ffff007988 */ /* 0x000fe20008000814 */
[----:B-1----:R-:W-:-:S05]  /*be80*/  LOP3.LUT R4, R25, 0xf000, RZ, 0xb8, !PT ;  /* 0x0000f00019047812 */ /* 0x002fca00078eb8ff */
[----:B------:R-:W-:Y:S04]  /*be90*/  STS [UR20+0x1c], R4 ;  /* 0x00001c04ff007988 */ /* 0x000fe80008000814 */
[----:B------:R-:W1:Y:S01]  /*bea0*/  LDS R5, [UR21+0x1c] ;  /* 0x00001c15ff057984 */ /* 0x000e620008000800 */
[----:B------:R-:W-:-:S04]  /*beb0*/  SHF.L.U64.HI R18, R8, 0x1, R9 ;  /* 0x0000000108127819 */ /* 0x000fc80000010209 */
[----:B------:R-:W-:-:S04]  /*bec0*/  LOP3.LUT R18, R18, 0x1fffffff, RZ, 0xc0, !PT ;  /* 0x1fffffff12127812 */ /* 0x000fc800078ec0ff */
[----:B------:R-:W-:-:S04]  /*bed0*/  SHF.R.U32.HI R10, RZ, 0x4, R18 ;  /* 0x00000004ff0a7819 */ /* 0x000fc80000011612 */
[----:B-1----:R-:W-:-:S05]  /*bee0*/  LOP3.LUT R9, R5, 0xf, R10, 0xb8, !PT ;  /* 0x0000000f05097812 */ /* 0x002fca00078eb80a */
[----:B------:R-:W-:Y:S04]  /*bef0*/  STS [UR21+0x1c], R9 ;  /* 0x00001c09ff007988 */ /* 0x000fe80008000815 */
[----:B------:R-:W1:Y:S02]  /*bf00*/  LDS R10, [UR21+0x1c] ;  /* 0x00001c15ff0a7984 */ /* 0x000e640008000800 */
[----:B-1----:R-:W-:-:S05]  /*bf10*/  LOP3.LUT R10, R10, 0xf0, RZ, 0xb8, !PT ;  /* 0x000000f00a0a7812 */ /* 0x002fca00078eb8ff */
[----:B------:R-:W-:Y:S04]  /*bf20*/  STS [UR21+0x1c], R10 ;  /* 0x00001c0aff007988 */ /* 0x000fe80008000815 */
[----:B------:R-:W1:Y:S01]  /*bf30*/  LDS R5, [UR21+0x1c] ;  /* 0x00001c15ff057984 */ /* 0x000e620008000800 */
[----:B------:R-:W-:-:S05]  /*bf40*/  IMAD.U32 R4, RZ, RZ, UR21 ;  /* 0x00000015ff047e24 */ /* 0x000fca000f8e00ff */
[----:B------:R-:W-:Y:S02]  /*bf50*/  SHF.R.U64 R4, R4, 0x4, RZ ;  /* 0x0000000404047819 */ /* 0x000fe400000012ff */
[----:B-1----:R-:W-:-:S05]  /*bf60*/  LOP3.LUT R5, R5, 0xf00, RZ, 0xb8, !PT ;  /* 0x00000f0005057812 */ /* 0x002fca00078eb8ff */
[----:B------:R-:W-:Y:S04]  /*bf70*/  STS.64 [UR21+0x18], R4 ;  /* 0x00001804ff007988 */ /* 0x000fe80008000a15 */
[----:B------:R-:W1:Y:S01]  /*bf80*/  LDS R21, [UR21+0x1c] ;  /* 0x00001c15ff157984 */ /* 0x000e620008000800 */
[----:B------:R-:W-:-:S05]  /*bf90*/  IMAD.SHL.U32 R8, R8, 0x2, RZ ;  /* 0x0000000208087824 */ /* 0x000fca00078e00ff */
[----:B------:R-:W-:Y:S01]  /*bfa0*/  LOP3.LUT R9, R8, 0xfffffffe, RZ, 0xc0, !PT ;  /* 0xfffffffe08097812 */ /* 0x000fe200078ec0ff */
[----:B--2---:R-:W-:-:S03]  /*bfb0*/  VIADD R13, R11, 0xffffffff ;  /* 0xffffffff0b0d7836 */ /* 0x004fc60000000000 */
[----:B------:R-:W-:Y:S01]  /*bfc0*/  SHF.R.U64 R9, R9, 0x4, R18 ;  /* 0x0000000409097819 */ /* 0x000fe20000001212 */
[----:B------:R2:W-:Y:S04]  /*bfd0*/  STS [UR21+0x10], R4 ;  /* 0x00001004ff007988 */ /* 0x0005e80008000815 */
[----:B------:R2:W-:Y:S04]  /*bfe0*/  STS.128 [UR21+0x20], R12 ;  /* 0x0000200cff007988 */ /* 0x0005e80008000c15 */
[----:B------:R2:W-:Y:S04]  /*bff0*/  STS [UR21+0xc], R9 ;  /* 0x00000c09ff007988 */ /* 0x0005e80008000815 */
[----:B------:R2:W-:Y:S04]  /*c000*/  STS [UR21+0x14], R4 ;  /* 0x00001404ff007988 */ /* 0x0005e80008000815 */
[----:B------:R-:W-:Y:S01]  /*c010*/  STS [UR21+0x30], RZ ;  /* 0x000030ffff007988 */ /* 0x000fe20008000815 */
[----:B-1----:R-:W-:-:S05]  /*c020*/  LOP3.LUT R8, R21, 0xf000, RZ, 0xb8, !PT ;  /* 0x0000f00015087812 */ /* 0x002fca00078eb8ff */
[----:B------:R2:W-:Y:S02]  /*c030*/  STS [UR21+0x1c], R8 ;  /* 0x00001c08ff007988 */ /* 0x0005e40008000815 */
.L_x_224:
[----:B------:R-:W-:Y:S05]  /*c040*/  BSYNC B1 ;  /* 0x0000000000017941 */ /* 0x000fea0003800000 */
.L_x_223:
[----:B------:R-:W-:-:S03]  /*c050*/  UMOV UR4, 0xffffffff ;  /* 0xffffffff00047882 */ /* 0x000fc60000000000 */
[----:B------:R-:W-:Y:S05]  /*c060*/  BRA.DIV UR4, `(.L_x_225) ;  /* 0x0000003604647947 */ /* 0x000fea000b800000 */
[----:B------:R-:W-:Y:S01]  /*c070*/  ELECT P6, URZ, PT ;  /* 0x00000000003f782f */ /* 0x000fe200038c0000 */
[----:B------:R-:W-:-:S12]  /*c080*/  NOP ;  /* 0x0000000000007918 */ /* 0x000fd80000000000 */
.L_x_314:
[----:B-12---:R-:W1:Y:S02]  /*c090*/  S2R R4, SR_LANEID ;  /* 0x0000000000047919 */ /* 0x006e640000000000 */
[----:B-1----:R-:W-:-:S04]  /*c0a0*/  SHF.L.U32 R10, R4, 0x2, RZ ;  /* 0x00000002040a7819 */ /* 0x002fc800000006ff */
[C---:B------:R-:W-:Y:S01]  /*c0b0*/  IADD3 R8, P0, R10.reuse, UR12, RZ ;  /* 0x0000000c0a087c10 */ /* 0x040fe2000ff1e0ff */
[----:B------:R1:W2:Y:S01]  /*c0c0*/  LDS R11, [R10+UR20] ;  /* 0x000000140a0b7984 */ /* 0x0002a20008000800 */
[----:B------:R-:W-:-:S03]  /*c0d0*/  IADD3 R4, P2, R10, UR14, RZ ;  /* 0x0000000e0a047c10 */ /* 0x000fc6000ff5e0ff */
[----:B------:R1:W3:Y:S01]  /*c0e0*/  LDS R13, [R10+UR20+0x80] ;  /* 0x000080140a0d7984 */ /* 0x0002e20008000800 */
[----:B------:R-:W-:Y:S09]  /*c0f0*/  @!P6 BRA `(.L_x_226) ;  /* 0x000000000008e947 */ /* 0x000ff20003800000 */
[----:B------:R0:W-:Y:S01]  /*c100*/  UTMACMDFLUSH ;  /* 0x00000000000079b7 */ /* 0x0001e20000000000 */
[----:B------:R-:W-:-:S04]  /*c110*/  DEPBAR.LE SB0, 0x0 ;  /* 0x000080000000791a */ /* 0x000fc80000000000 */
.L_x_226:
[----:B------:R-:W-:Y:S01]  /*c120*/  IMAD.X R9, RZ, RZ, UR13, P0 ;  /* 0x0000000dff097e24 */ /* 0x000fe200080e06ff */
[----:B------:R-:W-:Y:S05]  /*c130*/  WARPSYNC.ALL ;  /* 0x0000000000007948 */ /* 0x000fea0003800000 */
[----:B------:R-:W-:Y:S01]  /*c140*/  IMAD.X R5, RZ, RZ, UR15, P2 ;  /* 0x0000000fff057e24 */ /* 0x000fe200090e06ff */
[----:B--2---:R2:W5:Y:S04]  /*c150*/  ATOMG.E.EXCH.STRONG.GPU PT, RZ, [R8], R11 ;  /* 0x0000000b08ff73a8 */ /* 0x00456800041ee100 */
[----:B---3--:R2:W5:Y:S01]  /*c160*/  ATOMG.E.EXCH.STRONG.GPU PT, RZ, [R4], R13 ;  /* 0x0000000d04ff73a8 */ /* 0x00856200041ee100 */
[----:B------:R-:W-:-:S07]  /*c170*/  IMAD.MOV.U32 R18, RZ, RZ, R6 ;  /* 0x000000ffff127224 */ /* 0x000fce00078e0006 */
.L_x_221:
[----:B------:R-:W-:Y:S01]  /*c180*/  ISETP.NE.AND P2, PT, R7, RZ, PT ;  /* 0x000000ff0700720c */ /* 0x000fe20003f45270 */
[----:B------:R-:W-:Y:S01]  /*c190*/  VIADD R2, R2, 0x1 ;  /* 0x0000000102027836 */ /* 0x000fe20000000000 */
[----:B--2---:R-:W-:Y:S02]  /*c1a0*/  SEL R5, RZ, 0x1, !P1 ;  /* 0x00000001ff057807 */ /* 0x004fe40004800000 */
[----:B-1----:R-:W-:Y:S02]  /*c1b0*/  PRMT R4, RZ, 0x7610, R4 ;  /* 0x00007610ff047816 */ /* 0x002fe40000000004 */
[----:B------:R-:W-:-:S04]  /*c1c0*/  ISETP.NE.AND P0, PT, R2, 0x8, PT ;  /* 0x000000080200780c */ /* 0x000fc80003f05270 */
[----:B------:R-:W-:Y:S02]  /*c1d0*/  SEL R9, RZ, 0x1, P0 ;  /* 0x00000001ff097807 */ /* 0x000fe40000000000 */
[----:B------:R-:W-:Y:S02]  /*c1e0*/  SEL R2, R2, RZ, P0 ;  /* 0x000000ff02027207 */ /* 0x000fe40000000000 */
[----:B------:R-:W-:Y:S01]  /*c1f0*/  LOP3.LUT R20, R20, R9, RZ, 0x3c, !PT ;  /* 0x0000000914147212 */ /* 0x000fe200078e3cff */
[----:B------:R-:W-:Y:S06]  /*c200*/  @P2 BRA `(.L_x_227) ;  /* 0xfffffff000882947 */ /* 0x000fec000383ffff */
[----:B------:R-:W-:Y:S05]  /*c210*/  BSYNC B0 ;  /* 0x0000000000007941 */ /* 0x000fea0003800000 */
.L_x_208:
[----:B------:R-:W-:-:S03]  /*c220*/  UMOV UR4, 0xffffffff ;  /* 0xffffffff00047882 */ /* 0x000fc60000000000 */
[----:B------:R-:W-:Y:S05]  /*c230*/  BRA.DIV UR4, `(.L_x_228) ;  /* 0x0000003604207947 */ /* 0x000fea000b800000 */
[----:B-----5:R-:W-:-:S13]  /*c240*/  ELECT P6, URZ, PT ;  /* 0x00000000003f782f */ /* 0x020fda00038c0000 */
.L_x_317:
[----:B------:R-:W-:Y:S04]  /*c250*/  BSSY B0, `(.L_x_229) ;  /* 0x000003c000007945 */ /* 0x000fe80003800000 */
[----:B------:R-:W-:Y:S05]  /*c260*/  @!P6 BRA `(.L_x_230) ;  /* 0x0000000000e8e947 */ /* 0x000fea0003800000 */
[----:B------:R-:W-:-:S04]  /*c270*/  ULOP3.LUT UR4, UR47, 0x2, URZ, 0xfc, !UPT ;  /* 0x000000022f047892 */ /* 0x000fc8000f8efc3f */
[----:B------:R-:W-:-:S06]  /*c280*/  UISETP.NE.AND UP0, UPT, UR4, 0x3, UPT ;  /* 0x000000030400788c */ /* 0x000fcc000bf05270 */
[----:B------:R-:W-:-:S13]  /*c290*/  PLOP3.LUT P0, PT, PT, PT, UP0, 0x80, 0x0 ;  /* 0x000000000000781c */ /* 0x000fda0003f0f008 */
[----:B------:R-:W-:Y:S05]  /*c2a0*/  @!P0 BRA `(.L_x_231) ;  /* 0x0000000000048947 */ /* 0x000fea0003800000 */
[----:B------:R-:W-:Y:S01]  /*c2b0*/  BPT.TRAP 0x1 ;  /* 0x000000040000795c */ /* 0x000fe20000300000 */
.L_x_231:
[----:B------:R-:W-:Y:S01]  /*c2c0*/  IMAD.U32 R5, RZ, RZ, UR18 ;  /* 0x00000012ff057e24 */ /* 0x000fe2000f8e00ff */
[----:B------:R-:W-:-:S03]  /*c2d0*/  SHF.L.U32 R4, R3, 0x1f, RZ ;  /* 0x0000001f03047819 */ /* 0x000fc600000006ff */
[----:B------:R-:W-:-:S04]  /*c2e0*/  VIADD R5, R5, 0x344b0 ;  /* 0x000344b005057836 */ /* 0x000fc80000000000 */
[C---:B------:R-:W-:Y:S02]  /*c2f0*/  IMAD R7, R0.reuse, 0x8, R5 ;  /* 0x0000000800077824 */ /* 0x040fe400078e0205 */
[----:B------:R-:W-:Y:S02]  /*c300*/  VIADD R0, R0, 0x1 ;  /* 0x0000000100007836 */ /* 0x000fe40000000000 */
[----:B------:R-:W1:Y:S03]  /*c310*/  SYNCS.PHASECHK.TRANS64.TRYWAIT P0, [R7+URZ], R4 ;  /* 0x00000004070075a7 */ /* 0x000e66000800017f */
[----:B------:R-:W-:-:S04]  /*c320*/  ISETP.NE.AND P1, PT, R0, 0x6, PT ;  /* 0x000000060000780c */ /* 0x000fc80003f25270 */
[----:B------:R-:W-:Y:S02]  /*c330*/  SEL R2, RZ, 0x1, P1 ;  /* 0x00000001ff027807 */ /* 0x000fe40000800000 */
[----:B------:R-:W-:Y:S02]  /*c340*/  SEL R0, R0, RZ, P1 ;  /* 0x000000ff00007207 */ /* 0x000fe40000800000 */
[----:B------:R-:W-:-:S03]  /*c350*/  LOP3.LUT R9, R3, R2, RZ, 0x3c, !PT ;  /* 0x0000000203097212 */ /* 0x000fc600078e3cff */
[----:B------:R-:W-:Y:S01]  /*c360*/  IMAD R6, R0, 0x8, R5 ;  /* 0x0000000800067824 */ /* 0x000fe200078e0205 */
[----:B------:R-:W-:Y:S01]  /*c370*/  SHF.L.U32 R3, R9, 0x1f, RZ ;  /* 0x0000001f09037819 */ /* 0x000fe200000006ff */
[----:B-1----:R-:W-:Y:S06]  /*c380*/  @!P0 BRA `(.L_x_232) ;  /* 0x0000003000ec8947 */ /* 0x002fec0003800000 */
.L_x_318:
[----:B------:R-:W2:Y:S01]  /*c390*/  SYNCS.PHASECHK.TRANS64.TRYWAIT P0, [R6+URZ], R3 ;  /* 0x00000003060075a7 */ /* 0x000ea2000800017f */
[----:B------:R-:W-:-:S04]  /*c3a0*/  IADD3 R0, R0, 0x1, RZ ;  /* 0x0000000100007810 */ /* 0x000fc80007ffe0ff */
[----:B------:R-:W-:-:S04]  /*c3b0*/  ISETP.NE.AND P1, PT, R0, 0x6, PT ;  /* 0x000000060000780c */ /* 0x000fc80003f25270 */
[----:B------:R-:W-:Y:S02]  /*c3c0*/  SEL R2, RZ, 0x1, P1 ;  /* 0x00000001ff027807 */ /* 0x000fe40000800000 */
[----:B------:R-:W-:Y:S02]  /*c3d0*/  SEL R0, R0, RZ, P1 ;  /* 0x000000ff00007207 */ /* 0x000fe40000800000 */
[----:B------:R-:W-:-:S03]  /*c3e0*/  LOP3.LUT R9, R9, R2, RZ, 0x3c, !PT ;  /* 0x0000000209097212 */ /* 0x000fc600078e3cff */
[----:B-1----:R-:W-:Y:S01]  /*c3f0*/  IMAD R7, R0, 0x8, R5 ;  /* 0x0000000800077824 */ /* 0x002fe200078e0205 */
[----:B------:R-:W-:Y:S01]  /*c400*/  SHF.L.U32 R4, R9, 0x1f, RZ ;  /* 0x0000001f09047819 */ /* 0x000fe200000006ff */
[----:B--2---:R-:W-:Y:S06]  /*c410*/  @!P0 BRA `(.L_x_233) ;  /* 0x0000003000dc8947 */ /* 0x004fec0003800000 */
.L_x_319:
[----:B------:R-:W2:Y:S01]  /*c420*/  SYNCS.PHASECHK.TRANS64.TRYWAIT P0, [R7+URZ], R4 ;  /* 0x00000004070075a7 */ /* 0x000ea2000800017f */
[----:B------:R-:W-:-:S05]  /*c430*/  VIADD R0, R0, 0x1 ;  /* 0x0000000100007836 */ /* 0x000fca0000000000 */
[----:B------:R-:W-:-:S04]  /*c440*/  ISETP.NE.AND P1, PT, R0, 0x6, PT ;  /* 0x000000060000780c */ /* 0x000fc80003f25270 */
[----:B------:R-:W-:Y:S02]  /*c450*/  SEL R2, RZ, 0x1, P1 ;  /* 0x00000001ff027807 */ /* 0x000fe40000800000 */
[----:B------:R-:W-:Y:S02]  /*c460*/  SEL R0, R0, RZ, P1 ;  /* 0x000000ff00007207 */ /* 0x000fe40000800000 */
[----:B------:R-:W-:-:S03]  /*c470*/  LOP3.LUT R9, R9, R2, RZ, 0x3c, !PT ;  /* 0x0000000209097212 */ /* 0x000fc600078e3cff */
[----:B-1----:R-:W-:Y:S01]  /*c480*/  IMAD R6, R0, 0x8, R5 ;  /* 0x0000000800067824 */ /* 0x002fe200078e0205 */
[----:B------:R-:W-:Y:S01]  /*c490*/  SHF.L.U32 R3, R9, 0x1f, RZ ;  /* 0x0000001f09037819 */ /* 0x000fe200000006ff */
[----:B--2---:R-:W-:Y:S06]  /*c4a0*/  @!P0 BRA `(.L_x_234) ;  /* 0x0000003000cc8947 */ /* 0x004fec0003800000 */
.L_x_320:
        /* <DEDUP_REMOVED lines=9> */
.L_x_321:
[----:B------:R-:W2:Y:S01]  /*c540*/  SYNCS.PHASECHK.TRANS64.TRYWAIT P0, [R7+URZ], R4 ;  /* 0x00000004070075a7 */ /* 0x000ea2000800017f */
[----:B------:R-:W-:-:S05]  /*c550*/  VIADD R0, R0, 0x1 ;  /* 0x0000000100007836 */ /* 0x000fca0000000000 */
[----:B------:R-:W-:-:S04]  /*c560*/  ISETP.NE.AND P1, PT, R0, 0x6, PT ;  /* 0x000000060000780c */ /* 0x000fc80003f25270 */
[----:B------:R-:W-:Y:S02]  /*c570*/  SEL R2, RZ, 0x1, P1 ;  /* 0x00000001ff027807 */ /* 0x000fe40000800000 */
[----:B------:R-:W-:Y:S02]  /*c580*/  SEL R0, R0, RZ, P1 ;  /* 0x000000ff00007207 */ /* 0x000fe40000800000 */
[----:B------:R-:W-:Y:S01]  /*c590*/  LOP3.LUT R2, R9, R2, RZ, 0x3c, !PT ;  /* 0x0000000209027212 */ /* 0x000fe200078e3cff */
[----:B--2---:R-:W-:Y:S06]  /*c5a0*/  @!P0 BRA `(.L_x_236) ;  /* 0x0000003000b48947 */ /* 0x004fec0003800000 */
.L_x_322:
[----:B------:R-:W-:Y:S01]  /*c5b0*/  IMAD R5, R0, 0x8, R5 ;  /* 0x0000000800057824 */ /* 0x000fe200078e0205 */
[----:B------:R-:W-:-:S07]  /*c5c0*/  SHF.L.U32 R0, R2, 0x1f, RZ ;  /* 0x0000001f02007819 */ /* 0x000fce00000006ff */
.L_x_237:
[----:B---3--:R3:W4:Y:S02]  /*c5d0*/  SYNCS.PHASECHK.TRANS64.TRYWAIT P0, [R5+URZ], R0 ;  /* 0x00000000050075a7 */ /* 0x008724000800017f */
[----:B----4-:R-:W-:Y:S05]  /*c5e0*/  @!P0 NANOSLEEP.SYNCS 0x989680 ;  /* 0x009896800000895d */ /* 0x010fea0003900000 */
[----:B------:R-:W4:Y:S02]  /*c5f0*/  @!P0 SYNCS.PHASECHK.TRANS64 P0, [R5+URZ], R0 ;  /* 0x00000000050085a7 */ /* 0x000f24000800007f */
[----:B----4-:R-:W-:Y:S05]  /*c600*/  @!P0 BRA `(.L_x_237) ;  /* 0xfffffffc00f08947 */ /* 0x010fea000383ffff */
.L_x_230:
[----:B------:R-:W-:Y:S05]  /*c610*/  BSYNC B0 ;  /* 0x0000000000007941 */ /* 0x000fea0003800000 */
.L_x_229:
[----:B------:R-:W-:Y:S05]  /*c620*/  EXIT ;  /* 0x000000000000794d */ /* 0x000fea0003800000 */
.L_x_121:
[----:B------:R-:W-:Y:S01]  /*c630*/  PLOP3.LUT P1, PT, PT, PT, UP3, 0x80, 0x0 ;  /* 0x000000000000781c */ /* 0x000fe20003f2f038 */
[----:B------:R-:W-:Y:S01]  /*c640*/  ULDC UR20, c[0x0][0x14] ;  /* 0x0000050000147ab9 */ /* 0x000fe20000000800 */
[----:B------:R-:W-:Y:S01]  /*c650*/  ULDC UR18, c[0x0][0x10] ;  /* 0x0000040000127ab9 */ /* 0x000fe20000000800 */
[----:B------:R-:W-:Y:S01]  /*c660*/  ULDC.64 UR12, c[0x0][0x8c8] ;  /* 0x00023200000c7ab9 */ /* 0x000fe20000000a00 */
[----:B------:R-:W-:Y:S01]  /*c670*/  P2R R0, PR, RZ, 0x2 ;  /* 0x00000002ff007803 */ /* 0x000fe20000000000 */
[----:B------:R-:W-:Y:S01]  /*c680*/  UIMAD.WIDE.U32 UR18, UR60, UR18, URZ ;  /* 0x000000123c1272a5 */ /* 0x000fe2000f8e003f */
[----:B------:R-:W-:Y:S01]  /*c690*/  IMAD.MOV.U32 R16, RZ, RZ, RZ ;  /* 0x000000ffff107224 */ /* 0x000fe200078e00ff */
[----:B------:R-:W-:Y:S01]  /*c6a0*/  ULDC.64 UR14, c[0x0][0x8e0] ;  /* 0x00023800000e7ab9 */ /* 0x000fe20000000a00 */
[----:B------:R-:W-:Y:S01]  /*c6b0*/  UIADD3 UR11, UP1, UR12, -0x1, URZ ;  /* 0xffffffff0c0b7890 */ /* 0x000fe2000ff3e03f */
[----:B------:R-:W-:Y:S01]  /*c6c0*/  ULDC UR21, c[0x0][0x904] ;  /* 0x0002410000157ab9 */ /* 0x000fe20000000800 */
[----:B------:R-:W-:Y:S01]  /*c6d0*/  UMOV UR22, 0xffffffff ;  /* 0xffffffff00167882 */ /* 0x000fe20000000000 */
[----:B------:R-:W-:-:S02]  /*c6e0*/  UIADD3 UR12, UP2, UR14, -0x1, URZ ;  /* 0xffffffff0e0c7890 */ /* 0x000fc4000ff5e03f */
[----:B------:R-:W1:Y:S01]  /*c6f0*/  @P1 S2R R0, SR_CTAID.Y ;  /* 0x0000000000001919 */ /* 0x000e620000002600 */
[----:B------:R-:W-:Y:S02]  /*c700*/  UIMAD.WIDE.U32 UR26, UR18, UR20, URZ ;  /* 0x00000014121a72a5 */ /* 0x000fe4000f8e003f */
[----:B------:R-:W-:Y:S02]  /*c710*/  USHF.L.U32 UR22, UR22, UR21, URZ ;  /* 0x0000001516167299 */ /* 0x000fe4000800063f */
[----:B------:R-:W-:Y:S01]  /*c720*/  UIMAD UR20, UR19, UR20, URZ ;  /* 0x00000014131472a4 */ /* 0x000fe2000f8e023f */
[----:B------:R-:W-:Y:S01]  /*c730*/  ULDC UR35, c[0x0][0x8a8] ;  /* 0x00022a0000237ab9 */ /* 0x000fe20000000800 */
[----:B------:R-:W-:Y:S01]  /*c740*/  UMOV UR23, 0x1 ;  /* 0x0000000100177882 */ /* 0x000fe20000000000 */
[----:B------:R-:W-:Y:S02]  /*c750*/  UIADD3.X UR14, UR15, -0x1, URZ, UP2, !UPT ;  /* 0xffffffff0f0e7890 */ /* 0x000fe400097fe43f */
[----:B------:R-:W-:-:S02]  /*c760*/  UIADD3.X UR13, UR13, -0x1, URZ, UP1, !UPT ;  /* 0xffffffff0d0d7890 */ /* 0x000fc40008ffe43f */
[----:B------:R-:W-:Y:S02]  /*c770*/  ULOP3.LUT UR15, UR59, 0x2, URZ, 0xfc, !UPT ;  /* 0x000000023b0f7892 */ /* 0x000fe4000f8efc3f */
[----:B------:R-:W-:Y:S02]  /*c780*/  UIADD3 UR16, UR9, -0x1, URZ ;  /* 0xffffffff09107890 */ /* 0x000fe4000fffe03f */
[----:B------:R-:W-:Y:S02]  /*c790*/  UIADD3 UR17, UR10, -0x1, URZ ;  /* 0xffffffff0a117890 */ /* 0x000fe4000fffe03f */
[----:B------:R-:W-:Y:S02]  /*c7a0*/  UIADD3 UR35, UR35, -0x1, URZ ;  /* 0xffffffff23237890 */ /* 0x000fe4000fffe03f */
[----:B------:R-:W-:Y:S02]  /*c7b0*/  USHF.L.U32 UR18, UR23, UR21, URZ ;  /* 0x0000001517127299 */ /* 0x000fe4000800063f */
[----:B------:R-:W-:-:S02]  /*c7c0*/  ULOP3.LUT UR19, URZ, UR22, URZ, 0x33, !UPT ;  /* 0x000000163f137292 */ /* 0x000fc4000f8e333f */
[----:B------:R-:W-:Y:S01]  /*c7d0*/  UIADD3 UR20, UR27, UR20, URZ ;  /* 0x000000141b147290 */ /* 0x000fe2000fffe03f */
[----:B-1----:R-:W-:Y:S01]  /*c7e0*/  @P1 R2UR UR42, R0 ;  /* 0x00000000002a12ca */ /* 0x002fe200000e0000 */
[----:B------:R-:W-:-:S14]  /*c7f0*/  IMAD.MOV.U32 R0, RZ, RZ, 0x1 ;  /* 0x00000001ff007424 */ /* 0x000fdc00078e00ff */
.L_x_258:
[----:B------:R-:W1:Y:S01]  /*c800*/  LDC.64 R2, c[0x0][0x8f8] ;  /* 0x00023e00ff027b82 */ /* 0x000e620000000a00 */
[----:B------:R-:W-:Y:S01]  /*c810*/  UIADD3 UR8, UP1, UR8, UR26, URZ ;  /* 0x0000001a08087290 */ /* 0x000fe2000ff3e03f */
[----:B------:R-:W-:Y:S01]  /*c820*/  ISETP.NE.AND P2, PT, R21, RZ, PT ;  /* 0x000000ff1500720c */ /* 0x000fe20003f45270 */
[----:B------:R-:W-:Y:S01]  /*c830*/  UMOV UR21, 0xffffffff ;  /* 0xffffffff00157882 */ /* 0x000fe20000000000 */
[----:B------:R-:W-:Y:S01]  /*c840*/  UMOV UR22, 0xffffffff ;  /* 0xffffffff00167882 */ /* 0x000fe20000000000 */
[----:B------:R-:W-:Y:S01]  /*c850*/  UIADD3.X UR7, UR7, UR20, URZ, UP1, !UPT ;  /* 0x0000001407077290 */ /* 0x000fe20008ffe43f */
[----:B------:R-:W-:Y:S01]  /*c860*/  IMAD.MOV.U32 R15, RZ, RZ, RZ ;  /* 0x000000ffff0f7224 */ /* 0x000fe200078e00ff */
[----:B------:R-:W-:Y:S01]  /*c870*/  UMOV UR23, 0xffffffff ;  /* 0xffffffff00177882 */ /* 0x000fe20000000000 */
[----:B-1----:R-:W-:-:S03]  /*c880*/  ISETP.LE.U32.AND P1, PT, R2, UR8, PT ;  /* 0x0000000802007c0c */ /* 0x002fc6000bf23070 */
[----:B------:R-:W-:-:S04]  /*c890*/  MOV R2, UR7 ;  /* 0x0000000700027c02 */ /* 0x000fc80008000f00 */
[----:B------:R-:W-:-:S13]  /*c8a0*/  ISETP.GE.U32.AND.EX P1, PT, R2, R3, PT, P1 ;  /* 0x000000030200720c */ /* 0x000fda0003f26110 */
[----:B--2-45:R-:W-:Y:S05]  /*c8b0*/  @P2 BRA P1, `(.L_x_238) ;  /* 0x0000001800402947 */ /* 0x034fea0000800000 */
[----:B------:R-:W-:-:S04]  /*c8c0*/  IADD3 R2, P2, R6, UR5, RZ ;  /* 0x0000000506027c10 */ /* 0x000fc8000ff5e0ff */
[----:B------:R-:W-:Y:S02]  /*c8d0*/  ISETP.GT.U32.AND P1, PT, R2, UR8, PT ;  /* 0x0000000802007c0c */ /* 0x000fe4000bf24070 */
[----:B------:R-:W-:-:S04]  /*c8e0*/  IADD3.X R2, R7, UR6, RZ, P2, !PT ;  /* 0x0000000607027c10 */ /* 0x000fc800097fe4ff */
[----:B------:R-:W-:-:S13]  /*c8f0*/  ISETP.GT.U32.AND.EX P1, PT, R2, UR7, PT, P1 ;  /* 0x0000000702007c0c */ /* 0x000fda000bf24110 */
[----:B------:R-:W-:Y:S05]  /*c900*/  @P1 BRA `(.L_x_239) ;  /* 0x0000001400201947 */ /* 0x000fea0003800000 */
[----:B------:R-:W-:Y:S01]  /*c910*/  VIADD R12, R9, UR4 ;  /* 0x00000004090c7c36 */ /* 0x000fe20008000000 */
[----:B------:R-:W-:Y:S01]  /*c920*/  ULDC UR21, c[0x0][0x910] ;  /* 0x0002440000157ab9 */ /* 0x000fe20000000800 */
[----:B------:R-:W-:Y:S02]  /*c930*/  IMAD.MOV.U32 R23, RZ, RZ, R8 ;  /* 0x000000ffff177224 */ /* 0x000fe400078e0008 */
[----:B------:R-:W-:Y:S02]  /*c940*/  VIADD R13, R12, 0x20 ;  /* 0x000000200c0d7836 */ /* 0x000fe40000000000 */
[----:B------:R-:W-:-:S03]  /*c950*/  IMAD.MOV.U32 R14, RZ, RZ, R10 ;  /* 0x000000ffff0e7224 */ /* 0x000fc600078e000a */
[----:B------:R-:W-:-:S13]  /*c960*/  ISETP.GE.AND P1, PT, R13, UR21, PT ;  /* 0x000000150d007c0c */ /* 0x000fda000bf26270 */
[----:B------:R-:W1:Y:S01]  /*c970*/  @!P1 LDC.64 R2, c[0x0][0x918] ;  /* 0x00024600ff029b82 */ /* 0x000e620000000a00 */
[----:B------:R-:W-:Y:S01]  /*c980*/  @!P1 VIADD R7, R12, 0x20 ;  /* 0x000000200c079836 */ /* 0x000fe20000000000 */
[----:B------:R-:W-:Y:S01]  /*c990*/  BSSY B0, `(.L_x_240) ;  /* 0x0000064000007945 */ /* 0x000fe20003800000 */
[----:B------:R-:W-:Y:S02]  /*c9a0*/  IMAD.MOV.U32 R6, RZ, RZ, 0x7fffffff ;  /* 0x7fffffffff067424 */ /* 0x000fe400078e00ff */
[----:B-1----:R-:W-:-:S05]  /*c9b0*/  @!P1 IMAD.WIDE R2, R7, 0xc, R2 ;  /* 0x0000000c07029825 */ /* 0x002fca00078e0202 */
[----:B------:R1:W5:Y:S04]  /*c9c0*/  @!P1 LDG.E R8, desc[UR38][R2.64] ;  /* 0x0000002602089981 */ /* 0x000368000c1e1900 */
[----:B------:R1:W5:Y:S01]  /*c9d0*/  @!P1 LDG.E R10, desc[UR38][R2.64+0x4] ;  /* 0x00000426020a9981 */ /* 0x000362000c1e1900 */
[----:B------:R-:W-:Y:S01]  /*c9e0*/  ISETP.GE.AND P1, PT, R12, UR21, PT ;  /* 0x000000150c007c0c */ /* 0x000fe2000bf26270 */
[----:B------:R-:W-:-:S12]  /*c9f0*/  IMAD.MOV.U32 R7, RZ, RZ, RZ ;  /* 0x000000ffff077224 */ /* 0x000fd800078e00ff */
[----:B-1----:R-:W-:Y:S05]  /*ca00*/  @P1 BRA `(.L_x_241) ;  /* 0x0000000400701947 */ /* 0x002fea0003800000 */
[----:B------:R-:W-:Y:S01]  /*ca10*/  IABS R7, R20 ;  /* 0x0000001400077213 */ /* 0x000fe20000000000 */
[----:B------:R-:W-:Y:S01]  /*ca20*/  ULDC UR24, c[0x0][0x8f0] ;  /* 0x00023c0000187ab9 */ /* 0x000fe20000000800 */
[----:B------:R-:W-:Y:S02]  /*ca30*/  IABS R6, R11 ;  /* 0x0000000b00067213 */ /* 0x000fe40000000000 */
[----:B------:R-:W1:Y:S01]  /*ca40*/  I2F.RP R3, R7 ;  /* 0x0000000700037306 */ /* 0x000e620000209400 */
[----:B------:R-:W-:Y:S02]  /*ca50*/  PLOP3.LUT P3, PT, PT, PT, UP0, 0x80, 0x0 ;  /* 0x000000000000781c */ /* 0x000fe40003f6f008 */
[C---:B------:R-:W-:Y:S02]  /*ca60*/  IADD3 R22, P2, R14.reuse, UR12, RZ ;  /* 0x0000000c0e167c10 */ /* 0x040fe4000ff5e0ff */
[C---:B------:R-:W-:Y:S02]  /*ca70*/  IADD3 R19, P1, R23.reuse, UR11, RZ ;  /* 0x0000000b17137c10 */ /* 0x040fe4000ff3e0ff */
[----:B------:R-:W-:Y:S01]  /*ca80*/  LEA.HI.X.SX32 R25, R14, UR14, 0x1, P2 ;  /* 0x0000000e0e197c11 */ /* 0x000fe200090f0eff */
[----:B------:R-:W2:Y:S01]  /*ca90*/  I2F.RP R2, R6 ;  /* 0x0000000600027306 */ /* 0x000ea20000209400 */
[----:B------:R-:W-:-:S07]  /*caa0*/  LEA.HI.X.SX32 R24, R23, UR13, 0x1, P1 ;  /* 0x0000000d17187c11 */ /* 0x000fce00088f0eff */
[----:B-1----:R-:W1:Y:S08]  /*cab0*/  MUFU.RCP R3, R3 ;  /* 0x0000000300037308 */ /* 0x002e700000001000 */
[----:B--2---:R-:W2:Y:S01]  /*cac0*/  MUFU.RCP R2, R2 ;  /* 0x0000000200027308 */ /* 0x004ea20000001000 */
[----:B-1----:R-:W-:-:S07]  /*cad0*/  VIADD R17, R3, 0xffffffe ;  /* 0x0ffffffe03117836 */ /* 0x002fce0000000000 */
[----:B------:R-:W1:Y:S01]  /*cae0*/  F2I.FTZ.U32.TRUNC.NTZ R17, R17 ;  /* 0x0000001100117305 */ /* 0x000e62000021f000 */
[----:B--2---:R-:W-:-:S07]  /*caf0*/  IADD3 R15, R2, 0xffffffe, RZ ;  /* 0x0ffffffe020f7810 */ /* 0x004fce0007ffe0ff */
[----:B------:R-:W2:Y:S01]  /*cb00*/  F2I.FTZ.U32.TRUNC.NTZ R15, R15 ;  /* 0x0000000f000f7305 */ /* 0x000ea2000021f000 */
[----:B-1----:R-:W-:Y:S02]  /*cb10*/  IMAD.MOV R18, RZ, RZ, -R17 ;  /* 0x000000ffff127224 */ /* 0x002fe400078e0a11 */
[----:B--2---:R-:W-:Y:S01]  /*cb20*/  IMAD.MOV R14, RZ, RZ, -R15 ;  /* 0x000000ffff0e7224 */ /* 0x004fe200078e0a0f */
[----:B------:R-:W-:Y:S06]  /*cb30*/  @!P3 BRA `(.L_x_242) ;  /* 0x000000000034b947 */ /* 0x000fec0003800000 */
[----:B------:R-:W-:Y:S01]  /*cb40*/  ULDC UR4, c[0x0][0x8dc] ;  /* 0x0002370000047ab9 */ /* 0x000fe20000000800 */
[----:B------:R-:W-:Y:S01]  /*cb50*/  ULDC.64 UR22, c[0x0][0x8d0] ;  /* 0x0002340000167ab9 */ /* 0x000fe20000000a00 */
[----:B------:R-:W-:-:S05]  /*cb60*/  IADD3 R3, P1, R19, UR4, RZ ;  /* 0x0000000413037c10 */ /* 0x000fca000ff3e0ff */
[----:B------:R-:W-:-:S04]  /*cb70*/  IMAD.X R19, RZ, RZ, R24, P1 ;  /* 0x000000ffff137224 */ /* 0x000fc800008e0618 */
[----:B------:R-:W-:-:S04]  /*cb80*/  IMAD.WIDE.U32 R4, R19, UR22, RZ ;  /* 0x0000001613047c25 */ /* 0x000fc8000f8e00ff */
[----:B------:R-:W-:-:S04]  /*cb90*/  IMAD.WIDE.U32 R4, P1, R3, UR23, R4 ;  /* 0x0000001703047c25 */ /* 0x000fc8000f820004 */
[----:B------:R-:W-:-:S04]  /*cba0*/  IMAD.WIDE.U32 R2, R3, UR22, RZ ;  /* 0x0000001603027c25 */ /* 0x000fc8000f8e00ff */
[----:B------:R-:W-:Y:S01]  /*cbb0*/  IMAD.MOV.U32 R2, RZ, RZ, R5 ;  /* 0x000000ffff027224 */ /* 0x000fe200078e0005 */
[----:B------:R-:W-:Y:S01]  /*cbc0*/  IADD3 RZ, P2, R3, R4, RZ ;  /* 0x0000000403ff7210 */ /* 0x000fe20007f5e0ff */
[----:B------:R-:W-:-:S04]  /*cbd0*/  IMAD.X R3, RZ, RZ, RZ, P1 ;  /* 0x000000ffff037224 */ /* 0x000fc800008e06ff */
[----:B------:R-:W-:-:S04]  /*cbe0*/  IMAD.WIDE.U32.X R2, R19, UR23, R2, P2 ;  /* 0x0000001713027c25 */ /* 0x000fc800090e0402 */
[----:B------:R-:W-:Y:S02]  /*cbf0*/  IMAD.MOV.U32 R19, RZ, RZ, R2 ;  /* 0x000000ffff137224 */ /* 0x000fe400078e0002 */
[----:B------:R-:W-:-:S07]  /*cc00*/  IMAD.MOV.U32 R24, RZ, RZ, R3 ;  /* 0x000000ffff187224 */ /* 0x000fce00078e0003 */
.L_x_242:
[----:B------:R-:W-:Y:S05]  /*cc10*/  @!P0 BRA `(.L_x_243) ;  /* 0x0000000000348947 */ /* 0x000fea0003800000 */
[----:B------:R-:W-:Y:S01]  /*cc20*/  ULDC UR4, c[0x0][0x8f4] ;  /* 0x00023d0000047ab9 */ /* 0x000fe20000000800 */
[----:B------:R-:W-:Y:S01]  /*cc30*/  ULDC.64 UR22, c[0x0][0x8e8] ;  /* 0x00023a0000167ab9 */ /* 0x000fe20000000a00 */
[----:B------:R-:W-:-:S05]  /*cc40*/  IADD3 R3, P1, R22, UR4, RZ ;  /* 0x0000000416037c10 */ /* 0x000fca000ff3e0ff */
[----:B------:R-:W-:-:S04]  /*cc50*/  IMAD.X R23, RZ, RZ, R25, P1 ;  /* 0x000000ffff177224 */ /* 0x000fc800008e0619 */
[----:B------:R-:W-:-:S04]  /*cc60*/  IMAD.WIDE.U32 R4, R23, UR22, RZ ;  /* 0x0000001617047c25 */ /* 0x000fc8000f8e00ff */
[----:B------:R-:W-:-:S04]  /*cc70*/  IMAD.WIDE.U32 R4, P1, R3, UR23, R4 ;  /* 0x0000001703047c25 */ /* 0x000fc8000f820004 */
[----:B------:R-:W-:Y:S01]  /*cc80*/  IMAD.WIDE.U32 R2, R3, UR22, RZ ;  /* 0x0000001603027c25 */ /* 0x000fe2000f8e00ff */
[----:B------:R-:W-:-:S04]  /*cc90*/  MOV R2, R5 ;  /* 0x0000000500027202 */ /* 0x000fc80000000f00 */
[----:B------:R-:W-:Y:S01]  /*cca0*/  IADD3 RZ, P2, R3, R4, RZ ;  /* 0x0000000403ff7210 */ /* 0x000fe20007f5e0ff */
[----:B------:R-:W-:-:S04]  /*ccb0*/  IMAD.X R3, RZ, RZ, RZ, P1 ;  /* 0x000000ffff037224 */ /* 0x000fc800008e06ff */
[----:B------:R-:W-:-:S04]  /*ccc0*/  IMAD.WIDE.U32.X R2, R23, UR23, R2, P2 ;  /* 0x0000001717027c25 */ /* 0x000fc800090e0402 */
[----:B------:R-:W-:Y:S02]  /*ccd0*/  IMAD.MOV.U32 R22, RZ, RZ, R2 ;  /* 0x000000ffff167224 */ /* 0x000fe400078e0002 */
[----:B------:R-:W-:-:S07]  /*cce0*/  IMAD.MOV.U32 R25, RZ, RZ, R3 ;  /* 0x000000ffff197224 */ /* 0x000fce00078e0003 */
.L_x_243:
[----:B------:R-:W-:Y:S01]  /*ccf0*/  IMAD R18, R18, R7, RZ ;  /* 0x0000000712127224 */ /* 0x000fe200078e02ff */
[----:B------:R-:W-:Y:S01]  /*cd00*/  ULDC UR4, c[0x0][0x8d8] ;  /* 0x0002360000047ab9 */ /* 0x000fe20000000800 */
[----:B------:R-:W-:Y:S01]  /*cd10*/  IMAD.MOV.U32 R2, RZ, RZ, RZ ;  /* 0x000000ffff027224 */ /* 0x000fe200078e00ff */
[----:B------:R-:W-:Y:S01]  /*cd20*/  SHF.R.U64 R22, R22, UR24, R25 ;  /* 0x0000001816167c19 */ /* 0x000fe20008001219 */
[----:B------:R-:W-:Y:S01]  /*cd30*/  IMAD.MOV.U32 R3, RZ, RZ, R17 ;  /* 0x000000ffff037224 */ /* 0x000fe200078e0011 */
[----:B------:R-:W-:Y:S01]  /*cd40*/  SHF.R.U64 R19, R19, UR4, R24 ;  /* 0x0000000413137c19 */ /* 0x000fe20008001218 */
[----:B------:R-:W-:Y:S01]  /*cd50*/  IMAD R4, R14, R6, RZ ;  /* 0x000000060e047224 */ /* 0x000fe200078e02ff */
[----:B------:R-:W-:Y:S01]  /*cd60*/  PLOP3.LUT P5, PT, PT, PT, UP3, 0x80, 0x0 ;  /* 0x000000000000781c */ /* 0x000fe20003faf038 */
[----:B------:R-:W-:Y:S01]  /*cd70*/  IMAD.HI.U32 R23, R17, R18, R2 ;  /* 0x0000001211177227 */ /* 0x000fe200078e0002 */
[----:B------:R-:W-:-:S03]  /*cd80*/  IABS R17, R20 ;  /* 0x0000001400117213 */ /* 0x000fc60000000000 */
[----:B------:R-:W-:Y:S02]  /*cd90*/  IMAD.MOV.U32 R3, RZ, RZ, R15 ;  /* 0x000000ffff037224 */ /* 0x000fe400078e000f */
[----:B------:R-:W-:Y:S02]  /*cda0*/  VIADD R14, R19, UR16 ;  /* 0x00000010130e7c36 */ /* 0x000fe40008000000 */
[----:B------:R-:W-:Y:S01]  /*cdb0*/  IMAD.HI.U32 R2, R15, R4, R2 ;  /* 0x000000040f027227 */ /* 0x000fe200078e0002 */
[----:B------:R-:W-:Y:S02]  /*cdc0*/  IABS R3, R11 ;  /* 0x0000000b00037213 */ /* 0x000fe40000000000 */
[----:B------:R-:W-:Y:S01]  /*cdd0*/  IABS R5, R14 ;  /* 0x0000000e00057213 */ /* 0x000fe20000000000 */
[----:B------:R-:W-:Y:S02]  /*cde0*/  VIADD R15, R22, UR17 ;  /* 0x00000011160f7c36 */ /* 0x000fe40008000000 */
[----:B------:R-:W-:-:S02]  /*cdf0*/  IMAD.MOV R18, RZ, RZ, -R17 ;  /* 0x000000ffff127224 */ /* 0x000fc400078e0a11 */
[----:B------:R-:W-:Y:S01]  /*ce00*/  IMAD.MOV R17, RZ, RZ, -R3 ;  /* 0x000000ffff117224 */ /* 0x000fe200078e0a03 */
[----:B------:R-:W-:Y:S01]  /*ce10*/  IABS R4, R15 ;  /* 0x0000000f00047213 */ /* 0x000fe20000000000 */
[----:B------:R-:W-:-:S04]  /*ce20*/  IMAD.HI.U32 R2, R2, R5, RZ ;  /* 0x0000000502027227 */ /* 0x000fc800078e00ff */
[----:B------:R-:W-:-:S04]  /*ce30*/  IMAD.HI.U32 R3, R23, R4, RZ ;  /* 0x0000000417037227 */ /* 0x000fc800078e00ff */
[----:B------:R-:W-:Y:S02]  /*ce40*/  IMAD R4, R3, R18, R4 ;  /* 0x0000001203047224 */ /* 0x000fe400078e0204 */
[----:B------:R-:W-:-:S03]  /*ce50*/  IMAD R3, R2, R17, R5 ;  /* 0x0000001102037224 */ /* 0x000fc600078e0205 */
[----:B------:R-:W-:Y:S02]  /*ce60*/  ISETP.GT.U32.AND P2, PT, R7, R4, PT ;  /* 0x000000040700720c */ /* 0x000fe40003f44070 */
[----:B------:R-:W-:-:S11]  /*ce70*/  ISETP.GT.U32.AND P1, PT, R6, R3, PT ;  /* 0x000000030600720c */ /* 0x000fd60003f24070 */
[----:B------:R-:W-:Y:S02]  /*ce80*/  @!P2 IADD3 R4, R4, -R7, RZ ;  /* 0x800000070404a210 */ /* 0x000fe40007ffe0ff */
[----:B------:R-:W-:Y:S01]  /*ce90*/  @!P1 IMAD.IADD R3, R3, 0x1, -R6 ;  /* 0x0000000103039824 */ /* 0x000fe200078e0a06 */
[----:B------:R-:W-:Y:S02]  /*cea0*/  ISETP.GE.AND P2, PT, R15, RZ, PT ;  /* 0x000000ff0f00720c */ /* 0x000fe40003f46270 */
[----:B------:R-:W-:Y:S02]  /*ceb0*/  ISETP.GT.U32.AND P4, PT, R7, R4, PT ;  /* 0x000000040700720c */ /* 0x000fe40003f84070 */
[----:B------:R-:W-:Y:S02]  /*cec0*/  ISETP.GT.U32.AND P3, PT, R6, R3, PT ;  /* 0x000000030600720c */ /* 0x000fe40003f64070 */
[----:B------:R-:W-:-:S09]  /*ced0*/  ISETP.GE.AND P1, PT, R14, RZ, PT ;  /* 0x000000ff0e00720c */ /* 0x000fd20003f26270 */
[----:B------:R-:W-:Y:S01]  /*cee0*/  @!P4 IMAD.IADD R4, R4, 0x1, -R7 ;  /* 0x000000010404c824 */ /* 0x000fe200078e0a07 */
[----:B------:R-:W-:Y:S01]  /*cef0*/  ISETP.NE.AND P4, PT, RZ, UR10, PT ;  /* 0x0000000aff007c0c */ /* 0x000fe2000bf85270 */
[----:B------:R-:W-:Y:S01]  /*cf00*/  @!P3 IMAD.IADD R3, R3, 0x1, -R6 ;  /* 0x000000010303b824 */ /* 0x000fe200078e0a06 */
[----:B------:R-:W-:Y:S01]  /*cf10*/  ISETP.NE.AND P3, PT, RZ, UR9, PT ;  /* 0x00000009ff007c0c */ /* 0x000fe2000bf65270 */
[----:B------:R-:W-:Y:S02]  /*cf20*/  @!P2 IMAD.MOV R4, RZ, RZ, -R4 ;  /* 0x000000ffff04a224 */ /* 0x000fe400078e0a04 */
[----:B------:R-:W-:-:S08]  /*cf30*/  @!P1 IMAD.MOV R3, RZ, RZ, -R3 ;  /* 0x000000ffff039224 */ /* 0x000fd000078e0a03 */
[----:B------:R-:W-:Y:S02]  /*cf40*/  @!P4 LOP3.LUT R4, RZ, UR10, RZ, 0x33, !PT ;  /* 0x0000000aff04cc12 */ /* 0x000fe4000f8e33ff */
[----:B------:R-:W-:-:S03]  /*cf50*/  @!P3 LOP3.LUT R3, RZ, UR9, RZ, 0x33, !PT ;  /* 0x00000009ff03bc12 */ /* 0x000fc6000f8e33ff */
[----:B------:R-:W-:Y:S02]  /*cf60*/  IMAD.IADD R4, R15, 0x1, -R4 ;  /* 0x000000010f047824 */ /* 0x000fe400078e0a04 */
[----:B------:R-:W-:-:S04]  /*cf70*/  IMAD.IADD R3, R14, 0x1, -R3 ;  /* 0x000000010e037824 */ /* 0x000fc800078e0a03 */
[----:B------:R-:W-:Y:S01]  /*cf80*/  IMAD R6, R3, R4, RZ ;  /* 0x0000000403067224 */ /* 0x000fe200078e02ff */
[----:B------:R-:W-:-:S04]  /*cf90*/  SEL R2, R4, R3, !P5 ;  /* 0x0000000304027207 */ /* 0x000fc80006800000 */
[--C-:B------:R-:W-:Y:S01]  /*cfa0*/  SHF.R.S32.HI R5, RZ, 0x1f, R2.reuse ;  /* 0x0000001fff057819 */ /* 0x100fe20000011402 */
[----:B------:R-:W-:Y:S01]  /*cfb0*/  IMAD.MOV.U32 R4, RZ, RZ, R2 ;  /* 0x000000ffff047224 */ /* 0x000fe200078e0002 */
[----:B------:R-:W-:-:S07]  /*cfc0*/  SHF.R.S32.HI R7, RZ, 0x1f, R6 ;  /* 0x0000001fff077819 */ /* 0x000fce0000011406 */
.L_x_241:
[----:B---3--:R-:W-:Y:S05]  /*cfd0*/  BSYNC B0 ;  /* 0x0000000000007941 */ /* 0x008fea0003800000 */
.L_x_240:
[----:B------:R-:W1:Y:S01]  /*cfe0*/  SHFL.UP PT, R3, R6, 0x1, RZ ;  /* 0x0420000006037989 */ /* 0x000e6200000e00ff */
[----:B------:R-:W-:-:S03]  /*cff0*/  ISETP.NE.AND P1, PT, R9, RZ, PT ;  /* 0x000000ff0900720c */ /* 0x000fc60003f25270 */
[----:B------:R-:W2:Y:S01]  /*d000*/  SHFL.UP PT, R2, R7, 0x1, RZ ;  /* 0x0420000007027989 */ /* 0x000ea200000e00ff */
[----:B-1----:R-:W-:Y:S02]  /*d010*/  SEL R3, R3, RZ, P1 ;  /* 0x000000ff03037207 */ /* 0x002fe40000800000 */
[----:B--2---:R-:W-:Y:S02]  /*d020*/  SEL R2, R2, RZ, P1 ;  /* 0x000000ff02027207 */ /* 0x004fe40000800000 */
[----:B------:R-:W-:-:S05]  /*d030*/  IADD3 R18, P2, R3, R6, RZ ;  /* 0x0000000603127210 */ /* 0x000fca0007f5e0ff */
[----:B------:R-:W-:Y:S01]  /*d040*/  IMAD.X R15, R2, 0x1, R7, P2 ;  /* 0x00000001020f7824 */ /* 0x000fe200010e0607 */
[----:B------:R-:W1:Y:S01]  /*d050*/  SHFL.UP PT, R3, R18, 0x2, RZ ;  /* 0x0440000012037989 */ /* 0x000e6200000e00ff */
[----:B------:R-:W-:-:S03]  /*d060*/  ISETP.GE.U32.AND P2, PT, R9, 0x2, PT ;  /* 0x000000020900780c */ /* 0x000fc60003f46070 */
[----:B------:R-:W2:Y:S01]  /*d070*/  SHFL.UP PT, R2, R15, 0x2, RZ ;  /* 0x044000000f027989 */ /* 0x000ea200000e00ff */
[----:B-1----:R-:W-:-:S04]  /*d080*/  SEL R3, R3, RZ, P2 ;  /* 0x000000ff03037207 */ /* 0x002fc80001000000 */
[----:B------:R-:W-:Y:S02]  /*d090*/  IADD3 R14, P3, R3, R18, RZ ;  /* 0x00000012030e7210 */ /* 0x000fe40007f7e0ff */
[----:B--2---:R-:W-:-:S03]  /*d0a0*/  SEL R2, R2, RZ, P2 ;  /* 0x000000ff02027207 */ /* 0x004fc60001000000 */
[----:B------:R-:W1:Y:S01]  /*d0b0*/  SHFL.UP PT, R3, R14, 0x4, RZ ;  /* 0x048000000e037989 */ /* 0x000e6200000e00ff */
[----:B------:R-:W-:Y:S02]  /*d0c0*/  IADD3.X R17, R2, R15, RZ, P3, !PT ;  /* 0x0000000f02117210 */ /* 0x000fe40001ffe4ff */
[----:B------:R-:W-:-:S03]  /*d0d0*/  ISETP.GE.U32.AND P3, PT, R9, 0x4, PT ;  /* 0x000000040900780c */ /* 0x000fc60003f66070 */
[----:B------:R-:W2:Y:S01]  /*d0e0*/  SHFL.UP PT, R2, R17, 0x4, RZ ;  /* 0x0480000011027989 */ /* 0x000ea200000e00ff */
[----:B-1----:R-:W-:-:S04]  /*d0f0*/  SEL R3, R3, RZ, P3 ;  /* 0x000000ff03037207 */ /* 0x002fc80001800000 */
[----:B------:R-:W-:Y:S02]  /*d100*/  IADD3 R18, P4, R3, R14, RZ ;  /* 0x0000000e03127210 */ /* 0x000fe40007f9e0ff */
[----:B--2---:R-:W-:-:S03]  /*d110*/  SEL R2, R2, RZ, P3 ;  /* 0x000000ff02027207 */ /* 0x004fc60001800000 */
[----:B------:R-:W1:Y:S02]  /*d120*/  SHFL.UP PT, R3, R18, 0x8, RZ ;  /* 0x0500000012037989 */ /* 0x000e6400000e00ff */
[----:B------:R-:W-:Y:S01]  /*d130*/  IMAD.X R15, R2, 0x1, R17, P4 ;  /* 0x00000001020f7824 */ /* 0x000fe200020e0611 */
[----:B------:R-:W-:-:S04]  /*d140*/  ISETP.GE.U32.AND P4, PT, R9, 0x8, PT ;  /* 0x000000080900780c */ /* 0x000fc80003f86070 */
        /* <DEDUP_REMOVED lines=10> */
[----:B--2---:R-:W-:-:S05]  /*d1f0*/  SEL R2, R2, RZ, P5 ;  /* 0x000000ff02027207 */ /* 0x004fca0002800000 */
[----:B------:R-:W-:Y:S01]  /*d200*/  IMAD.X R22, R2, 0x1, R17, P6 ;  /* 0x0000000102167824 */ /* 0x000fe200030e0611 */
[----:B------:R-:W-:-:S04]  /*d210*/  IADD3 R2, P6, R15, UR5, RZ ;  /* 0x000000050f027c10 */ /* 0x000fc8000ffde0ff */
[----:B------:R-:W-:Y:S02]  /*d220*/  IADD3.X R3, R22, UR6, RZ, P6, !PT ;  /* 0x0000000616037c10 */ /* 0x000fe4000b7fe4ff */
[----:B------:R-:W-:-:S04]  /*d230*/  ISETP.GT.U32.AND P6, PT, R2, UR8, PT ;  /* 0x0000000802007c0c */ /* 0x000fc8000bfc4070 */
[----:B------:R-:W-:-:S13]  /*d240*/  ISETP.GT.U32.AND.EX P6, PT, R3, UR7, PT, P6 ;  /* 0x0000000703007c0c */ /* 0x000fda000bfc4160 */
[----:B------:R-:W-:-:S04]  /*d250*/  VOTE.ANY R14, PT, P6 ;  /* 0x00000000000e7806 */ /* 0x000fc800030e0100 */
[----:B------:R-:W-:-:S13]  /*d260*/  ISETP.NE.AND P6, PT, R14, RZ, PT ;  /* 0x000000ff0e00720c */ /* 0x000fda0003fc5270 */
[----:B------:R-:W-:Y:S05]  /*d270*/  @P6 BRA `(.L_x_244) ;  /* 0x0000000800746947 */ /* 0x000fea0003800000 */
[----:B------:R-:W-:Y:S01]  /*d280*/  IMAD.MOV.U32 R17, RZ, RZ, R2 ;  /* 0x000000ffff117224 */ /* 0x000fe200078e0002 */
[----:B------:R-:W-:Y:S01]  /*d290*/  ULDC UR21, c[0x0][0x910] ;  /* 0x0002440000157ab9 */ /* 0x000fe20000000800 */
[----:B------:R-:W-:Y:S01]  /*d2a0*/  IMAD.MOV.U32 R19, RZ, RZ, R3 ;  /* 0x000000ffff137224 */ /* 0x000fe200078e0003 */
[----:B------:R-:W-:Y:S01]  /*d2b0*/  ULDC UR28, c[0x0][0x8f4] ;  /* 0x00023d00001c7ab9 */ /* 0x000fe20000000800 */
[----:B------:R-:W-:Y:S01]  /*d2c0*/  ULDC UR4, c[0x0][0x8dc] ;  /* 0x0002370000047ab9 */ /* 0x000fe20000000800 */
[----:B------:R-:W-:Y:S01]  /*d2d0*/  ULDC UR29, c[0x0][0x8d8] ;  /* 0x00023600001d7ab9 */ /* 0x000fe20000000800 */
[----:B------:R-:W-:Y:S01]  /*d2e0*/  ULDC UR30, c[0x0][0x8f0] ;  /* 0x00023c00001e7ab9 */ /* 0x000fe20000000800 */
[----:B------:R-:W-:Y:S01]  /*d2f0*/  ULDC.64 UR22, c[0x0][0x8d0] ;  /* 0x0002340000167ab9 */ /* 0x000fe20000000a00 */
[----:B------:R-:W-:-:S05]  /*d300*/  ULDC.64 UR24, c[0x0][0x8e8] ;  /* 0x00023a0000187ab9 */ /* 0x000fca0000000a00 */
.L_x_249:
[----:B------:R-:W-:Y:S01]  /*d310*/  IMAD.MOV.U32 R12, RZ, RZ, R13 ;  /* 0x000000ffff0c7224 */ /* 0x000fe200078e000d */
[----:B-----5:R-:W-:Y:S01]  /*d320*/  MOV R15, R10 ;  /* 0x0000000a000f7202 */ /* 0x020fe20000000f00 */
[----:B------:R-:W-:Y:S02]  /*d330*/  VIADD R13, R13, 0x20 ;  /* 0x000000200d0d7836 */ /* 0x000fe40000000000 */
[----:B------:R-:W-:-:S03]  /*d340*/  IMAD.MOV.U32 R14, RZ, RZ, R8 ;  /* 0x000000ffff0e7224 */ /* 0x000fc600078e0008 */
[----:B------:R-:W-:-:S13]  /*d350*/  ISETP.GE.AND P6, PT, R13, UR21, PT ;  /* 0x000000150d007c0c */ /* 0x000fda000bfc6270 */
[----:B------:R-:W1:Y:S01]  /*d360*/  @!P6 LDC.64 R2, c[0x0][0x918] ;  /* 0x00024600ff02eb82 */ /* 0x000e620000000a00 */
[----:B------:R-:W2:Y:S01]  /*d370*/  SHFL.IDX PT, R19, R19, 0x1f, 0x1f ;  /* 0x03e01f0013137f89 */ /* 0x000ea200000e0000 */
[----:B------:R-:W-:-:S03]  /*d380*/  @!P6 VIADD R7, R12, 0x20 ;  /* 0x000000200c07e836 */ /* 0x000fc60000000000 */
[----:B------:R-:W3:Y:S01]  /*d390*/  SHFL.IDX PT, R17, R17, 0x1f, 0x1f ;  /* 0x03e01f0011117f89 */ /* 0x000ee200000e0000 */
[----:B------:R-:W-:Y:S01]  /*d3a0*/  BSSY B0, `(.L_x_245) ;  /* 0x0000063000007945 */ /* 0x000fe20003800000 */
[----:B-1----:R-:W-:-:S05]  /*d3b0*/  @!P6 IMAD.WIDE R2, R7, 0xc, R2 ;  /* 0x0000000c0702e825 */ /* 0x002fca00078e0202 */
[----:B------:R1:W5:Y:S04]  /*d3c0*/  @!P6 LDG.E R8, desc[UR38][R2.64] ;  /* 0x000000260208e981 */ /* 0x000368000c1e1900 */
[----:B------:R1:W5:Y:S01]  /*d3d0*/  @!P6 LDG.E R10, desc[UR38][R2.64+0x4] ;  /* 0x00000426020ae981 */ /* 0x000362000c1e1900 */
[----:B------:R-:W-:Y:S01]  /*d3e0*/  ISETP.GE.AND P6, PT, R12, UR21, PT ;  /* 0x000000150c007c0c */ /* 0x000fe2000bfc6270 */
[----:B------:R-:W-:Y:S01]  /*d3f0*/  IMAD.MOV.U32 R6, RZ, RZ, 0x7fffffff ;  /* 0x7fffffffff067424 */ /* 0x000fe200078e00ff */
[----:B--2---:R-:W-:Y:S01]  /*d400*/  R2UR UR6, R19 ;  /* 0x00000000130672ca */ /* 0x004fe200000e0000 */
[----:B------:R-:W-:Y:S01]  /*d410*/  IMAD.MOV.U32 R7, RZ, RZ, RZ ;  /* 0x000000ffff077224 */ /* 0x000fe200078e00ff */
[----:B---3--:R-:W-:-:S09]  /*d420*/  R2UR UR5, R17 ;  /* 0x00000000110572ca */ /* 0x008fd200000e0000 */
[----:B-1----:R-:W-:Y:S06]  /*d430*/  @P6 BRA `(.L_x_246) ;  /* 0x0000000400646947 */ /* 0x002fec0003800000 */
[----:B------:R-:W-:-:S04]  /*d440*/  IADD3 R17, P6, R14, UR11, RZ ;  /* 0x0000000b0e117c10 */ /* 0x000fc8000ffde0ff */
[----:B------:R-:W-:Y:S02]  /*d450*/  LEA.HI.X.SX32 R22, R14, UR13, 0x1, P6 ;  /* 0x0000000d0e167c11 */ /* 0x000fe4000b0f0eff */
[----:B------:R-:W-:Y:S02]  /*d460*/  IABS R14, R20 ;  /* 0x00000014000e7213 */ /* 0x000fe40000000000 */
[C---:B------:R-:W-:Y:S02]  /*d470*/  IADD3 R19, P6, R15.reuse, UR12, RZ ;  /* 0x0000000c0f137c10 */ /* 0x040fe4000ffde0ff */
[----:B------:R-:W1:Y:S02]  /*d480*/  I2F.RP R2, R14 ;  /* 0x0000000e00027306 */ /* 0x000e640000209400 */
[----:B------:R-:W-:Y:S02]  /*d490*/  LEA.HI.X.SX32 R24, R15, UR14, 0x1, P6 ;  /* 0x0000000e0f187c11 */ /* 0x000fe4000b0f0eff */
[----:B------:R-:W-:-:S04]  /*d4a0*/  PLOP3.LUT P6, PT, PT, PT, UP0, 0x80, 0x0 ;  /* 0x000000000000781c */ /* 0x000fc80003fcf008 */
[----:B-1----:R-:W1:Y:S02]  /*d4b0*/  MUFU.RCP R2, R2 ;  /* 0x0000000200027308 */ /* 0x002e640000001000 */
[----:B-1----:R-:W-:-:S06]  /*d4c0*/  VIADD R15, R2, 0xffffffe ;  /* 0x0ffffffe020f7836 */ /* 0x002fcc0000000000 */
[----:B------:R-:W1:Y:S02]  /*d4d0*/  F2I.FTZ.U32.TRUNC.NTZ R15, R15 ;  /* 0x0000000f000f7305 */ /* 0x000e64000021f000 */
[----:B-1----:R-:W-:Y:S01]  /*d4e0*/  IMAD.MOV R18, RZ, RZ, -R15 ;  /* 0x000000ffff127224 */ /* 0x002fe200078e0a0f */
[----:B------:R-:W-:Y:S06]  /*d4f0*/  @!P6 BRA `(.L_x_247) ;  /* 0x00000000002ce947 */ /* 0x000fec0003800000 */
        /* <DEDUP_REMOVED lines=11> */
.L_x_247:
[----:B------:R-:W-:Y:S05]  /*d5b0*/  @!P0 BRA `(.L_x_248) ;  /* 0x00000000002c8947 */ /* 0x000fea0003800000 */
[----:B------:R-:W-:-:S04]  /*d5c0*/  IADD3 R7, P6, R19, UR28, RZ ;  /* 0x0000001c13077c10 */ /* 0x000fc8000ffde0ff */
[----:B------:R-:W-:-:S05]  /*d5d0*/  IADD3.X R19, RZ, R24, RZ, P6, !PT ;  /* 0x00000018ff137210 */ /* 0x000fca00037fe4ff */
        /* <DEDUP_REMOVED lines=9> */
.L_x_248:
[----:B------:R-:W-:Y:S01]  /*d670*/  SHF.R.U64 R4, R19, UR30, R24 ;  /* 0x0000001e13047c19 */ /* 0x000fe20008001218 */
[----:B------:R-:W-:Y:S01]  /*d680*/  IMAD R5, R18, R14, RZ ;  /* 0x0000000e12057224 */ /* 0x000fe200078e02ff */
[----:B------:R-:W-:Y:S01]  /*d690*/  IABS R2, R20 ;  /* 0x0000001400027213 */ /* 0x000fe20000000000 */
[----:B------:R-:W-:Y:S01]  /*d6a0*/  IMAD.MOV.U32 R3, RZ, RZ, R15 ;  /* 0x000000ffff037224 */ /* 0x000fe200078e000f */
[----:B------:R-:W-:Y:S01]  /*d6b0*/  SHF.R.U64 R17, R17, UR29, R22 ;  /* 0x0000001d11117c19 */ /* 0x000fe20008001216 */
[----:B------:R-:W-:Y:S01]  /*d6c0*/  VIADD R4, R4, UR17 ;  /* 0x0000001104047c36 */ /* 0x000fe20008000000 */
[----:B------:R-:W-:Y:S01]  /*d6d0*/  IABS R19, R11 ;  /* 0x0000000b00137213 */ /* 0x000fe20000000000 */
[----:B------:R-:W-:Y:S02]  /*d6e0*/  IMAD.MOV R7, RZ, RZ, -R2 ;  /* 0x000000ffff077224 */ /* 0x000fe400078e0a02 */
[----:B------:R-:W-:Y:S01]  /*d6f0*/  IMAD.MOV.U32 R2, RZ, RZ, RZ ;  /* 0x000000ffff027224 */ /* 0x000fe200078e00ff */
[----:B------:R-:W-:Y:S01]  /*d700*/  IABS R6, R4 ;  /* 0x0000000400067213 */ /* 0x000fe20000000000 */
[----:B------:R-:W-:-:S02]  /*d710*/  VIADD R17, R17, UR16 ;  /* 0x0000001011117c36 */ /* 0x000fc40008000000 */
[----:B------:R-:W-:Y:S01]  /*d720*/  IMAD.HI.U32 R2, R15, R5, R2 ;  /* 0x000000050f027227 */ /* 0x000fe200078e0002 */
[----:B------:R-:W-:Y:S02]  /*d730*/  MOV R3, R7 ;  /* 0x0000000700037202 */ /* 0x000fe40000000f00 */
[----:B------:R-:W-:Y:S01]  /*d740*/  IABS R7, R11 ;  /* 0x0000000b00077213 */ /* 0x000fe20000000000 */
[----:B------:R-:W-:-:S03]  /*d750*/  IMAD.MOV.U32 R5, RZ, RZ, R6 ;  /* 0x000000ffff057224 */ /* 0x000fc600078e0006 */
[----:B------:R-:W1:Y:S01]  /*d760*/  I2F.RP R6, R7 ;  /* 0x0000000700067306 */ /* 0x000e620000209400 */
[----:B------:R-:W-:-:S04]  /*d770*/  IMAD.HI.U32 R2, R2, R5, RZ ;  /* 0x0000000502027227 */ /* 0x000fc800078e00ff */
        /* <DEDUP_REMOVED lines=8> */
[----:B------:R-:W-:Y:S01]  /*d800*/  IMAD R15, R18, R7, RZ ;  /* 0x00000007120f7224 */ /* 0x000fe200078e02ff */
[----:B------:R-:W-:-:S03]  /*d810*/  IABS R18, R17 ;  /* 0x0000001100127213 */ /* 0x000fc60000000000 */
[----:B------:R-:W-:-:S04]  /*d820*/  IMAD.HI.U32 R6, R3, R15, R2 ;  /* 0x0000000f03067227 */ /* 0x000fc800078e0002 */
[----:B------:R-:W-:Y:S02]  /*d830*/  IMAD.MOV.U32 R3, RZ, RZ, R18 ;  /* 0x000000ffff037224 */ /* 0x000fe400078e0012 */
        /* <DEDUP_REMOVED lines=9> */
[----:B------:R-:W-:Y:S02]  /*d8d0*/  @!P6 IADD3 R2, R2, -R7, RZ ;  /* 0x800000070202e210 */ /* 0x000fe40007ffe0ff */
        /* <DEDUP_REMOVED lines=13> */
[----:B------:R-:W-:Y:S02]  /*d9b0*/  SHF.R.S32.HI R5, RZ, 0x1f, R4 ;  /* 0x0000001fff057819 */ /* 0x000fe40000011404 */
[----:B------:R-:W-:-:S07]  /*d9c0*/  SHF.R.S32.HI R7, RZ, 0x1f, R6 ;  /* 0x0000001fff077819 */ /* 0x000fce0000011406 */
.L_x_246:
[----:B------:R-:W-:Y:S05]  /*d9d0*/  BSYNC B0 ;  /* 0x0000000000007941 */ /* 0x000fea0003800000 */
.L_x_245:
        /* <DEDUP_REMOVED lines=28> */
[----:B------:R-:W-:-:S04]  /*dba0*/  IADD3 R2, P6, R3, R18, RZ ;  /* 0x0000001203027210 */ /* 0x000fc80007fde0ff */
[----:B------:R-:W-:Y:S02]  /*dbb0*/  IADD3.X R3, R14, R15, RZ, P6, !PT ;  /* 0x0000000f0e037210 */ /* 0x000fe400037fe4ff */
[----:B------:R-:W-:-:S04]  /*dbc0*/  IADD3 R17, P6, R2, UR5, RZ ;  /* 0x0000000502117c10 */ /* 0x000fc8000ffde0ff */
[----:B------:R-:W-:Y:S02]  /*dbd0*/  IADD3.X R19, R3, UR6, RZ, P6, !PT ;  /* 0x0000000603137c10 */ /* 0x000fe4000b7fe4ff */
[----:B------:R-:W-:-:S04]  /*dbe0*/  ISETP.GT.U32.AND P6, PT, R17, UR8, PT ;  /* 0x0000000811007c0c */ /* 0x000fc8000bfc4070 */
[----:B------:R-:W-:-:S13]  /*dbf0*/  ISETP.GT.U32.AND.EX P6, PT, R19, UR7, PT, P6 ;  /* 0x0000000713007c0c */ /* 0x000fda000bfc4160 */
[----:B------:R-:W-:-:S04]  /*dc00*/  VOTE.ANY R14, PT, P6 ;  /* 0x00000000000e7806 */ /* 0x000fc800030e0100 */
[----:B------:R-:W-:-:S13]  /*dc10*/  ISETP.NE.AND P6, PT, R14, RZ, PT ;  /* 0x000000ff0e00720c */ /* 0x000fda0003fc5270 */
[----:B------:R-:W-:Y:S05]  /*dc20*/  @!P6 BRA `(.L_x_249) ;  /* 0xfffffff400b8e947 */ /* 0x000fea000383ffff */
[----:B------:R-:W-:Y:S02]  /*dc30*/  IMAD.MOV.U32 R15, RZ, RZ, R2 ;  /* 0x000000ffff0f7224 */ /* 0x000fe400078e0002 */
[----:B------:R-:W-:-:S07]  /*dc40*/  IMAD.MOV.U32 R22, RZ, RZ, R3 ;  /* 0x000000ffff167224 */ /* 0x000fce00078e0003 */
.L_x_244:
[----:B------:R-:W1:Y:S08]  /*dc50*/  BREV R14, R14 ;  /* 0x0000000e000e7301 */ /* 0x000e700000000000 */
[----:B-1----:R-:W1:Y:S02]  /*dc60*/  FLO.U32.SH R13, R14 ;  /* 0x0000000e000d7300 */ /* 0x002e6400000e0400 */
[----:B-1----:R-:W1:Y:S02]  /*dc70*/  SHFL.IDX PT, R12, R12, R13, 0x1f ;  /* 0x00001f0d0c0c7589 */ /* 0x002e6400000e0000 */
[----:B-1----:R-:W-:-:S13]  /*dc80*/  R2UR UR4, R12 ;  /* 0x000000000c0472ca */ /* 0x002fda00000e0000 */
[----:B------:R-:W-:-:S05]  /*dc90*/  VIADD R17, R9, UR4 ;  /* 0x0000000409117c36 */ /* 0x000fca0008000000 */
[----:B------:R-:W-:-:S13]  /*dca0*/  ISETP.GE.AND P1, PT, R17, UR21, PT ;  /* 0x0000001511007c0c */ /* 0x000fda000bf26270 */
[----:B------:R-:W1:Y:S02]  /*dcb0*/  @!P1 LDC.64 R2, c[0x0][0x918] ;  /* 0x00024600ff029b82 */ /* 0x000e640000000a00 */
[----:B-1----:R-:W-:-:S05]  /*dcc0*/  @!P1 IMAD.WIDE R2, R17, 0xc, R2 ;  /* 0x0000000c11029825 */ /* 0x002fca00078e0202 */
[----:B-----5:R1:W5:Y:S04]  /*dcd0*/  @!P1 LDG.E R8, desc[UR38][R2.64] ;  /* 0x0000002602089981 */ /* 0x020368000c1e1900 */
[----:B------:R1:W5:Y:S01]  /*dce0*/  @!P1 LDG.E R10, desc[UR38][R2.64+0x4] ;  /* 0x00000426020a9981 */ /* 0x000362000c1e1900 */
[----:B------:R-:W-:-:S03]  /*dcf0*/  IADD3 R18, P1, P2, R15, UR5, -R6 ;  /* 0x000000050f127c10 */ /* 0x000fc6000fa3e806 */
[----:B------:R-:W-:Y:S01]  /*dd00*/  SHFL.IDX PT, R6, R6, R13, 0x1f ;  /* 0x00001f0d06067589 */ /* 0x000fe200000e0000 */
[----:B------:R-:W-:-:S03]  /*dd10*/  IADD3.X R22, R22, UR6, ~R7, P1, P2 ;  /* 0x0000000616167c10 */ /* 0x000fc60008fe4c07 */
[----:B------:R-:W2:Y:S04]  /*dd20*/  SHFL.IDX PT, R18, R18, R13, 0x1f ;  /* 0x00001f0d12127589 */ /* 0x000ea800000e0000 */
[----:B------:R-:W3:Y:S04]  /*dd30*/  SHFL.IDX PT, R22, R22, R13, 0x1f ;  /* 0x00001f0d16167589 */ /* 0x000ee800000e0000 */
[----:B------:R1:W4:Y:S04]  /*dd40*/  SHFL.IDX PT, R7, R7, R13, 0x1f ;  /* 0x00001f0d07077589 */ /* 0x00032800000e0000 */
[----:B------:R1:W1:Y:S04]  /*dd50*/  SHFL.IDX PT, R5, R5, R13, 0x1f ;  /* 0x00001f0d05057589 */ /* 0x00026800000e0000 */
[----:B------:R1:W1:Y:S01]  /*dd60*/  SHFL.IDX PT, R4, R4, R13, 0x1f ;  /* 0x00001f0d04047589 */ /* 0x00026200000e0000 */
[----:B--2---:R-:W-:-:S02]  /*dd70*/  R2UR UR5, R18 ;  /* 0x00000000120572ca */ /* 0x004fc400000e0000 */
[----:B---3--:R-:W-:-:S15]  /*dd80*/  R2UR UR6, R22 ;  /* 0x00000000160672ca */ /* 0x008fde00000e0000 */
.L_x_239:
[----:B-1----:R-:W1:Y:S01]  /*dd90*/  LDC R2, c[0x0][0x910] ;  /* 0x00024400ff027b82 */ /* 0x002e620000000800 */
[----:B------:R-:W-:Y:S01]  /*dda0*/  UMOV UR21, 0xffffffff ;  /* 0xffffffff00157882 */ /* 0x000fe20000000000 */
[----:B------:R-:W-:Y:S01]  /*ddb0*/  UMOV UR22, 0xffffffff ;  /* 0xffffffff00167882 */ /* 0x000fe20000000000 */
[----:B------:R-:W-:Y:S01]  /*ddc0*/  UMOV UR23, 0xffffffff ;  /* 0xffffffff00177882 */ /* 0x000fe20000000000 */
[----:B------:R-:W-:Y:S01]  /*ddd0*/  IMAD.MOV.U32 R15, RZ, RZ, RZ ;  /* 0x000000ffff0f7224 */ /* 0x000fe200078e00ff */
[----:B-1----:R-:W-:-:S13]  /*dde0*/  ISETP.LE.AND P1, PT, R2, UR4, PT ;  /* 0x0000000402007c0c */ /* 0x002fda000bf23270 */
[----:B------:R-:W-:Y:S05]  /*ddf0*/  @P1 BRA `(.L_x_238) ;  /* 0x0000000000f01947 */ /* 0x000fea0003800000 */
[C---:B------:R-:W-:Y:S01]  /*de00*/  R2UR UR22, R4.reuse ;  /* 0x00000000041672ca */ /* 0x040fe200000e0000 */
[----:B------:R-:W-:Y:S01]  /*de10*/  UIADD3 UR21, UP1, -UR5, UR8, URZ ;  /* 0x0000000805157290 */ /* 0x000fe2000ff3e13f */
[----:B------:R-:W-:Y:S01]  /*de20*/  R2UR UR23, R5 ;  /* 0x00000000051772ca */ /* 0x000fe200000e0000 */
[----:B------:R-:W-:Y:S01]  /*de30*/  ULDC UR28, c[0x0][0x8c0] ;  /* 0x00023000001c7ab9 */ /* 0x000fe20000000800 */
[----:B------:R-:W-:Y:S01]  /*de40*/  ULDC UR30, c[0x0][0x8b0] ;  /* 0x00022c00001e7ab9 */ /* 0x000fe20000000800 */
[----:B------:R-:W-:Y:S01]  /*de50*/  ULDC UR31, c[0x0][0x904] ;  /* 0x00024100001f7ab9 */ /* 0x000fe20000000800 */
[----:B------:R-:W-:-:S03]  /*de60*/  SHF.R.U64 R2, R4, UR30, R5 ;  /* 0x0000001e04027c19 */ /* 0x000fc60008001205 */
[----:B------:R-:W-:-:S04]  /*de70*/  UIADD3.X UR22, ~UR6, UR7, URZ, UP1, !UPT ;  /* 0x0000000706167290 */ /* 0x000fc80008ffe53f */
[----:B------:R-:W-:Y:S02]  /*de80*/  USHF.R.U32.HI UR29, URZ, UR28, UR22 ;  /* 0x0000001c3f1d7299 */ /* 0x000fe40008011616 */
[----:B------:R-:W-:Y:S01]  /*de90*/  USHF.R.U32.HI UR34, URZ, UR30, UR23 ;  /* 0x0000001e3f227299 */ /* 0x000fe20008011617 */
[----:B------:R-:W-:Y:S01]  /*dea0*/  R2UR UR23, R2 ;  /* 0x00000000021772ca */ /* 0x000fe200000e0000 */
[----:B------:R-:W-:Y:S02]  /*deb0*/  USHF.R.U32.HI UR24, URZ, UR30, UR29 ;  /* 0x0000001e3f187299 */ /* 0x000fe4000801161d */
[----:B------:R-:W-:Y:S02]  /*dec0*/  USHF.R.U64 UR21, UR21, UR28, UR22 ;  /* 0x0000001c15157299 */ /* 0x000fe40008001216 */
[----:B------:R-:W-:Y:S02]  /*ded0*/  USHF.R.U32.HI UR25, URZ, UR31, UR24 ;  /* 0x0000001f3f197299 */ /* 0x000fe40008011618 */
[----:B------:R-:W-:-:S02]  /*dee0*/  USHF.R.U64 UR22, UR21, UR30, UR29 ;  /* 0x0000001e15167299 */ /* 0x000fc4000800121d */
[----:B------:R-:W-:Y:S02]  /*def0*/  ULOP3.LUT UR28, UR25, UR34, URZ, 0xfc, !UPT ;  /* 0x00000022191c7292 */ /* 0x000fe4000f8efc3f */
[----:B------:R-:W-:-:S04]  /*df00*/  USHF.R.U64 UR24, UR22, UR31, UR24 ;  /* 0x0000001f16187299 */ /* 0x000fc80008001218 */
[----:B------:R-:W-:-:S13]  /*df10*/  ISETP.NE.U32.AND P1, PT, RZ, UR28, PT ;  /* 0x0000001cff007c0c */ /* 0x000fda000bf25070 */
[----:B------:R-:W-:Y:S05]  /*df20*/  @!P1 BRA `(.L_x_250) ;  /* 0x0000000000189947 */ /* 0x000fea0003800000 */
[----:B------:R-:W-:-:S07]  /*df30*/  MOV R12, 0xdf50 ;  /* 0x0000df50000c7802 */ /* 0x000fce0000000f00 */
[----:B---345:R-:W-:Y:S05]  /*df40*/  CALL.REL.NOINC `(.L_x_251) ;  /* 0x0000001c00fc7944 */ /* 0x038fea0003c00000 */
[----:B------:R-:W-:-:S04]  /*df50*/  UIADD3 UR25, -UR28, URZ, URZ ;  /* 0x0000003f1c197290 */ /* 0x000fc8000fffe13f */
[----:B------:R-:W-:-:S03]  /*df60*/  UIMAD UR24, UR23, UR25, UR24 ;  /* 0x00000019171872a4 */ /* 0x000fc6000f8e0218 */
[----:B------:R-:W-:Y:S01]  /*df70*/  UMOV UR23, UR28 ;  /* 0x0000001c00177c82 */ /* 0x000fe20008000000 */
[----:B------:R-:W-:Y:S08]  /*df80*/  BRA `(.L_x_252) ;  /* 0x0000000000587947 */ /* 0x000ff00003800000 */
.L_x_250:
[----:B------:R-:W1:Y:S01]  /*df90*/  I2F.U32.RP R2, UR23 ;  /* 0x0000001700027d06 */ /* 0x000e620008209000 */
[----:B------:R-:W-:Y:S01]  /*dfa0*/  UMOV UR28, URZ ;  /* 0x0000003f001c7c82 */ /* 0x000fe20008000000 */
[----:B------:R-:W-:-:S06]  /*dfb0*/  UISETP.NE.U32.AND UP4, UPT, UR23, URZ, UPT ;  /* 0x0000003f1700728c */ /* 0x000fcc000bf85070 */
[----:B-1----:R-:W1:Y:S02]  /*dfc0*/  MUFU.RCP R2, R2 ;  /* 0x0000000200027308 */ /* 0x002e640000001000 */
[----:B-1----:R-:W-:-:S06]  /*dfd0*/  VIADD R3, R2, 0xffffffe ;  /* 0x0ffffffe02037836 */ /* 0x002fcc0000000000 */
[----:B------:R-:W1:Y:S02]  /*dfe0*/  F2I.FTZ.U32.TRUNC.NTZ R3, R3 ;  /* 0x0000000300037305 */ /* 0x000e64000021f000 */
[----:B-1----:R-:W-:-:S13]  /*dff0*/  R2UR UR29, R3 ;  /* 0x00000000031d72ca */ /* 0x002fda00000e0000 */
[----:B------:R-:W-:-:S04]  /*e000*/  UIADD3 UR25, URZ, -UR29, URZ ;  /* 0x8000001d3f197290 */ /* 0x000fc8000fffe03f */
[----:B------:R-:W-:-:S04]  /*e010*/  UIMAD UR25, UR25, UR23, URZ ;  /* 0x00000017191972a4 */ /* 0x000fc8000f8e023f */
[----:B------:R-:W-:-:S04]  /*e020*/  UIMAD.WIDE.U32 UR28, UR29, UR25, UR28 ;  /* 0x000000191d1c72a5 */ /* 0x000fc8000f8e001c */
[----:B------:R-:W-:-:S04]  /*e030*/  UIMAD.WIDE.U32 UR28, UR29, UR24, URZ ;  /* 0x000000181d1c72a5 */ /* 0x000fc8000f8e003f */
[----:B------:R-:W-:-:S04]  /*e040*/  UIADD3 UR25, -UR29, URZ, URZ ;  /* 0x0000003f1d197290 */ /* 0x000fc8000fffe13f */
[----:B------:R-:W-:-:S04]  /*e050*/  UIMAD UR25, UR23, UR25, UR24 ;  /* 0x00000019171972a4 */ /* 0x000fc8000f8e0218 */
[----:B------:R-:W-:-:S11]  /*e060*/  UISETP.GE.U32.AND UP1, UPT, UR25, UR23, UPT ;  /* 0x000000171900728c */ /* 0x000fd6000bf26070 */
[----:B------:R-:W-:Y:S02]  /*e070*/  @UP1 UIADD3 UR25, UR25, -UR23, URZ ;  /* 0x8000001719191290 */ /* 0x000fe4000fffe03f */
[----:B------:R-:W-:Y:S02]  /*e080*/  @UP1 UIADD3 UR29, UR29, 0x1, URZ ;  /* 0x000000011d1d1890 */ /* 0x000fe4000fffe03f */
[----:B------:R-:W-:-:S11]  /*e090*/  UISETP.GE.U32.AND UP2, UPT, UR25, UR23, UPT ;  /* 0x000000171900728c */ /* 0x000fd6000bf46070 */
[----:B------:R-:W-:Y:S02]  /*e0a0*/  @UP2 UIADD3 UR29, UR29, 0x1, URZ ;  /* 0x000000011d1d2890 */ /* 0x000fe4000fffe03f */
[----:B------:R-:W-:-:S04]  /*e0b0*/  @!UP4 ULOP3.LUT UR29, URZ, UR23, URZ, 0x33, !UPT ;  /* 0x000000173f1dc292 */ /* 0x000fc8000f8e333f */
[----:B------:R-:W-:-:S04]  /*e0c0*/  UIADD3 UR25, -UR29, URZ, URZ ;  /* 0x0000003f1d197290 */ /* 0x000fc8000fffe13f */
[----:B------:R-:W-:-:S03]  /*e0d0*/  UIMAD UR24, UR23, UR25, UR24 ;  /* 0x00000019171872a4 */ /* 0x000fc6000f8e0218 */
[----:B------:R-:W-:-:S09]  /*e0e0*/  UMOV UR23, UR29 ;  /* 0x0000001d00177c82 */ /* 0x000fd20008000000 */
.L_x_252:
[----:B------:R-:W-:Y:S01]  /*e0f0*/  ULOP3.LUT UR22, UR22, UR19, URZ, 0xc0, !UPT ;  /* 0x0000001316167292 */ /* 0x000fe2000f8ec03f */
[----:B------:R-:W-:Y:S01]  /*e100*/  IMAD.MOV.U32 R15, RZ, RZ, 0x1 ;  /* 0x00000001ff0f7424 */ /* 0x000fe200078e00ff */
[----:B------:R-:W-:Y:S02]  /*e110*/  ULOP3.LUT UR21, UR21, UR35, URZ, 0xc0, !UPT ;  /* 0x0000002315157292 */ /* 0x000fe4000f8ec03f */
[----:B------:R-:W-:Y:S01]  /*e120*/  UIMAD UR22, UR18, UR23, UR22 ;  /* 0x00000017121672a4 */ /* 0x000fe2000f8e0216 */
[----:B------:R-:W-:Y:S01]  /*e130*/  ULDC UR28, c[0x0][0x8a8] ;  /* 0x00022a00001c7ab9 */ /* 0x000fe20000000800 */
[----:B------:R-:W-:Y:S01]  /*e140*/  ULDC UR25, c[0x0][0x8b8] ;  /* 0x00022e0000197ab9 */ /* 0x000fe20000000800 */
[----:B------:R-:W-:Y:S02]  /*e150*/  UIMAD UR24, UR24, UR28, UR21 ;  /* 0x0000001c181872a4 */ /* 0x000fe4000f8e0215 */
[----:B------:R-:W-:Y:S01]  /*e160*/  UIMAD UR22, UR22, UR25, UR42 ;  /* 0x00000019161672a4 */ /* 0x000fe2000f8e022a */
[----:B------:R-:W-:Y:S01]  /*e170*/  @UP3 UMOV UR23, UR4 ;  /* 0x0000000400173c82 */ /* 0x000fe20008000000 */
[----:B------:R-:W-:-:S03]  /*e180*/  @!UP3 UMOV UR23, UR4 ;  /* 0x000000040017bc82 */ /* 0x000fc60008000000 */
[----:B------:R-:W-:Y:S02]  /*e190*/  @UP3 UMOV UR21, UR24 ;  /* 0x0000001800153c82 */ /* 0x000fe40008000000 */
[----:B------:R-:W-:Y:S01]  /*e1a0*/  @!UP3 UMOV UR21, UR22 ;  /* 0x000000160015bc82 */ /* 0x000fe20008000000 */
[----:B------:R-:W-:-:S05]  /*e1b0*/  @!UP3 UMOV UR22, UR24 ;  /* 0x000000180016bc82 */ /* 0x000fca0008000000 */
.L_x_238:
[----:B------:R-:W-:-:S06]  /*e1c0*/  UISETP.NE.AND UP1, UPT, UR15, 0x3, UPT ;  /* 0x000000030f00788c */ /* 0x000fcc000bf25270 */
[----:B------:R-:W-:-:S13]  /*e1d0*/  PLOP3.LUT P1, PT, PT, PT, UP1, 0x80, 0x0 ;  /* 0x000000000000781c */ /* 0x000fda0003f2f018 */
[----:B------:R-:W-:Y:S05]  /*e1e0*/  @!P1 BRA `(.L_x_253) ;  /* 0x0000000000049947 */ /* 0x000fea0003800000 */
[----:B---3--:R-:W-:Y:S01]  /*e1f0*/  BPT.TRAP 0x1 ;  /* 0x000000040000795c */ /* 0x008fe20000300000 */
.L_x_253:
[----:B------:R-:W1:Y:S01]  /*e200*/  S2R R2, SR_CgaCtaId ;  /* 0x0000000000027919 */ /* 0x000e620000008800 */
[----:B------:R-:W-:-:S04]  /*e210*/  MOV R3, 0x400 ;  /* 0x0000040000037802 */ /* 0x000fc80000000f00 */
[----:B-1----:R-:W-:Y:S02]  /*e220*/  LEA R3, R2, R3, 0x18 ;  /* 0x0000000302037211 */ /* 0x002fe400078ec0ff */
[----:B------:R-:W-:-:S03]  /*e230*/  SHF.L.U32 R2, R0, 0x1f, RZ ;  /* 0x0000001f00027819 */ /* 0x000fc600000006ff */
[----:B------:R-:W-:-:S04]  /*e240*/  IMAD R17, R16, 0x8, R3 ;  /* 0x0000000810117824 */ /* 0x000fc800078e0203 */
[----:B------:R-:W1:Y:S02]  /*e250*/  SYNCS.PHASECHK.TRANS64.TRYWAIT P2, [R17+URZ+0x34440], R2 ;  /* 0x03444002110075a7 */ /* 0x000e64000804017f */
[----:B-1----:R-:W-:Y:S05]  /*e260*/  @!P2 BRA `(.L_x_254) ;  /* 0x000000140098a947 */ /* 0x002fea0003800000 */
.L_x_323:
[----:B------:R-:W-:Y:S01]  /*e270*/  ELECT P2, URZ, PT ;  /* 0x00000000003f782f */ /* 0x000fe20003840000 */
[----:B------:R-:W-:-:S12]  /*e280*/  BSSY B0, `(.L_x_255) ;  /* 0x0000010000007945 */ /* 0x000fd80003800000 */
[----:B------:R-:W-:Y:S05]  /*e290*/  @!P2 BRA `(.L_x_256) ;  /* 0x000000000038a947 */ /* 0x000fea0003800000 */
[----:B-1----:R-:W-:Y:S01]  /*e2a0*/  IMAD R2, R16, 0x10, R3 ;  /* 0x0000001010027824 */ /* 0x002fe200078e0203 */
[----:B------:R-:W-:Y:S01]  /*e2b0*/  MOV R13, UR22 ;  /* 0x00000016000d7c02 */ /* 0x000fe20008000f00 */
[----:B------:R-:W-:Y:S02]  /*e2c0*/  IMAD.U32 R14, RZ, RZ, UR23 ;  /* 0x00000017ff0e7e24 */ /* 0x000fe4000f8e00ff */
[----:B------:R-:W-:-:S05]  /*e2d0*/  IMAD.U32 R12, RZ, RZ, UR21 ;  /* 0x00000015ff0c7e24 */ /* 0x000fca000f8e00ff */
[----:B------:R1:W-:Y:S01]  /*e2e0*/  STS.128 [R2+0x34550], R12 ;  /* 0x0345500c02007388 */ /* 0x0003e20000000c00 */
[----:B------:R-:W-:Y:S01]  /*e2f0*/  @!PT LDS RZ, [RZ] ;  /* 0x00000000fffff984 */ /* 0x000fe20000000800 */
[----:B------:R-:W-:Y:S01]  /*e300*/  @!PT LDS RZ, [RZ] ;  /* 0x00000000fffff984 */ /* 0x000fe20000000800 */
[----:B------:R-:W-:Y:S01]  /*e310*/  @!PT LDS RZ, [RZ] ;  /* 0x00000000fffff984 */ /* 0x000fe20000000800 */
[----:B------:R-:W-:Y:S01]  /*e320*/  @!PT LDS RZ, [RZ] ;  /* 0x00000000fffff984 */ /* 0x000fe20000000800 */
[----:B------:R2:W-:Y:S06]  /*e330*/  MEMBAR.ALL.CTA ;  /* 0x0000000000007992 */ /* 0x0005ec0000008000 */
[----:B--2---:R-:W2:Y:S01]  /*e340*/  FENCE.VIEW.ASYNC.S ;  /* 0x00000000000073c6 */ /* 0x004ea20000000000 */
[----:B------:R-:W-:Y:S05]  /*e350*/  @!P1 BRA `(.L_x_257) ;  /* 0x0000000000049947 */ /* 0x000fea0003800000 */
[----:B---3--:R-:W-:Y:S01]  /*e360*/  BPT.TRAP 0x1 ;  /* 0x000000040000795c */ /* 0x008fe20000300000 */
.L_x_257:
[----:B--2---:R2:W-:Y:S02]  /*e370*/  SYNCS.ARRIVE.TRANS64.A1T0 RZ, [R17+URZ+0x34400], RZ ;  /* 0x034400ff11ff79a7 */ /* 0x0045e4000810003f */
.L_x_256:
[----:B---3--:R-:W-:Y:S05]  /*e380*/  BSYNC B0 ;  /* 0x0000000000007941 */ /* 0x008fea0003800000 */
.L_x_255:
[----:B------:R-:W-:Y:S01]  /*e390*/  ISETP.NE.AND P3, PT, R15, RZ, PT ;  /* 0x000000ff0f00720c */ /* 0x000fe20003f65270 */
[----:B------:R-:W-:-:S05]  /*e3a0*/  VIADD R16, R16, 0x1 ;  /* 0x0000000110107836 */ /* 0x000fca0000000000 */
[----:B------:R-:W-:-:S04]  /*e3b0*/  ISETP.NE.AND P2, PT, R16, 0x8, PT ;  /* 0x000000081000780c */ /* 0x000fc80003f45270 */
[----:B-1----:R-:W-:Y:S02]  /*e3c0*/  SEL R13, RZ, 0x1, P2 ;  /* 0x00000001ff0d7807 */ /* 0x002fe40001000000 */
[----:B------:R-:W-:Y:S02]  /*e3d0*/  SEL R16, R16, RZ, P2 ;  /* 0x000000ff10107207 */ /* 0x000fe40001000000 */
[----:B------:R-:W-:Y:S01]  /*e3e0*/  LOP3.LUT R0, R0, R13, RZ, 0x3c, !PT ;  /* 0x0000000d00007212 */ /* 0x000fe200078e3cff */
[----:B------:R-:W-:Y:S06]  /*e3f0*/  @P3 BRA `(.L_x_258) ;  /* 0xffffffe400003947 */ /* 0x000fec000383ffff */
[----:B------:R-:W-:Y:S05]  /*e400*/  @!P1 BRA `(.L_x_259) ;  /* 0x0000000000049947 */ /* 0x000fea0003800000 */
[----:B------:R-:W-:Y:S01]  /*e410*/  BPT.TRAP 0x1 ;  /* 0x000000040000795c */ /* 0x000fe20000300000 */
.L_x_259:
[----:B------:R-:W-:Y:S01]  /*e420*/  IMAD R5, R16, 0x8, R3 ;  /* 0x0000000810057824 */ /* 0x000fe200078e0203 */
[----:B------:R-:W-:-:S04]  /*e430*/  SHF.L.U32 R2, R0, 0x1f, RZ ;  /* 0x0000001f00027819 */ /* 0x000fc800000006ff */
[----:B------:R-:W1:Y:S02]  /*e440*/  SYNCS.PHASECHK.TRANS64.TRYWAIT P0, [R5+URZ+0x34440], R2 ;  /* 0x03444002050075a7 */ /* 0x000e64000800017f */
[----:B-1----:R-:W-:Y:S05]  /*e450*/  @!P0 BRA `(.L_x_260) ;  /* 0x0000001400308947 */ /* 0x002fea0003800000 */
.L_x_324:
[----:B------:R-:W-:Y:S05]  /*e460*/  @!P1 BRA `(.L_x_261) ;  /* 0x0000000000049947 */ /* 0x000fea0003800000 */
[----:B------:R-:W-:Y:S01]  /*e470*/  BPT.TRAP 0x1 ;  /* 0x000000040000795c */ /* 0x000fe20000300000 */
.L_x_261:
[----:B------:R-:W-:-:S05]  /*e480*/  VIADD R16, R16, 0x1 ;  /* 0x0000000110107836 */ /* 0x000fca0000000000 */
[----:B------:R-:W-:-:S04]  /*e490*/  ISETP.NE.AND P0, PT, R16, 0x8, PT ;  /* 0x000000081000780c */ /* 0x000fc80003f05270 */
[----:B-1----:R-:W-:Y:S02]  /*e4a0*/  SEL R5, RZ, 0x1, P0 ;  /* 0x00000001ff057807 */ /* 0x002fe40000000000 */
[----:B------:R-:W-:Y:S02]  /*e4b0*/  SEL R16, R16, RZ, P0 ;  /* 0x000000ff10107207 */ /* 0x000fe40000000000 */
[----:B------:R-:W-:-:S03]  /*e4c0*/  LOP3.LUT R5, R0, R5, RZ, 0x3c, !PT ;  /* 0x0000000500057212 */ /* 0x000fc600078e3cff */
[----:B----4-:R-:W-:Y:S01]  /*e4d0*/  IMAD R7, R16, 0x8, R3 ;  /* 0x0000000810077824 */ /* 0x010fe200078e0203 */
[----:B------:R-:W-:-:S04]  /*e4e0*/  SHF.L.U32 R0, R5, 0x1f, RZ ;  /* 0x0000001f05007819 */ /* 0x000fc800000006ff */
[----:B------:R-:W1:Y:S02]  /*e4f0*/  SYNCS.PHASECHK.TRANS64.TRYWAIT P0, [R7+URZ+0x34440], R0 ;  /* 0x03444000070075a7 */ /* 0x000e64000800017f */
[----:B-1----:R-:W-:Y:S05]  /*e500*/  @!P0 BRA `(.L_x_262) ;  /* 0x0000001400188947 */ /* 0x002fea0003800000 */
.L_x_325:
[----:B------:R-:W-:Y:S05]  /*e510*/  @!P1 BRA `(.L_x_263) ;  /* 0x0000000000049947 */ /* 0x000fea0003800000 */
[----:B------:R-:W-:Y:S01]  /*e520*/  BPT.TRAP 0x1 ;  /* 0x000000040000795c */ /* 0x000fe20000300000 */
.L_x_263:
[----:B-1----:R-:W-:-:S05]  /*e530*/  VIADD R0, R16, 0x1 ;  /* 0x0000000110007836 */ /* 0x002fca0000000000 */
[----:B------:R-:W-:-:S04]  /*e540*/  ISETP.NE.AND P0, PT, R0, 0x8, PT ;  /* 0x000000080000780c */ /* 0x000fc80003f05270 */
[----:B------:R-:W-:Y:S02]  /*e550*/  SEL R2, RZ, 0x1, P0 ;  /* 0x00000001ff027807 */ /* 0x000fe40000000000 */
[----:B------:R-:W-:Y:S02]  /*e560*/  SEL R4, R0, RZ, P0 ;  /* 0x000000ff00047207 */ /* 0x000fe40000000000 */
[----:B------:R-:W-:-:S03]  /*e570*/  LOP3.LUT R5, R5, R2, RZ, 0x3c, !PT ;  /* 0x0000000205057212 */ /* 0x000fc600078e3cff */
[----:B------:R-:W-:Y:S01]  /*e580*/  IMAD R7, R4, 0x8, R3 ;  /* 0x0000000804077824 */ /* 0x000fe200078e0203 */
[----:B------:R-:W-:-:S04]  /*e590*/  SHF.L.U32 R0, R5, 0x1f, RZ ;  /* 0x0000001f05007819 */ /* 0x000fc800000006ff */
[----:B------:R-:W1:Y:S02]  /*e5a0*/  SYNCS.PHASECHK.TRANS64.TRYWAIT P0, [R7+URZ+0x34440], R0 ;  /* 0x03444000070075a7 */ /* 0x000e64000800017f */
[----:B-1----:R-:W-:Y:S05]  /*e5b0*/  @!P0 BRA `(.L_x_264) ;  /* 0x0000001400008947 */ /* 0x002fea0003800000 */
.L_x_326:
[----:B------:R-:W-:Y:S05]  /*e5c0*/  @!P1 BRA `(.L_x_265) ;  /* 0x0000000000049947 */ /* 0x000fea0003800000 */
[----:B------:R-:W-:Y:S01]  /*e5d0*/  BPT.TRAP 0x1 ;  /* 0x000000040000795c */ /* 0x000fe20000300000 */
.L_x_265:
        /* <DEDUP_REMOVED lines=9> */
.L_x_327:
[----:B------:R-:W-:Y:S05]  /*e670*/  @!P1 BRA `(.L_x_267) ;  /* 0x0000000000049947 */ /* 0x000fea0003800000 */
[----:B------:R-:W-:Y:S01]  /*e680*/  BPT.TRAP 0x1 ;  /* 0x000000040000795c */ /* 0x000fe20000300000 */
.L_x_267:
[----:B-1----:R-:W-:-:S04]  /*e690*/  IADD3 R0, R4, 0x1, RZ ;  /* 0x0000000104007810 */ /* 0x002fc80007ffe0ff */
        /* <DEDUP_REMOVED lines=8> */
.L_x_328:
[----:B------:R-:W-:Y:S05]  /*e720*/  @!P1 BRA `(.L_x_269) ;  /* 0x0000000000049947 */ /* 0x000fea0003800000 */
[----:B------:R-:W-:Y:S01]  /*e730*/  BPT.TRAP 0x1 ;  /* 0x000000040000795c */ /* 0x000fe20000300000 */
.L_x_269:
        /* <DEDUP_REMOVED lines=9> */
.L_x_329:
[----:B------:R-:W-:Y:S05]  /*e7d0*/  @!P1 BRA `(.L_x_271) ;  /* 0x0000000000049947 */ /* 0x000fea0003800000 */
[----:B------:R-:W-:Y:S01]  /*e7e0*/  BPT.TRAP 0x1 ;  /* 0x000000040000795c */ /* 0x000fe20000300000 */
.L_x_271:
        /* <DEDUP_REMOVED lines=9> */
.L_x_330:
[----:B------:R-:W-:Y:S05]  /*e880*/  @!P1 BRA `(.L_x_273) ;  /* 0x0000000000049947 */ /* 0x000fea0003800000 */
[----:B------:R-:W-:Y:S01]  /*e890*/  BPT.TRAP 0x1 ;  /* 0x000000040000795c */ /* 0x000fe20000300000 */
.L_x_273:
[----:B-1----:R-:W-:-:S05]  /*e8a0*/  VIADD R0, R4, 0x1 ;  /* 0x0000000104007836 */ /* 0x002fca0000000000 */
[----:B------:R-:W-:-:S04]  /*e8b0*/  ISETP.NE.AND P0, PT, R0, 0x8, PT ;  /* 0x000000080000780c */ /* 0x000fc80003f05270 */
[----:B------:R-:W-:Y:S02]  /*e8c0*/  SEL R2, RZ, 0x1, P0 ;  /* 0x00000001ff027807 */ /* 0x000fe40000000000 */
[----:B------:R-:W-:Y:S02]  /*e8d0*/  SEL R0, R0, RZ, P0 ;  /* 0x000000ff00007207 */ /* 0x000fe40000000000 */
[----:B------:R-:W-:-:S03]  /*e8e0*/  LOP3.LUT R2, R5, R2, RZ, 0x3c, !PT ;  /* 0x0000000205027212 */ /* 0x000fc600078e3cff */
[----:B------:R-:W-:Y:S01]  /*e8f0*/  IMAD R3, R0, 0x8, R3 ;  /* 0x0000000800037824 */ /* 0x000fe200078e0203 */
[----:B------:R-:W-:-:S07]  /*e900*/  SHF.L.U32 R0, R2, 0x1f, RZ ;  /* 0x0000001f02007819 */ /* 0x000fce00000006ff */
.L_x_274:
[----:B-1----:R1:W3:Y:S02]  /*e910*/  SYNCS.PHASECHK.TRANS64.TRYWAIT P0, [R3+URZ+0x34440], R0 ;  /* 0x03444000030075a7 */ /* 0x0022e4000800017f */
[----:B---3--:R-:W-:Y:S05]  /*e920*/  @!P0 NANOSLEEP.SYNCS 0x989680 ;  /* 0x009896800000895d */ /* 0x008fea0003900000 */
[----:B------:R-:W3:Y:S02]  /*e930*/  @!P0 SYNCS.PHASECHK.TRANS64 P0, [R3+URZ+0x34440], R0 ;  /* 0x03444000030085a7 */ /* 0x000ee4000800007f */
[----:B---3--:R-:W-:Y:S05]  /*e940*/  @P0 EXIT ;  /* 0x000000000000094d */ /* 0x008fea0003800000 */
[----:B------:R-:W-:Y:S05]  /*e950*/  BRA `(.L_x_274) ;  /* 0xfffffffc00ec7947 */ /* 0x000fea000383ffff */
.L_x_25:
[----:B-1----:R-:W-:-:S04]  /*e960*/  IMAD.U32 R3, RZ, RZ, UR11 ;  /* 0x0000000bff037e24 */ /* 0x002fc8000f8e00ff */
[----:B------:R1:W2:Y:S03]  /*e970*/  SYNCS.PHASECHK.TRANS64.TRYWAIT P1, [R3+URZ+0x34400], R0 ;  /* 0x03440000030075a7 */ /* 0x0002a6000802017f */
[----:B--2---:R-:W-:Y:S05]  /*e980*/  @!P1 NANOSLEEP.SYNCS 0x989680 ;  /* 0x009896800000995d */ /* 0x004fea0003900000 */
[----:B------:R-:W2:Y:S02]  /*e990*/  @!P1 SYNCS.PHASECHK.TRANS64 P1, [R3+URZ+0x34400], R0 ;  /* 0x03440000030095a7 */ /* 0x000ea4000802007f */
[----:B--2---:R-:W-:Y:S05]  /*e9a0*/  @!P1 BRA `(.L_x_25) ;  /* 0xfffffffc00ec9947 */ /* 0x004fea000383ffff */
[----:B------:R-:W-:Y:S05]  /*e9b0*/  BRA `(.L_x_275) ;  /* 0xffffff4800047947 */ /* 0x000fea000383ffff */
.L_x_37:
[----:B------:R-:W-:-:S06]  /*e9c0*/  UIADD3 UR4, UR48, UR51, URZ ;  /* 0x0000003330047290 */ /* 0x000fcc000fffe03f */
[----:B-1----:R-:W-:-:S04]  /*e9d0*/  IMAD.U32 R4, RZ, RZ, UR4 ;  /* 0x00000004ff047e24 */ /* 0x002fc8000f8e00ff */
[----:B------:R1:W2:Y:S03]  /*e9e0*/  SYNCS.PHASECHK.TRANS64.TRYWAIT P0, [R4+URZ], R7 ;  /* 0x00000007040075a7 */ /* 0x0002a6000800017f */
[----:B--2---:R-:W-:Y:S05]  /*e9f0*/  @!P0 NANOSLEEP.SYNCS 0x989680 ;  /* 0x009896800000895d */ /* 0x004fea0003900000 */
[----:B------:R-:W2:Y:S02]  /*ea00*/  @!P0 SYNCS.PHASECHK.TRANS64 P0, [R4+URZ], R7 ;  /* 0x00000007040085a7 */ /* 0x000ea4000800007f */
[----:B--2---:R-:W-:Y:S05]  /*ea10*/  @!P0 BRA `(.L_x_37) ;  /* 0xfffffffc00e88947 */ /* 0x004fea000383ffff */
[----:B------:R-:W-:Y:S05]  /*ea20*/  BRA `(.L_x_276) ;  /* 0xffffff5400407947 */ /* 0x000fea000383ffff */
.L_x_42:
[----:B--2---:R-:W-:-:S04]  /*ea30*/  MOV R4, UR4 ;  /* 0x0000000400047c02 */ /* 0x004fc80008000f00 */
[----:B------:R2:W3:Y:S03]  /*ea40*/  SYNCS.PHASECHK.TRANS64.TRYWAIT P0, [R4+URZ+0x34480], R3 ;  /* 0x03448003040075a7 */ /* 0x0004e6000800017f */
[----:B---3--:R-:W-:Y:S05]  /*ea50*/  @!P0 NANOSLEEP.SYNCS 0x989680 ;  /* 0x009896800000895d */ /* 0x008fea0003900000 */
[----:B------:R-:W3:Y:S02]  /*ea60*/  @!P0 SYNCS.PHASECHK.TRANS64 P0, [R4+URZ+0x34480], R3 ;  /* 0x03448003040085a7 */ /* 0x000ee4000800007f */
[----:B---3--:R-:W-:Y:S05]  /*ea70*/  @!P0 BRA `(.L_x_42) ;  /* 0xfffffffc00ec8947 */ /* 0x008fea000383ffff */
[----:B------:R-:W-:Y:S05]  /*ea80*/  BRA `(.L_x_41) ;  /* 0xffffff5800787947 */ /* 0x000fea000383ffff */
.L_x_47:
[----:B--2---:R-:W-:-:S04]  /*ea90*/  IMAD.U32 R12, RZ, RZ, UR4 ;  /* 0x00000004ff0c7e24 */ /* 0x004fc8000f8e00ff */
[----:B------:R2:W3:Y:S03]  /*eaa0*/  SYNCS.PHASECHK.TRANS64.TRYWAIT P0, [R12+URZ+0x34480], R5 ;  /* 0x034480050c0075a7 */ /* 0x0004e6000800017f */
[----:B---3--:R-:W-:Y:S05]  /*eab0*/  @!P0 NANOSLEEP.SYNCS 0x989680 ;  /* 0x009896800000895d */ /* 0x008fea0003900000 */
[----:B------:R-:W3:Y:S02]  /*eac0*/  @!P0 SYNCS.PHASECHK.TRANS64 P0, [R12+URZ+0x34480], R5 ;  /* 0x034480050c0085a7 */ /* 0x000ee4000800007f */
[----:B---3--:R-:W-:Y:S05]  /*ead0*/  @!P0 BRA `(.L_x_47) ;  /* 0xfffffffc00ec8947 */ /* 0x008fea000383ffff */
[----:B------:R-:W-:Y:S05]  /*eae0*/  BRA `(.L_x_46) ;  /* 0xffffff5c00a87947 */ /* 0x000fea000383ffff */
.L_x_53:
[----:B------:R-:W-:-:S06]  /*eaf0*/  UIADD3 UR4, UR48, UR51, URZ ;  /* 0x0000003330047290 */ /* 0x000fcc000fffe03f */
[----:B-1----:R-:W-:-:S04]  /*eb00*/  IMAD.U32 R4, RZ, RZ, UR4 ;  /* 0x00000004ff047e24 */ /* 0x002fc8000f8e00ff */
[----:B------:R1:W2:Y:S03]  /*eb10*/  SYNCS.PHASECHK.TRANS64.TRYWAIT P0, [R4+URZ+0x10], R3 ;  /* 0x00001003040075a7 */ /* 0x0002a6000800017f */
[----:B--2---:R-:W-:Y:S05]  /*eb20*/  @!P0 NANOSLEEP.SYNCS 0x989680 ;  /* 0x009896800000895d */ /* 0x004fea0003900000 */
[----:B------:R-:W2:Y:S02]  /*eb30*/  @!P0 SYNCS.PHASECHK.TRANS64 P0, [R4+URZ+0x10], R3 ;  /* 0x00001003040085a7 */ /* 0x000ea4000800007f */
[----:B--2---:R-:W-:Y:S05]  /*eb40*/  @!P0 BRA `(.L_x_53) ;  /* 0xfffffffc00e88947 */ /* 0x004fea000383ffff */
[----:B------:R-:W-:Y:S05]  /*eb50*/  BRA `(.L_x_277) ;  /* 0xffffff6400407947 */ /* 0x000fea000383ffff */
.L_x_65:
[----:B------:R-:W-:-:S07]  /*eb60*/  IMAD.MOV.U32 R15, RZ, RZ, -0x1 ;  /* 0xffffffffff0f7424 */ /* 0x000fce00078e00ff */
[----:B-12--5:R-:W-:Y:S05]  /*eb70*/  WARPSYNC.COLLECTIVE R15, `(.L_x_278) ;  /* 0x000000000f0c7348 */ /* 0x026fea0003c00000 */
[----:B------:R-:W-:Y:S02]  /*eb80*/  ELECT P6, UR62, PT ;  /* 0x00000000003e782f */ /* 0x000fe400038c0000 */
[----:B------:R-:W-:Y:S01]  /*eb90*/  MOV R14, UR62 ;  /* 0x0000003e000e7c02 */ /* 0x000fe20008000f00 */
[----:B-12--5:R-:W-:Y:S10]  /*eba0*/  ENDCOLLECTIVE ;  /* 0x000000000000791b */ /* 0x026ff40003800000 */
.L_x_278:
[----:B------:R-:W-:Y:S05]  /*ebb0*/  BRA `(.L_x_279) ;  /* 0xffffff6800c47947 */ /* 0x000fea000383ffff */
.L_x_67:
[----:B-1----:R-:W-:-:S04]  /*ebc0*/  IMAD.U32 R5, RZ, RZ, UR50 ;  /* 0x00000032ff057e24 */ /* 0x002fc8000f8e00ff */
[----:B------:R1:W2:Y:S03]  /*ebd0*/  SYNCS.PHASECHK.TRANS64.TRYWAIT P2, [R5+URZ+0x344e0], R16 ;  /* 0x0344e010050075a7 */ /* 0x0002a6000804017f */
[----:B--2---:R-:W-:Y:S05]  /*ebe0*/  @!P2 NANOSLEEP.SYNCS 0x989680 ;  /* 0x009896800000a95d */ /* 0x004fea0003900000 */
[----:B------:R-:W2:Y:S02]  /*ebf0*/  @!P2 SYNCS.PHASECHK.TRANS64 P2, [R5+URZ+0x344e0], R16 ;  /* 0x0344e0100500a5a7 */ /* 0x000ea4000804007f */
[----:B--2---:R-:W-:Y:S05]  /*ec00*/  @!P2 BRA `(.L_x_67) ;  /* 0xfffffffc00eca947 */ /* 0x004fea000383ffff */
[----:B------:R-:W-:Y:S05]  /*ec10*/  BRA `(.L_x_280) ;  /* 0xffffff6800dc7947 */ /* 0x000fea000383ffff */
.L_x_73:
[----:B-1----:R-:W-:-:S04]  /*ec20*/  IMAD.U32 R13, RZ, RZ, UR50 ;  /* 0x00000032ff0d7e24 */ /* 0x002fc8000f8e00ff */
[----:B------:R1:W2:Y:S03]  /*ec30*/  SYNCS.PHASECHK.TRANS64.TRYWAIT P3, [R13+URZ+0x344e8], R16 ;  /* 0x0344e8100d0075a7 */ /* 0x0002a6000806017f */
[----:B--2---:R-:W-:Y:S05]  /*ec40*/  @!P3 NANOSLEEP.SYNCS 0x989680 ;  /* 0x009896800000b95d */ /* 0x004fea0003900000 */
[----:B------:R-:W2:Y:S02]  /*ec50*/  @!P3 SYNCS.PHASECHK.TRANS64 P3, [R13+URZ+0x344e8], R16 ;  /* 0x0344e8100d00b5a7 */ /* 0x000ea4000806007f */
[----:B--2---:R-:W-:Y:S05]  /*ec60*/  @!P3 BRA `(.L_x_73) ;  /* 0xfffffffc00ecb947 */ /* 0x004fea000383ffff */
[----:B------:R-:W-:Y:S05]  /*ec70*/  BRA `(.L_x_281) ;  /* 0xffffff7000307947 */ /* 0x000fea000383ffff */
.L_x_78:
[----:B-1----:R-:W-:-:S04]  /*ec80*/  IMAD.U32 R13, RZ, RZ, UR50 ;  /* 0x00000032ff0d7e24 */ /* 0x002fc8000f8e00ff */
[----:B------:R1:W2:Y:S03]  /*ec90*/  SYNCS.PHASECHK.TRANS64.TRYWAIT P3, [R13+URZ+0x344f0], R16 ;  /* 0x0344f0100d0075a7 */ /* 0x0002a6000806017f */
[----:B--2---:R-:W-:Y:S05]  /*eca0*/  @!P3 NANOSLEEP.SYNCS 0x989680 ;  /* 0x009896800000b95d */ /* 0x004fea0003900000 */
[----:B------:R-:W2:Y:S02]  /*ecb0*/  @!P3 SYNCS.PHASECHK.TRANS64 P3, [R13+URZ+0x344f0], R16 ;  /* 0x0344f0100d00b5a7 */ /* 0x000ea4000806007f */
[----:B--2---:R-:W-:Y:S05]  /*ecc0*/  @!P3 BRA `(.L_x_78) ;  /* 0xfffffffc00ecb947 */ /* 0x004fea000383ffff */
[----:B------:R-:W-:Y:S05]  /*ecd0*/  BRA `(.L_x_282) ;  /* 0xffffff7400787947 */ /* 0x000fea000383ffff */
.L_x_83:
[----:B-1----:R-:W-:-:S04]  /*ece0*/  IMAD.U32 R13, RZ, RZ, UR50 ;  /* 0x00000032ff0d7e24 */ /* 0x002fc8000f8e00ff */
[----:B------:R1:W2:Y:S03]  /*ecf0*/  SYNCS.PHASECHK.TRANS64.TRYWAIT P3, [R13+URZ+0x344f8], R16 ;  /* 0x0344f8100d0075a7 */ /* 0x0002a6000806017f */
[----:B--2---:R-:W-:Y:S05]  /*ed00*/  @!P3 NANOSLEEP.SYNCS 0x989680 ;  /* 0x009896800000b95d */ /* 0x004fea0003900000 */
[----:B------:R-:W2:Y:S02]  /*ed10*/  @!P3 SYNCS.PHASECHK.TRANS64 P3, [R13+URZ+0x344f8], R16 ;  /* 0x0344f8100d00b5a7 */ /* 0x000ea4000806007f */
[----:B--2---:R-:W-:Y:S05]  /*ed20*/  @!P3 BRA `(.L_x_83) ;  /* 0xfffffffc00ecb947 */ /* 0x004fea000383ffff */
[----:B------:R-:W-:Y:S05]  /*ed30*/  BRA `(.L_x_283) ;  /* 0xffffff7800c07947 */ /* 0x000fea000383ffff */
.L_x_88:
[----:B-1----:R-:W-:-:S04]  /*ed40*/  IMAD.U32 R13, RZ, RZ, UR50 ;  /* 0x00000032ff0d7e24 */ /* 0x002fc8000f8e00ff */
[----:B------:R1:W2:Y:S03]  /*ed50*/  SYNCS.PHASECHK.TRANS64.TRYWAIT P3, [R13+URZ+0x344e0], R12 ;  /* 0x0344e00c0d0075a7 */ /* 0x0002a6000806017f */
[----:B--2---:R-:W-:Y:S05]  /*ed60*/  @!P3 NANOSLEEP.SYNCS 0x989680 ;  /* 0x009896800000b95d */ /* 0x004fea0003900000 */
[----:B------:R-:W2:Y:S02]  /*ed70*/  @!P3 SYNCS.PHASECHK.TRANS64 P3, [R13+URZ+0x344e0], R12 ;  /* 0x0344e00c0d00b5a7 */ /* 0x000ea4000806007f */
[----:B--2---:R-:W-:Y:S05]  /*ed80*/  @!P3 BRA `(.L_x_88) ;  /* 0xfffffffc00ecb947 */ /* 0x004fea000383ffff */
[----:B------:R-:W-:Y:S05]  /*ed90*/  BRA `(.L_x_284) ;  /* 0xffffff8000107947 */ /* 0x000fea000383ffff */
.L_x_93:
[----:B--2---:R-:W-:-:S04]  /*eda0*/  IMAD.U32 R13, RZ, RZ, UR50 ;  /* 0x00000032ff0d7e24 */ /* 0x004fc8000f8e00ff */
[----:B------:R2:W3:Y:S03]  /*edb0*/  SYNCS.PHASECHK.TRANS64.TRYWAIT P3, [R13+URZ+0x344e8], R12 ;  /* 0x0344e80c0d0075a7 */ /* 0x0004e6000806017f */
[----:B---3--:R-:W-:Y:S05]  /*edc0*/  @!P3 NANOSLEEP.SYNCS 0x989680 ;  /* 0x009896800000b95d */ /* 0x008fea0003900000 */
[----:B------:R-:W3:Y:S02]  /*edd0*/  @!P3 SYNCS.PHASECHK.TRANS64 P3, [R13+URZ+0x344e8], R12 ;  /* 0x0344e80c0d00b5a7 */ /* 0x000ee4000806007f */
[----:B---3--:R-:W-:Y:S05]  /*ede0*/  @!P3 BRA `(.L_x_93) ;  /* 0xfffffffc00ecb947 */ /* 0x008fea000383ffff */
[----:B------:R-:W-:Y:S05]  /*edf0*/  BRA `(.L_x_285) ;  /* 0xffffff8400587947 */ /* 0x000fea000383ffff */
.L_x_98:
[----:B--2---:R-:W-:-:S04]  /*ee00*/  MOV R13, UR50 ;  /* 0x00000032000d7c02 */ /* 0x004fc80008000f00 */
[----:B------:R2:W3:Y:S03]  /*ee10*/  SYNCS.PHASECHK.TRANS64.TRYWAIT P3, [R13+URZ+0x344f0], R12 ;  /* 0x0344f00c0d0075a7 */ /* 0x0004e6000806017f */
[----:B---3--:R-:W-:Y:S05]  /*ee20*/  @!P3 NANOSLEEP.SYNCS 0x989680 ;  /* 0x009896800000b95d */ /* 0x008fea0003900000 */
[----:B------:R-:W3:Y:S02]  /*ee30*/  @!P3 SYNCS.PHASECHK.TRANS64 P3, [R13+URZ+0x344f0], R12 ;  /* 0x0344f00c0d00b5a7 */ /* 0x000ee4000806007f */
[----:B---3--:R-:W-:Y:S05]  /*ee40*/  @!P3 BRA `(.L_x_98) ;  /* 0xfffffffc00ecb947 */ /* 0x008fea000383ffff */
[----:B------:R-:W-:Y:S05]  /*ee50*/  BRA `(.L_x_286) ;  /* 0xffffff8800987947 */ /* 0x000fea000383ffff */
.L_x_103:
[----:B--2---:R-:W-:-:S04]  /*ee60*/  IMAD.U32 R13, RZ, RZ, UR50 ;  /* 0x00000032ff0d7e24 */ /* 0x004fc8000f8e00ff */
[----:B------:R2:W3:Y:S03]  /*ee70*/  SYNCS.PHASECHK.TRANS64.TRYWAIT P3, [R13+URZ+0x344f8], R12 ;  /* 0x0344f80c0d0075a7 */ /* 0x0004e6000806017f */
[----:B---3--:R-:W-:Y:S05]  /*ee80*/  @!P3 NANOSLEEP.SYNCS 0x989680 ;  /* 0x009896800000b95d */ /* 0x008fea0003900000 */
[----:B------:R-:W3:Y:S02]  /*ee90*/  @!P3 SYNCS.PHASECHK.TRANS64 P3, [R13+URZ+0x344f8], R12 ;  /* 0x0344f80c0d00b5a7 */ /* 0x000ee4000806007f */
[----:B---3--:R-:W-:Y:S05]  /*eea0*/  @!P3 BRA `(.L_x_103) ;  /* 0xfffffffc00ecb947 */ /* 0x008fea000383ffff */
[----:B------:R-:W-:Y:S05]  /*eeb0*/  BRA `(.L_x_287) ;  /* 0xffffff8c00d87947 */ /* 0x000fea000383ffff */
.L_x_108:
[----:B--2---:R-:W-:-:S04]  /*eec0*/  IMAD.U32 R3, RZ, RZ, UR4 ;  /* 0x00000004ff037e24 */ /* 0x004fc8000f8e00ff */
[----:B------:R2:W3:Y:S03]  /*eed0*/  SYNCS.PHASECHK.TRANS64.TRYWAIT P2, [R3+URZ+0x34400], R0 ;  /* 0x03440000030075a7 */ /* 0x0004e6000804017f */
[----:B---3--:R-:W-:Y:S05]  /*eee0*/  @!P2 NANOSLEEP.SYNCS 0x989680 ;  /* 0x009896800000a95d */ /* 0x008fea0003900000 */
[----:B------:R-:W3:Y:S02]  /*eef0*/  @!P2 SYNCS.PHASECHK.TRANS64 P2, [R3+URZ+0x34400], R0 ;  /* 0x034400000300a5a7 */ /* 0x000ee4000804007f */
[----:B---3--:R-:W-:Y:S05]  /*ef00*/  @!P2 BRA `(.L_x_108) ;  /* 0xfffffffc00eca947 */ /* 0x008fea000383ffff */
[----:B------:R-:W-:Y:S05]  /*ef10*/  BRA `(.L_x_288) ;  /* 0xffffff9400307947 */ /* 0x000fea000383ffff */
.L_x_112:
[----:B-1----:R-:W-:-:S04]  /*ef20*/  IMAD.U32 R4, RZ, RZ, UR4 ;  /* 0x00000004ff047e24 */ /* 0x002fc8000f8e00ff */
[----:B------:R1:W2:Y:S03]  /*ef30*/  SYNCS.PHASECHK.TRANS64.TRYWAIT P2, [R4+URZ+0x34400], R3 ;  /* 0x03440003040075a7 */ /* 0x0002a6000804017f */
[----:B--2---:R-:W-:Y:S05]  /*ef40*/  @!P2 NANOSLEEP.SYNCS 0x989680 ;  /* 0x009896800000a95d */ /* 0x004fea0003900000 */
[----:B------:R-:W2:Y:S02]  /*ef50*/  @!P2 SYNCS.PHASECHK.TRANS64 P2, [R4+URZ+0x34400], R3 ;  /* 0x034400030400a5a7 */ /* 0x000ea4000804007f */
[----:B--2---:R-:W-:Y:S05]  /*ef60*/  @!P2 BRA `(.L_x_112) ;  /* 0xfffffffc00eca947 */ /* 0x004fea000383ffff */
[----:B------:R-:W-:Y:S05]  /*ef70*/  BRA `(.L_x_289) ;  /* 0xffffff9400cc7947 */ /* 0x000fea000383ffff */
.L_x_130:
[----:B-1----:R-:W-:-:S04]  /*ef80*/  IMAD.U32 R3, RZ, RZ, UR6 ;  /* 0x00000006ff037e24 */ /* 0x002fc8000f8e00ff */
[----:B------:R1:W2:Y:S03]  /*ef90*/  SYNCS.PHASECHK.TRANS64.TRYWAIT P0, [R3+URZ+0x34528], R0 ;  /* 0x03452800030075a7 */ /* 0x0002a6000800017f */
[----:B--2---:R-:W-:Y:S05]  /*efa0*/  @!P0 NANOSLEEP.SYNCS 0x989680 ;  /* 0x009896800000895d */ /* 0x004fea0003900000 */
[----:B------:R-:W2:Y:S02]  /*efb0*/  @!P0 SYNCS.PHASECHK.TRANS64 P0, [R3+URZ+0x34528], R0 ;  /* 0x03452800030085a7 */ /* 0x000ea4000800007f */
[----:B--2---:R-:W-:Y:S05]  /*efc0*/  @!P0 BRA `(.L_x_130) ;  /* 0xfffffffc00ec8947 */ /* 0x004fea000383ffff */
[----:B------:R-:W-:Y:S05]  /*efd0*/  BRA `(.L_x_290) ;  /* 0xffffffa4001c7947 */ /* 0x000fea000383ffff */
.L_x_132:
[----:B-1----:R-:W-:-:S04]  /*efe0*/  IMAD.U32 R6, RZ, RZ, UR7 ;  /* 0x00000007ff067e24 */ /* 0x002fc8000f8e00ff */
[----:B------:R1:W2:Y:S03]  /*eff0*/  SYNCS.PHASECHK.TRANS64.TRYWAIT P0, [R6+URZ+0x34400], R3 ;  /* 0x03440003060075a7 */ /* 0x0002a6000800017f */
[----:B--2---:R-:W-:Y:S05]  /*f000*/  @!P0 NANOSLEEP.SYNCS 0x989680 ;  /* 0x009896800000895d */ /* 0x004fea0003900000 */
[----:B------:R-:W2:Y:S02]  /*f010*/  @!P0 SYNCS.PHASECHK.TRANS64 P0, [R6+URZ+0x34400], R3 ;  /* 0x03440003060085a7 */ /* 0x000ea4000800007f */
[----:B--2---:R-:W-:Y:S05]  /*f020*/  @!P0 BRA `(.L_x_132) ;  /* 0xfffffffc00ec8947 */ /* 0x004fea000383ffff */
[----:B------:R-:W-:Y:S05]  /*f030*/  BRA `(.L_x_291) ;  /* 0xffffffa400447947 */ /* 0x000fea000383ffff */
.L_x_138:
[----:B-1----:R-:W-:-:S04]  /*f040*/  IMAD.U32 R4, RZ, RZ, UR6 ;  /* 0x00000006ff047e24 */ /* 0x002fc8000f8e00ff */
[----:B------:R1:W3:Y:S03]  /*f050*/  SYNCS.PHASECHK.TRANS64.TRYWAIT P1, [R4+URZ+0x34500], R3 ;  /* 0x03450003040075a7 */ /* 0x0002e6000802017f */
[----:B---3--:R-:W-:Y:S05]  /*f060*/  @!P1 NANOSLEEP.SYNCS 0x989680 ;  /* 0x009896800000995d */ /* 0x008fea0003900000 */
[----:B------:R-:W3:Y:S02]  /*f070*/  @!P1 SYNCS.PHASECHK.TRANS64 P1, [R4+URZ+0x34500], R3 ;  /* 0x03450003040095a7 */ /* 0x000ee4000802007f */
[----:B---3--:R-:W-:Y:S05]  /*f080*/  @!P1 BRA `(.L_x_138) ;  /* 0xfffffffc00ec9947 */ /* 0x008fea000383ffff */
[----:B------:R-:W-:Y:S05]  /*f090*/  BRA `(.L_x_292) ;  /* 0xffffffa400f07947 */ /* 0x000fea000383ffff */
.L_x_144:
[----:B-1-3--:R-:W-:-:S04]  /*f0a0*/  IMAD.U32 R4, RZ, RZ, UR6 ;  /* 0x00000006ff047e24 */ /* 0x00afc8000f8e00ff */
[----:B------:R1:W3:Y:S03]  /*f0b0*/  SYNCS.PHASECHK.TRANS64.TRYWAIT P1, [R4+URZ+0x34508], R3 ;  /* 0x03450803040075a7 */ /* 0x0002e6000802017f */
[----:B---3--:R-:W-:Y:S05]  /*f0c0*/  @!P1 NANOSLEEP.SYNCS 0x989680 ;  /* 0x009896800000995d */ /* 0x008fea0003900000 */
[----:B------:R-:W3:Y:S02]  /*f0d0*/  @!P1 SYNCS.PHASECHK.TRANS64 P1, [R4+URZ+0x34508], R3 ;  /* 0x03450803040095a7 */ /* 0x000ee4000802007f */
[----:B---3--:R-:W-:Y:S05]  /*f0e0*/  @!P1 BRA `(.L_x_144) ;  /* 0xfffffffc00ec9947 */ /* 0x008fea000383ffff */
[----:B------:R-:W-:Y:S05]  /*f0f0*/  BRA `(.L_x_293) ;  /* 0xffffffa8002c7947 */ /* 0x000fea000383ffff */
.L_x_150:
[----:B-1-34-:R-:W-:-:S04]  /*f100*/  IMAD.U32 R4, RZ, RZ, UR6 ;  /* 0x00000006ff047e24 */ /* 0x01afc8000f8e00ff */
[----:B------:R1:W3:Y:S03]  /*f110*/  SYNCS.PHASECHK.TRANS64.TRYWAIT P1, [R4+URZ+0x34510], R3 ;  /* 0x03451003040075a7 */ /* 0x0002e6000802017f */
[----:B---3--:R-:W-:Y:S05]  /*f120*/  @!P1 NANOSLEEP.SYNCS 0x989680 ;  /* 0x009896800000995d */ /* 0x008fea0003900000 */
[----:B------:R-:W3:Y:S02]  /*f130*/  @!P1 SYNCS.PHASECHK.TRANS64 P1, [R4+URZ+0x34510], R3 ;  /* 0x03451003040095a7 */ /* 0x000ee4000802007f */
[----:B---3--:R-:W-:Y:S05]  /*f140*/  @!P1 BRA `(.L_x_150) ;  /* 0xfffffffc00ec9947 */ /* 0x008fea000383ffff */
[----:B------:R-:W-:Y:S05]  /*f150*/  BRA `(.L_x_294) ;  /* 0xffffffa800747947 */ /* 0x000fea000383ffff */
.L_x_156:
[----:B-1-34-:R-:W-:-:S04]  /*f160*/  IMAD.U32 R4, RZ, RZ, UR6 ;  /* 0x00000006ff047e24 */ /* 0x01afc8000f8e00ff */
[----:B------:R1:W3:Y:S03]  /*f170*/  SYNCS.PHASECHK.TRANS64.TRYWAIT P1, [R4+URZ+0x34518], R3 ;  /* 0x03451803040075a7 */ /* 0x0002e6000802017f */
[----:B---3--:R-:W-:Y:S05]  /*f180*/  @!P1 NANOSLEEP.SYNCS 0x989680 ;  /* 0x009896800000995d */ /* 0x008fea0003900000 */
[----:B------:R-:W3:Y:S02]  /*f190*/  @!P1 SYNCS.PHASECHK.TRANS64 P1, [R4+URZ+0x34518], R3 ;  /* 0x03451803040095a7 */ /* 0x000ee4000802007f */
[----:B---3--:R-:W-:Y:S05]  /*f1a0*/  @!P1 BRA `(.L_x_156) ;  /* 0xfffffffc00ec9947 */ /* 0x008fea000383ffff */
[----:B------:R-:W-:Y:S05]  /*f1b0*/  BRA `(.L_x_295) ;  /* 0xffffffa800b47947 */ /* 0x000fea000383ffff */
.L_x_162:
[----:B-1----:R-:W-:-:S04]  /*f1c0*/  MOV R5, UR6 ;  /* 0x0000000600057c02 */ /* 0x002fc80008000f00 */
[----:B------:R1:W3:Y:S03]  /*f1d0*/  SYNCS.PHASECHK.TRANS64.TRYWAIT P1, [R5+URZ+0x34500], R4 ;  /* 0x03450004050075a7 */ /* 0x0002e6000802017f */
[----:B---3--:R-:W-:Y:S05]  /*f1e0*/  @!P1 NANOSLEEP.SYNCS 0x989680 ;  /* 0x009896800000995d */ /* 0x008fea0003900000 */
[----:B------:R-:W3:Y:S02]  /*f1f0*/  @!P1 SYNCS.PHASECHK.TRANS64 P1, [R5+URZ+0x34500], R4 ;  /* 0x03450004050095a7 */ /* 0x000ee4000802007f */
[----:B---3--:R-:W-:Y:S05]  /*f200*/  @!P1 BRA `(.L_x_162) ;  /* 0xfffffffc00ec9947 */ /* 0x008fea000383ffff */
[----:B------:R-:W-:Y:S05]  /*f210*/  BRA `(.L_x_296) ;  /* 0xffffffa800fc7947 */ /* 0x000fea000383ffff */
.L_x_168:
[----:B-1-3--:R-:W-:-:S04]  /*f220*/  IMAD.U32 R5, RZ, RZ, UR6 ;  /* 0x00000006ff057e24 */ /* 0x00afc8000f8e00ff */
[----:B------:R1:W3:Y:S03]  /*f230*/  SYNCS.PHASECHK.TRANS64.TRYWAIT P1, [R5+URZ+0x34508], R4 ;  /* 0x03450804050075a7 */ /* 0x0002e6000802017f */
[----:B---3--:R-:W-:Y:S05]  /*f240*/  @!P1 NANOSLEEP.SYNCS 0x989680 ;  /* 0x009896800000995d */ /* 0x008fea0003900000 */
[----:B------:R-:W3:Y:S02]  /*f250*/  @!P1 SYNCS.PHASECHK.TRANS64 P1, [R5+URZ+0x34508], R4 ;  /* 0x03450804050095a7 */ /* 0x000ee4000802007f */
[----:B---3--:R-:W-:Y:S05]  /*f260*/  @!P1 BRA `(.L_x_168) ;  /* 0xfffffffc00ec9947 */ /* 0x008fea000383ffff */
[----:B------:R-:W-:Y:S05]  /*f270*/  BRA `(.L_x_297) ;  /* 0xffffffac00307947 */ /* 0x000fea000383ffff */
.L_x_174:
[----:B-1-34-:R-:W-:-:S04]  /*f280*/  IMAD.U32 R5, RZ, RZ, UR6 ;  /* 0x00000006ff057e24 */ /* 0x01afc8000f8e00ff */
[----:B------:R1:W3:Y:S03]  /*f290*/  SYNCS.PHASECHK.TRANS64.TRYWAIT P1, [R5+URZ+0x34510], R4 ;  /* 0x03451004050075a7 */ /* 0x0002e6000802017f */
[----:B---3--:R-:W-:Y:S05]  /*f2a0*/  @!P1 NANOSLEEP.SYNCS 0x989680 ;  /* 0x009896800000995d */ /* 0x008fea0003900000 */
[----:B------:R-:W3:Y:S02]  /*f2b0*/  @!P1 SYNCS.PHASECHK.TRANS64 P1, [R5+URZ+0x34510], R4 ;  /* 0x03451004050095a7 */ /* 0x000ee4000802007f */
[----:B---3--:R-:W-:Y:S05]  /*f2c0*/  @!P1 BRA `(.L_x_174) ;  /* 0xfffffffc00ec9947 */ /* 0x008fea000383ffff */
[----:B------:R-:W-:Y:S05]  /*f2d0*/  BRA `(.L_x_298) ;  /* 0xffffffac006c7947 */ /* 0x000fea000383ffff */
.L_x_180:
[----:B-1-34-:R-:W-:-:S04]  /*f2e0*/  IMAD.U32 R5, RZ, RZ, UR6 ;  /* 0x00000006ff057e24 */ /* 0x01afc8000f8e00ff */
[----:B------:R1:W3:Y:S03]  /*f2f0*/  SYNCS.PHASECHK.TRANS64.TRYWAIT P1, [R5+URZ+0x34518], R4 ;  /* 0x03451804050075a7 */ /* 0x0002e6000802017f */
[----:B---3--:R-:W-:Y:S05]  /*f300*/  @!P1 NANOSLEEP.SYNCS 0x989680 ;  /* 0x009896800000995d */ /* 0x008fea0003900000 */
[----:B------:R-:W3:Y:S02]  /*f310*/  @!P1 SYNCS.PHASECHK.TRANS64 P1, [R5+URZ+0x34518], R4 ;  /* 0x03451804050095a7 */ /* 0x000ee4000802007f */
[----:B---3--:R-:W-:Y:S05]  /*f320*/  @!P1 BRA `(.L_x_180) ;  /* 0xfffffffc00ec9947 */ /* 0x008fea000383ffff */
[----:B------:R-:W-:Y:S05]  /*f330*/  BRA `(.L_x_299) ;  /* 0xffffffac009c7947 */ /* 0x000fea000383ffff */
.L_x_195:
[----:B-1----:R-:W-:-:S04]  /*f340*/  IMAD.U32 R0, RZ, RZ, UR6 ;  /* 0x00000006ff007e24 */ /* 0x002fc8000f8e00ff */
[----:B------:R1:W2:Y:S03]  /*f350*/  SYNCS.PHASECHK.TRANS64.TRYWAIT P0, [R0+URZ+0x34500], R3 ;  /* 0x03450003000075a7 */ /* 0x0002a6000800017f */
[----:B--2---:R-:W-:Y:S05]  /*f360*/  @!P0 NANOSLEEP.SYNCS 0x989680 ;  /* 0x009896800000895d */ /* 0x004fea0003900000 */
[----:B------:R-:W2:Y:S02]  /*f370*/  @!P0 SYNCS.PHASECHK.TRANS64 P0, [R0+URZ+0x34500], R3 ;  /* 0x03450003000085a7 */ /* 0x000ea4000800007f */
[----:B--2---:R-:W-:Y:S05]  /*f380*/  @!P0 BRA `(.L_x_195) ;  /* 0xfffffffc00ec8947 */ /* 0x004fea000383ffff */
[----:B------:R-:W-:Y:S05]  /*f390*/  BRA `(.L_x_300) ;  /* 0xffffffb400207947 */ /* 0x000fea000383ffff */
.L_x_197:
[----:B-1----:R-:W-:-:S04]  /*f3a0*/  IMAD.U32 R0, RZ, RZ, UR6 ;  /* 0x00000006ff007e24 */ /* 0x002fc8000f8e00ff */
[----:B------:R1:W2:Y:S03]  /*f3b0*/  SYNCS.PHASECHK.TRANS64.TRYWAIT P0, [R0+URZ+0x34508], R3 ;  /* 0x03450803000075a7 */ /* 0x0002a6000800017f */
[----:B--2---:R-:W-:Y:S05]  /*f3c0*/  @!P0 NANOSLEEP.SYNCS 0x989680 ;  /* 0x009896800000895d */ /* 0x004fea0003900000 */
[----:B------:R-:W2:Y:S02]  /*f3d0*/  @!P0 SYNCS.PHASECHK.TRANS64 P0, [R0+URZ+0x34508], R3 ;  /* 0x03450803000085a7 */ /* 0x000ea4000800007f */
[----:B--2---:R-:W-:Y:S05]  /*f3e0*/  @!P0 BRA `(.L_x_197) ;  /* 0xfffffffc00ec8947 */ /* 0x004fea000383ffff */
[----:B------:R-:W-:Y:S05]  /*f3f0*/  BRA `(.L_x_301) ;  /* 0xffffffb400187947 */ /* 0x000fea000383ffff */
.L_x_199:
[----:B-1----:R-:W-:-:S04]  /*f400*/  IMAD.U32 R0, RZ, RZ, UR6 ;  /* 0x00000006ff007e24 */ /* 0x002fc8000f8e00ff */
[----:B------:R1:W2:Y:S03]  /*f410*/  SYNCS.PHASECHK.TRANS64.TRYWAIT P0, [R0+URZ+0x34510], R3 ;  /* 0x03451003000075a7 */ /* 0x0002a6000800017f */
[----:B--2---:R-:W-:Y:S05]  /*f420*/  @!P0 NANOSLEEP.SYNCS 0x989680 ;  /* 0x009896800000895d */ /* 0x004fea0003900000 */
[----:B------:R-:W2:Y:S02]  /*f430*/  @!P0 SYNCS.PHASECHK.TRANS64 P0, [R0+URZ+0x34510], R3 ;  /* 0x03451003000085a7 */ /* 0x000ea4000800007f */
[----:B--2---:R-:W-:Y:S05]  /*f440*/  @!P0 BRA `(.L_x_199) ;  /* 0xfffffffc00ec8947 */ /* 0x004fea000383ffff */
[----:B------:R-:W-:Y:S05]  /*f450*/  BRA `(.L_x_302) ;  /* 0xffffffb400107947 */ /* 0x000fea000383ffff */
.L_x_211:
[----:B------:R-:W-:Y:S01]  /*f460*/  BSSY B1, `(.L_x_303) ;  /* 0x0000006000017945 */ /* 0x000fe20003800000 */
[----:B------:R-:W-:-:S07]  /*f470*/  IMAD.MOV.U32 R15, RZ, RZ, -0x1 ;  /* 0xffffffffff0f7424 */ /* 0x000fce00078e00ff */
[----:B-----5:R-:W-:Y:S05]  /*f480*/  WARPSYNC.COLLECTIVE R15, `(.L_x_304) ;  /* 0x000000000f0c7348 */ /* 0x020fea0003c00000 */
[----:B-----5:R-:W-:Y:S02]  /*f490*/  ELECT P6, UR62, PT ;  /* 0x00000000003e782f */ /* 0x020fe400038c0000 */
[----:B------:R-:W-:Y:S01]  /*f4a0*/  MOV R14, UR62 ;  /* 0x0000003e000e7c02 */ /* 0x000fe20008000f00 */
[----:B------:R-:W-:Y:S10]  /*f4b0*/  ENDCOLLECTIVE ;  /* 0x000000000000791b */ /* 0x000ff40003800000 */
.L_x_304:
[----:B------:R-:W-:Y:S05]  /*f4c0*/  BSYNC B1 ;  /* 0x0000000000017941 */ /* 0x000fea0003800000 */
.L_x_303:
[----:B------:R-:W-:Y:S05]  /*f4d0*/  BRA `(.L_x_305) ;  /* 0xffffffc000187947 */ /* 0x000fea000383ffff */
.L_x_214:
[----:B-1----:R1:W3:Y:S02]  /*f4e0*/  SYNCS.PHASECHK.TRANS64.TRYWAIT P0, [R10+URZ+0x344b0], R7 ;  /* 0x0344b0070a0075a7 */ /* 0x0022e4000800017f */
[----:B---3--:R-:W-:Y:S05]  /*f4f0*/  @!P0 NANOSLEEP.SYNCS 0x989680 ;  /* 0x009896800000895d */ /* 0x008fea0003900000 */
[----:B------:R-:W3:Y:S02]  /*f500*/  @!P0 SYNCS.PHASECHK.TRANS64 P0, [R10+URZ+0x344b0], R7 ;  /* 0x0344b0070a0085a7 */ /* 0x000ee4000800007f */
[----:B---3--:R-:W-:Y:S05]  /*f510*/  @!P0 BRA `(.L_x_214) ;  /* 0xfffffffc00f08947 */ /* 0x008fea000383ffff */
[----:B------:R-:W-:Y:S05]  /*f520*/  BRA `(.L_x_306) ;  /* 0xffffffc000447947 */ /* 0x000fea000383ffff */
.L_x_219:
[----:B-1----:R1:W2:Y:S02]  /*f530*/  SYNCS.PHASECHK.TRANS64.TRYWAIT P0, [R8+URZ+0x34400], R5 ;  /* 0x03440005080075a7 */ /* 0x0022a4000800017f */
[----:B--2---:R-:W-:Y:S05]  /*f540*/  @!P0 NANOSLEEP.SYNCS 0x989680 ;  /* 0x009896800000895d */ /* 0x004fea0003900000 */
[----:B------:R-:W2:Y:S02]  /*f550*/  @!P0 SYNCS.PHASECHK.TRANS64 P0, [R8+URZ+0x34400], R5 ;  /* 0x03440005080085a7 */ /* 0x000ea4000800007f */
[----:B--2---:R-:W-:Y:S05]  /*f560*/  @!P0 BRA `(.L_x_219) ;  /* 0xfffffffc00f08947 */ /* 0x004fea000383ffff */
[----:B------:R-:W-:Y:S05]  /*f570*/  BRA `(.L_x_307) ;  /* 0xffffffc4000c7947 */ /* 0x000fea000383ffff */
.L_x_222:
[----:B------:R-:W-:Y:S01]  /*f580*/  BSSY B1, `(.L_x_308) ;  /* 0x0000006000017945 */ /* 0x000fe20003800000 */
[----:B------:R-:W-:-:S07]  /*f590*/  IMAD.MOV.U32 R15, RZ, RZ, -0x1 ;  /* 0xffffffffff0f7424 */ /* 0x000fce00078e00ff */
[----:B-1---5:R-:W-:Y:S05]  /*f5a0*/  WARPSYNC.COLLECTIVE R15, `(.L_x_309) ;  /* 0x000000000f0c7348 */ /* 0x022fea0003c00000 */
[----:B------:R-:W-:Y:S02]  /*f5b0*/  ELECT P6, UR62, PT ;  /* 0x00000000003e782f */ /* 0x000fe400038c0000 */
[----:B------:R-:W-:Y:S01]  /*f5c0*/  MOV R14, UR62 ;  /* 0x0000003e000e7c02 */ /* 0x000fe20008000f00 */
[----:B-1---5:R-:W-:Y:S10]  /*f5d0*/  ENDCOLLECTIVE ;  /* 0x000000000000791b */ /* 0x022ff40003800000 */
.L_x_309:
[----:B------:R-:W-:Y:S05]  /*f5e0*/  BSYNC B1 ;  /* 0x0000000000017941 */ /* 0x000fea0003800000 */
.L_x_308:
[----:B------:R-:W-:Y:S05]  /*f5f0*/  BRA `(.L_x_310) ;  /* 0xffffffc400547947 */ /* 0x000fea000383ffff */
.L_x_225:
[----:B------:R-:W-:Y:S01]  /*f600*/  BSSY B1, `(.L_x_311) ;  /* 0x0000005000017945 */ /* 0x000fe20003800000 */
[----:B--2---:R-:W-:-:S07]  /*f610*/  IMAD.MOV.U32 R15, RZ, RZ, -0x1 ;  /* 0xffffffffff0f7424 */ /* 0x004fce00078e00ff */
[----:B-1---5:R-:W-:Y:S05]  /*f620*/  WARPSYNC.COLLECTIVE R15, `(.L_x_312) ;  /* 0x000000000f087348 */ /* 0x022fea0003c00000 */
[----:B------:R-:W-:Y:S01]  /*f630*/  NOP ;  /* 0x0000000000007918 */ /* 0x000fe20000000000 */
[----:B-1---5:R-:W-:Y:S01]  /*f640*/  ENDCOLLECTIVE ;  /* 0x000000000000791b */ /* 0x022fe20003800000 */
.L_x_312:
[----:B------:R-:W-:Y:S05]  /*f650*/  BSYNC B1 ;  /* 0x0000000000017941 */ /* 0x000fea0003800000 */
.L_x_311:
[----:B------:R-:W-:-:S07]  /*f660*/  MOV R15, 0xffffffff ;  /* 0xffffffff000f7802 */ /* 0x000fce0000000f00 */
[----:B------:R-:W-:Y:S05]  /*f670*/  WARPSYNC.COLLECTIVE R15, `(.L_x_313) ;  /* 0x000000000f0c7348 */ /* 0x000fea0003c00000 */
[----:B------:R-:W-:Y:S02]  /*f680*/  ELECT P6, UR62, PT ;  /* 0x00000000003e782f */ /* 0x000fe400038c0000 */
[----:B------:R-:W-:Y:S01]  /*f690*/  MOV R14, UR62 ;  /* 0x0000003e000e7c02 */ /* 0x000fe20008000f00 */
[----:B------:R-:W-:Y:S10]  /*f6a0*/  ENDCOLLECTIVE ;  /* 0x000000000000791b */ /* 0x000ff40003800000 */
.L_x_313:
[----:B------:R-:W-:Y:S05]  /*f6b0*/  BRA `(.L_x_314) ;  /* 0xffffffc800747947 */ /* 0x000fea000383ffff */
.L_x_228:
[----:B------:R-:W-:Y:S01]  /*f6c0*/  BSSY B0, `(.L_x_315) ;  /* 0x0000006000007945 */ /* 0x000fe20003800000 */
[----:B------:R-:W-:-:S07]  /*f6d0*/  IMAD.MOV.U32 R15, RZ, RZ, -0x1 ;  /* 0xffffffffff0f7424 */ /* 0x000fce00078e00ff */
[----:B-----5:R-:W-:Y:S05]  /*f6e0*/  WARPSYNC.COLLECTIVE R15, `(.L_x_316) ;  /* 0x000000000f0c7348 */ /* 0x020fea0003c00000 */
[----:B-----5:R-:W-:Y:S02]  /*f6f0*/  ELECT P6, UR62, PT ;  /* 0x00000000003e782f */ /* 0x020fe400038c0000 */
[----:B------:R-:W-:Y:S01]  /*f700*/  MOV R14, UR62 ;  /* 0x0000003e000e7c02 */ /* 0x000fe20008000f00 */
[----:B------:R-:W-:Y:S10]  /*f710*/  ENDCOLLECTIVE ;  /* 0x000000000000791b */ /* 0x000ff40003800000 */
.L_x_316:
[----:B------:R-:W-:Y:S05]  /*f720*/  BSYNC B0 ;  /* 0x0000000000007941 */ /* 0x000fea0003800000 */
.L_x_315:
[----:B------:R-:W-:Y:S05]  /*f730*/  BRA `(.L_x_317) ;  /* 0xffffffc800c47947 */ /* 0x000fea000383ffff */
.L_x_232:
[----:B-1----:R1:W2:Y:S02]  /*f740*/  SYNCS.PHASECHK.TRANS64.TRYWAIT P0, [R7+URZ], R4 ;  /* 0x00000004070075a7 */ /* 0x0022a4000800017f */
[----:B--2---:R-:W-:Y:S05]  /*f750*/  @!P0 NANOSLEEP.SYNCS 0x989680 ;  /* 0x009896800000895d */ /* 0x004fea0003900000 */
[----:B------:R-:W2:Y:S02]  /*f760*/  @!P0 SYNCS.PHASECHK.TRANS64 P0, [R7+URZ], R4 ;  /* 0x00000004070085a7 */ /* 0x000ea4000800007f */
[----:B--2---:R-:W-:Y:S05]  /*f770*/  @!P0 BRA `(.L_x_232) ;  /* 0xfffffffc00f08947 */ /* 0x004fea000383ffff */
[----:B------:R-:W-:Y:S05]  /*f780*/  BRA `(.L_x_318) ;  /* 0xffffffcc00007947 */ /* 0x000fea000383ffff */
.L_x_233:
[----:B-1----:R1:W2:Y:S02]  /*f790*/  SYNCS.PHASECHK.TRANS64.TRYWAIT P0, [R6+URZ], R3 ;  /* 0x00000003060075a7 */ /* 0x0022a4000800017f */
[----:B--2---:R-:W-:Y:S05]  /*f7a0*/  @!P0 NANOSLEEP.SYNCS 0x989680 ;  /* 0x009896800000895d */ /* 0x004fea0003900000 */
[----:B------:R-:W2:Y:S02]  /*f7b0*/  @!P0 SYNCS.PHASECHK.TRANS64 P0, [R6+URZ], R3 ;  /* 0x00000003060085a7 */ /* 0x000ea4000800007f */
[----:B--2---:R-:W-:Y:S05]  /*f7c0*/  @!P0 BRA `(.L_x_233) ;  /* 0xfffffffc00f08947 */ /* 0x004fea000383ffff */
[----:B------:R-:W-:Y:S05]  /*f7d0*/  BRA `(.L_x_319) ;  /* 0xffffffcc00107947 */ /* 0x000fea000383ffff */
.L_x_234:
[----:B-1----:R1:W2:Y:S02]  /*f7e0*/  SYNCS.PHASECHK.TRANS64.TRYWAIT P0, [R7+URZ], R4 ;  /* 0x00000004070075a7 */ /* 0x0022a4000800017f */
[----:B--2---:R-:W-:Y:S05]  /*f7f0*/  @!P0 NANOSLEEP.SYNCS 0x989680 ;  /* 0x009896800000895d */ /* 0x004fea0003900000 */
[----:B------:R-:W2:Y:S02]  /*f800*/  @!P0 SYNCS.PHASECHK.TRANS64 P0, [R7+URZ], R4 ;  /* 0x00000004070085a7 */ /* 0x000ea4000800007f */
[----:B--2---:R-:W-:Y:S05]  /*f810*/  @!P0 BRA `(.L_x_234) ;  /* 0xfffffffc00f08947 */ /* 0x004fea000383ffff */
[----:B------:R-:W-:Y:S05]  /*f820*/  BRA `(.L_x_320) ;  /* 0xffffffcc00207947 */ /* 0x000fea000383ffff */
.L_x_235:
[----:B-1----:R1:W2:Y:S02]  /*f830*/  SYNCS.PHASECHK.TRANS64.TRYWAIT P0, [R6+URZ], R3 ;  /* 0x00000003060075a7 */ /* 0x0022a4000800017f */
[----:B--2---:R-:W-:Y:S05]  /*f840*/  @!P0 NANOSLEEP.SYNCS 0x989680 ;  /* 0x009896800000895d */ /* 0x004fea0003900000 */
[----:B------:R-:W2:Y:S02]  /*f850*/  @!P0 SYNCS.PHASECHK.TRANS64 P0, [R6+URZ], R3 ;  /* 0x00000003060085a7 */ /* 0x000ea4000800007f */
[----:B--2---:R-:W-:Y:S05]  /*f860*/  @!P0 BRA `(.L_x_235) ;  /* 0xfffffffc00f08947 */ /* 0x004fea000383ffff */
[----:B------:R-:W-:Y:S05]  /*f870*/  BRA `(.L_x_321) ;  /* 0xffffffcc00307947 */ /* 0x000fea000383ffff */
.L_x_236:
[----:B--2---:R2:W3:Y:S02]  /*f880*/  SYNCS.PHASECHK.TRANS64.TRYWAIT P0, [R7+URZ], R4 ;  /* 0x00000004070075a7 */ /* 0x0044e4000800017f */
[----:B---3--:R-:W-:Y:S05]  /*f890*/  @!P0 NANOSLEEP.SYNCS 0x989680 ;  /* 0x009896800000895d */ /* 0x008fea0003900000 */
[----:B------:R-:W3:Y:S02]  /*f8a0*/  @!P0 SYNCS.PHASECHK.TRANS64 P0, [R7+URZ], R4 ;  /* 0x00000004070085a7 */ /* 0x000ee4000800007f */
[----:B---3--:R-:W-:Y:S05]  /*f8b0*/  @!P0 BRA `(.L_x_236) ;  /* 0xfffffffc00f08947 */ /* 0x008fea000383ffff */
[----:B------:R-:W-:Y:S05]  /*f8c0*/  BRA `(.L_x_322) ;  /* 0xffffffcc00387947 */ /* 0x000fea000383ffff */
.L_x_254:
[----:B-1----:R1:W2:Y:S02]  /*f8d0*/  SYNCS.PHASECHK.TRANS64.TRYWAIT P2, [R17+URZ+0x34440], R2 ;  /* 0x03444002110075a7 */ /* 0x0022a4000804017f */
[----:B--2---:R-:W-:Y:S05]  /*f8e0*/  @!P2 NANOSLEEP.SYNCS 0x989680 ;  /* 0x009896800000a95d */ /* 0x004fea0003900000 */
[----:B------:R-:W2:Y:S02]  /*f8f0*/  @!P2 SYNCS.PHASECHK.TRANS64 P2, [R17+URZ+0x34440], R2 ;  /* 0x034440021100a5a7 */ /* 0x000ea4000804007f */
[----:B--2---:R-:W-:Y:S05]  /*f900*/  @!P2 BRA `(.L_x_254) ;  /* 0xfffffffc00f0a947 */ /* 0x004fea000383ffff */
[----:B------:R-:W-:Y:S05]  /*f910*/  BRA `(.L_x_323) ;  /* 0xffffffe800547947 */ /* 0x000fea000383ffff */
.L_x_260:
[----:B-1----:R1:W3:Y:S02]  /*f920*/  SYNCS.PHASECHK.TRANS64.TRYWAIT P0, [R5+URZ+0x34440], R2 ;  /* 0x03444002050075a7 */ /* 0x0022e4000800017f */
[----:B---3--:R-:W-:Y:S05]  /*f930*/  @!P0 NANOSLEEP.SYNCS 0x989680 ;  /* 0x009896800000895d */ /* 0x008fea0003900000 */
[----:B------:R-:W3:Y:S02]  /*f940*/  @!P0 SYNCS.PHASECHK.TRANS64 P0, [R5+URZ+0x34440], R2 ;  /* 0x03444002050085a7 */ /* 0x000ee4000800007f */
[----:B---3--:R-:W-:Y:S05]  /*f950*/  @!P0 BRA `(.L_x_260) ;  /* 0xfffffffc00f08947 */ /* 0x008fea000383ffff */
[----:B------:R-:W-:Y:S05]  /*f960*/  BRA `(.L_x_324) ;  /* 0xffffffe800bc7947 */ /* 0x000fea000383ffff */
.L_x_262:
[----:B-1----:R1:W3:Y:S02]  /*f970*/  SYNCS.PHASECHK.TRANS64.TRYWAIT P0, [R7+URZ+0x34440], R0 ;  /* 0x03444000070075a7 */ /* 0x0022e4000800017f */
[----:B---3--:R-:W-:Y:S05]  /*f980*/  @!P0 NANOSLEEP.SYNCS 0x989680 ;  /* 0x009896800000895d */ /* 0x008fea0003900000 */
[----:B------:R-:W3:Y:S02]  /*f990*/  @!P0 SYNCS.PHASECHK.TRANS64 P0, [R7+URZ+0x34440], R0 ;  /* 0x03444000070085a7 */ /* 0x000ee4000800007f */
[----:B---3--:R-:W-:Y:S05]  /*f9a0*/  @!P0 BRA `(.L_x_262) ;  /* 0xfffffffc00f08947 */ /* 0x008fea000383ffff */
[----:B------:R-:W-:Y:S05]  /*f9b0*/  BRA `(.L_x_325) ;  /* 0xffffffe800d47947 */ /* 0x000fea000383ffff */
.L_x_264:
[----:B-1----:R1:W3:Y:S02]  /*f9c0*/  SYNCS.PHASECHK.TRANS64.TRYWAIT P0, [R7+URZ+0x34440], R0 ;  /* 0x03444000070075a7 */ /* 0x0022e4000800017f */
[----:B---3--:R-:W-:Y:S05]  /*f9d0*/  @!P0 NANOSLEEP.SYNCS 0x989680 ;  /* 0x009896800000895d */ /* 0x008fea0003900000 */
[----:B------:R-:W3:Y:S02]  /*f9e0*/  @!P0 SYNCS.PHASECHK.TRANS64 P0, [R7+URZ+0x34440], R0 ;  /* 0x03444000070085a7 */ /* 0x000ee4000800007f */
[----:B---3--:R-:W-:Y:S05]  /*f9f0*/  @!P0 BRA `(.L_x_264) ;  /* 0xfffffffc00f08947 */ /* 0x008fea000383ffff */
[----:B------:R-:W-:Y:S05]  /*fa00*/  BRA `(.L_x_326) ;  /* 0xffffffe800ec7947 */ /* 0x000fea000383ffff */
.L_x_266:
[----:B-1----:R1:W3:Y:S02]  /*fa10*/  SYNCS.PHASECHK.TRANS64.TRYWAIT P0, [R7+URZ+0x34440], R0 ;  /* 0x03444000070075a7 */ /* 0x0022e4000800017f */
[----:B---3--:R-:W-:Y:S05]  /*fa20*/  @!P0 NANOSLEEP.SYNCS 0x989680 ;  /* 0x009896800000895d */ /* 0x008fea0003900000 */
[----:B------:R-:W3:Y:S02]  /*fa30*/  @!P0 SYNCS.PHASECHK.TRANS64 P0, [R7+URZ+0x34440], R0 ;  /* 0x03444000070085a7 */ /* 0x000ee4000800007f */
[----:B---3--:R-:W-:Y:S05]  /*fa40*/  @!P0 BRA `(.L_x_266) ;  /* 0xfffffffc00f08947 */ /* 0x008fea000383ffff */
[----:B------:R-:W-:Y:S05]  /*fa50*/  BRA `(.L_x_327) ;  /* 0xffffffec00047947 */ /* 0x000fea000383ffff */
.L_x_268:
[----:B-1----:R1:W3:Y:S02]  /*fa60*/  SYNCS.PHASECHK.TRANS64.TRYWAIT P0, [R7+URZ+0x34440], R0 ;  /* 0x03444000070075a7 */ /* 0x0022e4000800017f */
[----:B---3--:R-:W-:Y:S05]  /*fa70*/  @!P0 NANOSLEEP.SYNCS 0x989680 ;  /* 0x009896800000895d */ /* 0x008fea0003900000 */
[----:B------:R-:W3:Y:S02]  /*fa80*/  @!P0 SYNCS.PHASECHK.TRANS64 P0, [R7+URZ+0x34440], R0 ;  /* 0x03444000070085a7 */ /* 0x000ee4000800007f */
[----:B---3--:R-:W-:Y:S05]  /*fa90*/  @!P0 BRA `(.L_x_268) ;  /* 0xfffffffc00f08947 */ /* 0x008fea000383ffff */
[----:B------:R-:W-:Y:S05]  /*faa0*/  BRA `(.L_x_328) ;  /* 0xffffffec001c7947 */ /* 0x000fea000383ffff */
.L_x_270:
[----:B-1----:R1:W3:Y:S02]  /*fab0*/  SYNCS.PHASECHK.TRANS64.TRYWAIT P0, [R7+URZ+0x34440], R0 ;  /* 0x03444000070075a7 */ /* 0x0022e4000800017f */
[----:B---3--:R-:W-:Y:S05]  /*fac0*/  @!P0 NANOSLEEP.SYNCS 0x989680 ;  /* 0x009896800000895d */ /* 0x008fea0003900000 */
[----:B------:R-:W3:Y:S02]  /*fad0*/  @!P0 SYNCS.PHASECHK.TRANS64 P0, [R7+URZ+0x34440], R0 ;  /* 0x03444000070085a7 */ /* 0x000ee4000800007f */
[----:B---3--:R-:W-:Y:S05]  /*fae0*/  @!P0 BRA `(.L_x_270) ;  /* 0xfffffffc00f08947 */ /* 0x008fea000383ffff */
[----:B------:R-:W-:Y:S05]  /*faf0*/  BRA `(.L_x_329) ;  /* 0xffffffec00347947 */ /* 0x000fea000383ffff */
.L_x_272:
[----:B-1----:R1:W3:Y:S02]  /*fb00*/  SYNCS.PHASECHK.TRANS64.TRYWAIT P0, [R7+URZ+0x34440], R0 ;  /* 0x03444000070075a7 */ /* 0x0022e4000800017f */
[----:B---3--:R-:W-:Y:S05]  /*fb10*/  @!P0 NANOSLEEP.SYNCS 0x989680 ;  /* 0x009896800000895d */ /* 0x008fea0003900000 */
[----:B------:R-:W3:Y:S02]  /*fb20*/  @!P0 SYNCS.PHASECHK.TRANS64 P0, [R7+URZ+0x34440], R0 ;  /* 0x03444000070085a7 */ /* 0x000ee4000800007f */
[----:B---3--:R-:W-:Y:S05]  /*fb30*/  @!P0 BRA `(.L_x_272) ;  /* 0xfffffffc00f08947 */ /* 0x008fea000383ffff */
[----:B------:R-:W-:Y:S05]  /*fb40*/  BRA `(.L_x_330) ;  /* 0xffffffec004c7947 */ /* 0x000fea000383ffff */
        .weak           $__internal_0_$__cuda_sm20_div_u64
        .type           $__internal_0_$__cuda_sm20_div_u64,@function
        .size           $__internal_0_$__cuda_sm20_div_u64,(.L_x_251 - $__internal_0_$__cuda_sm20_div_u64)
$__internal_0_$__cuda_sm20_div_u64:
[----:B------:R-:W1:Y:S08]  /*fb50*/  I2F.U64.RP R0, R26 ;  /* 0x0000001a00007312 */ /* 0x000e700000309000 */
[----:B-1----:R-:W1:Y:S02]  /*fb60*/  MUFU.RCP R0, R0 ;  /* 0x0000000000007308 */ /* 0x002e640000001000 */
[----:B-1----:R-:W-:-:S06]  /*fb70*/  VIADD R2, R0, 0x1ffffffe ;  /* 0x1ffffffe00027836 */ /* 0x002fcc0000000000 */
[----:B------:R-:W1:Y:S02]  /*fb80*/  F2I.U64.TRUNC R2, R2 ;  /* 0x0000000200027311 */ /* 0x000e64000020d800 */
[----:B-1----:R-:W-:-:S04]  /*fb90*/  IMAD.WIDE.U32 R16, R2, R26, RZ ;  /* 0x0000001a02107225 */ /* 0x002fc800078e00ff */
[----:B------:R-:W-:Y:S01]  /*fba0*/  IMAD R17, R2, R27, R17 ;  /* 0x0000001b02117224 */ /* 0x000fe200078e0211 */
[----:B------:R-:W-:-:S03]  /*fbb0*/  IADD3 R25, P1, RZ, -R16, RZ ;  /* 0x80000010ff197210 */ /* 0x000fc60007f3e0ff */
[----:B------:R-:W-:Y:S02]  /*fbc0*/  IMAD R17, R3, R26, R17 ;  /* 0x0000001a03117224 */ /* 0x000fe400078e0211 */
[----:B------:R-:W-:-:S04]  /*fbd0*/  IMAD.HI.U32 R16, R2, R25, RZ ;  /* 0x0000001902107227 */ /* 0x000fc800078e00ff */
[----:B------:R-:W-:Y:S02]  /*fbe0*/  IMAD.X R29, RZ, RZ, ~R17, P1 ;  /* 0x000000ffff1d7224 */ /* 0x000fe400008e0e11 */
[----:B------:R-:W-:Y:S02]  /*fbf0*/  IMAD.MOV.U32 R17, RZ, RZ, R2 ;  /* 0x000000ffff117224 */ /* 0x000fe400078e0002 */
[-C--:B------:R-:W-:Y:S02]  /*fc00*/  IMAD R31, R3, R29.reuse, RZ ;  /* 0x0000001d031f7224 */ /* 0x080fe400078e02ff */
[----:B------:R-:W-:-:S04]  /*fc10*/  IMAD.WIDE.U32 R16, P1, R2, R29, R16 ;  /* 0x0000001d02107225 */ /* 0x000fc80007820010 */
[----:B------:R-:W-:-:S04]  /*fc20*/  IMAD.HI.U32 R29, R3, R29, RZ ;  /* 0x0000001d031d7227 */ /* 0x000fc800078e00ff */
[----:B------:R-:W-:-:S04]  /*fc30*/  IMAD.HI.U32 R16, P2, R3, R25, R16 ;  /* 0x0000001903107227 */ /* 0x000fc80007840010 */
[----:B------:R-:W-:Y:S01]  /*fc40*/  IMAD.X R0, R29, 0x1, R3, P1 ;  /* 0x000000011d007824 */ /* 0x000fe200008e0603 */
[----:B------:R-:W-:-:S04]  /*fc50*/  IADD3 R17, P3, R31, R16, RZ ;  /* 0x000000101f117210 */ /* 0x000fc80007f7e0ff */
[----:B------:R-:W-:Y:S01]  /*fc60*/  IADD3.X R25, RZ, RZ, R0, P3, P2 ;  /* 0x000000ffff197210 */ /* 0x000fe20001fe4400 */
[----:B------:R-:W-:-:S04]  /*fc70*/  IMAD.WIDE.U32 R2, R17, R26, RZ ;  /* 0x0000001a11027225 */ /* 0x000fc800078e00ff */
[----:B------:R-:W-:Y:S01]  /*fc80*/  IMAD R0, R17, R27, R3 ;  /* 0x0000001b11007224 */ /* 0x000fe200078e0203 */
[----:B------:R-:W-:-:S03]  /*fc90*/  IADD3 R3, P1, RZ, -R2, RZ ;  /* 0x80000002ff037210 */ /* 0x000fc60007f3e0ff */
[----:B------:R-:W-:Y:S02]  /*fca0*/  IMAD R0, R25, R26, R0 ;  /* 0x0000001a19007224 */ /* 0x000fe400078e0200 */
[----:B------:R-:W-:-:S04]  /*fcb0*/  IMAD.HI.U32 R16, R17, R3, RZ ;  /* 0x0000000311107227 */ /* 0x000fc800078e00ff */
[----:B------:R-:W-:-:S04]  /*fcc0*/  IMAD.X R0, RZ, RZ, ~R0, P1 ;  /* 0x000000ffff007224 */ /* 0x000fc800008e0e00 */
[----:B------:R-:W-:-:S04]  /*fcd0*/  IMAD.WIDE.U32 R16, P1, R17, R0, R16 ;  /* 0x0000000011107225 */ /* 0x000fc80007820010 */
[C---:B------:R-:W-:Y:S02]  /*fce0*/  IMAD R2, R25.reuse, R0, RZ ;  /* 0x0000000019027224 */ /* 0x040fe400078e02ff */
[----:B------:R-:W-:-:S04]  /*fcf0*/  IMAD.HI.U32 R17, P2, R25, R3, R16 ;  /* 0x0000000319117227 */ /* 0x000fc80007840010 */
[----:B------:R-:W-:Y:S01]  /*fd00*/  IMAD.HI.U32 R0, R25, R0, RZ ;  /* 0x0000000019007227 */ /* 0x000fe200078e00ff */
[----:B------:R-:W-:-:S03]  /*fd10*/  IADD3 R17, P3, R2, R17, RZ ;  /* 0x0000001102117210 */ /* 0x000fc60007f7e0ff */
[----:B------:R-:W-:Y:S02]  /*fd20*/  IMAD.X R25, R0, 0x1, R25, P1 ;  /* 0x0000000100197824 */ /* 0x000fe400008e0619 */
[----:B------:R-:W-:-:S03]  /*fd30*/  IMAD.HI.U32 R2, R17, UR13, RZ ;  /* 0x0000000d11027c27 */ /* 0x000fc6000f8e00ff */
[----:B------:R-:W-:Y:S01]  /*fd40*/  IADD3.X R25, RZ, RZ, R25, P3, P2 ;  /* 0x000000ffff197210 */ /* 0x000fe20001fe4419 */
[----:B------:R-:W-:Y:S02]  /*fd50*/  IMAD.MOV.U32 R3, RZ, RZ, RZ ;  /* 0x000000ffff037224 */ /* 0x000fe400078e00ff */
[----:B------:R-:W-:-:S04]  /*fd60*/  IMAD.WIDE.U32 R2, R17, UR21, R2 ;  /* 0x0000001511027c25 */ /* 0x000fc8000f8e0002 */
[C---:B------:R-:W-:Y:S02]  /*fd70*/  IMAD R17, R25.reuse, UR21, RZ ;  /* 0x0000001519117c24 */ /* 0x040fe4000f8e02ff */
[----:B------:R-:W-:-:S04]  /*fd80*/  IMAD.HI.U32 R2, P1, R25, UR13, R2 ;  /* 0x0000000d19027c27 */ /* 0x000fc8000f820002 */
[----:B------:R-:W-:Y:S01]  /*fd90*/  IMAD.HI.U32 R0, R25, UR21, RZ ;  /* 0x0000001519007c27 */ /* 0x000fe2000f8e00ff */
[----:B------:R-:W-:-:S03]  /*fda0*/  IADD3 R17, P2, R17, R2, RZ ;  /* 0x0000000211117210 */ /* 0x000fc60007f5e0ff */
[----:B------:R-:W-:Y:S02]  /*fdb0*/  IMAD.X R0, RZ, RZ, R0, P1 ;  /* 0x000000ffff007224 */ /* 0x000fe400008e0600 */
[----:B------:R-:W-:-:S03]  /*fdc0*/  IMAD.WIDE.U32 R2, R17, R26, RZ ;  /* 0x0000001a11027225 */ /* 0x000fc600078e00ff */
[----:B------:R-:W-:Y:S01]  /*fdd0*/  IADD3.X R0, RZ, R0, RZ, P2, !PT ;  /* 0x00000000ff007210 */ /* 0x000fe200017fe4ff */
[----:B------:R-:W-:Y:S01]  /*fde0*/  IMAD R3, R17, R27, R3 ;  /* 0x0000001b11037224 */ /* 0x000fe200078e0203 */
[----:B------:R-:W-:-:S03]  /*fdf0*/  IADD3 R25, P2, -R2, UR13, RZ ;  /* 0x0000000d02197c10 */ /* 0x000fc6000ff5e1ff */
[-C--:B------:R-:W-:Y:S01]  /*fe00*/  IMAD R0, R0, R26.reuse, R3 ;  /* 0x0000001a00007224 */ /* 0x080fe200078e0203 */
[----:B------:R-:W-:-:S04]  /*fe10*/  ISETP.GE.U32.AND P1, PT, R25, R26, PT ;  /* 0x0000001a1900720c */ /* 0x000fc80003f26070 */
[----:B------:R-:W-:Y:S01]  /*fe20*/  IADD3.X R16, ~R0, UR21, RZ, P2, !PT ;  /* 0x0000001500107c10 */ /* 0x000fe200097fe5ff */
[----:B------:R-:W-:Y:S01]  /*fe30*/  VIADD R0, R17, 0x1 ;  /* 0x0000000111007836 */ /* 0x000fe20000000000 */
[----:B------:R-:W-:Y:S02]  /*fe40*/  IADD3 R2, P2, -R26, R25, RZ ;  /* 0x000000191a027210 */ /* 0x000fe40007f5e1ff */
[----:B------:R-:W-:-:S03]  /*fe50*/  ISETP.GE.U32.AND.EX P1, PT, R16, R27, PT, P1 ;  /* 0x0000001b1000720c */ /* 0x000fc60003f26110 */
[----:B------:R-:W-:Y:S01]  /*fe60*/  IMAD.X R3, R16, 0x1, ~R27, P2 ;  /* 0x0000000110037824 */ /* 0x000fe200010e0e1b */
[----:B------:R-:W-:Y:S02]  /*fe70*/  SEL R2, R2, R25, P1 ;  /* 0x0000001902027207 */ /* 0x000fe40000800000 */
[----:B------:R-:W-:Y:S02]  /*fe80*/  SEL R17, R0, R17, P1 ;  /* 0x0000001100117207 */ /* 0x000fe40000800000 */
[----:B------:R-:W-:Y:S02]  /*fe90*/  SEL R3, R3, R16, P1 ;  /* 0x0000001003037207 */ /* 0x000fe40000800000 */
[----:B------:R-:W-:Y:S01]  /*fea0*/  ISETP.GE.U32.AND P1, PT, R2, R26, PT ;  /* 0x0000001a0200720c */ /* 0x000fe20003f26070 */
[----:B------:R-:W-:Y:S01]  /*feb0*/  VIADD R0, R17, 0x1 ;  /* 0x0000000111007836 */ /* 0x000fe20000000000 */
[----:B------:R-:W-:Y:S01]  /*fec0*/  ISETP.NE.U32.AND P2, PT, R26, RZ, PT ;  /* 0x000000ff1a00720c */ /* 0x000fe20003f45070 */
[----:B------:R-:W-:Y:S01]  /*fed0*/  IMAD.MOV.U32 R2, RZ, RZ, R12 ;  /* 0x000000ffff027224 */ /* 0x000fe200078e000c */
[----:B------:R-:W-:Y:S01]  /*fee0*/  ISETP.GE.U32.AND.EX P1, PT, R3, R27, PT, P1 ;  /* 0x0000001b0300720c */ /* 0x000fe20003f26110 */
[----:B------:R-:W-:Y:S01]  /*fef0*/  IMAD.MOV.U32 R3, RZ, RZ, 0x0 ;  /* 0x00000000ff037424 */ /* 0x000fe200078e00ff */
[----:B------:R-:W-:-:S02]  /*ff00*/  ISETP.NE.AND.EX P2, PT, R27, RZ, PT, P2 ;  /* 0x000000ff1b00720c */ /* 0x000fc40003f45320 */
[----:B------:R-:W-:-:S04]  /*ff10*/  SEL R0, R0, R17, P1 ;  /* 0x0000001100007207 */ /* 0x000fc80000800000 */
[----:B------:R-:W-:Y:S01]  /*ff20*/  SEL R0, R0, 0xffffffff, P2 ;  /* 0xffffffff00007807 */ /* 0x000fe20001000000 */
[----:B------:R-:W-:Y:S06]  /*ff30*/  RET.REL.NODEC R2 `(_ZN7cutlass13device_kernelINS_4gemm6kernel13GemmUniversalINS1_17GroupProblemShapeIN4cute5tupleIJiiiEEEEENS1_10collective13CollectiveMmaINS1_39MainloopSm90ArrayTmaGmmaWarpSpecializedILi6ENS6_IJNS5_1CILi2EEENSC_ILi1EEESE_EEENS1_40KernelPtrArrayTmaWarpSpecializedPingpongEEENS6_IJNSC_ILi128EEESI_NSC_ILi64EEEEEENS_10bfloat16_tEPNS6_IJlSE_NSC_ILi0EEEEEESL_SO_NS5_8TiledMMAINS5_8MMA_AtomIJNS5_4SM904GMMA28MMA_64x128x16_F32BF16BF16_SSILNSS_5MajorE0ELSU_0ELNSS_7ScaleInE1ELSV_1EEEEEENS5_6LayoutINS6_IJSE_SE_SE_EEENS6_IJSM_SM_SM_EEEEENS6_IJNS5_10UnderscoreES12_S12_EEEEENS5_13SM90_TMA_LOADENS5_14ComposedLayoutINS5_7SwizzleILi3ELi4ELi3EEENS5_18smem_ptr_flag_bitsILi16EEENSY_INS6_IJNSC_ILi8EEESJ_EEENS6_IJSJ_SE_EEEEEEEvNS5_8identityENS5_23SM90_TMA_LOAD_MULTICASTES1F_vS1G_EENS_8epilogue10collective18CollectiveEpilogueINS1J_30Sm90PtrArrayTmaWarpSpecializedILi4ELi2ELi16ELb1ELb0ELi2EEEJSK_NS6_IJSJ_NSC_ILi32EEEEEENS_6half_tEPNS6_IJSE_lSM_EEES1Q_S1S_NS1J_6fusion15FusionCallbacksIS1N_NS1T_17LinearCombinationIS1Q_fS1Q_fLNS_15FloatRoundStyleE2EEESK_S1P_JEEES15_NS16_IS18_S1A_NSY_INS6_IJSJ_S1B_EEENS6_IJSE_SJ_EEEEEEENS5_17SM75_U16x8_LDSM_TENS5_14SM90_TMA_STOREES22_NS5_17SM90_U16x8_STSM_TENS5_9Copy_AtomIJNS5_17SM90_U32x4_STSM_NES1Q_EEEvEEEvvEEEEvNT_6ParamsE) ;  /* 0xffffff0002307950 */ /* 0x000fec0003c3ffff */
.L_x_251:
[----:B------:R-:W-:Y:S01]  /*ff40*/  UMOV UR28, UR23 ;  /* 0x00000017001c7c82 */ /* 0x000fe20008000000 */
[----:B------:R-:W-:Y:S02]  /*ff50*/  UMOV UR29, UR34 ;  /* 0x00000022001d7c82 */ /* 0x000fe40008000000 */
[----:B------:R-:W1:Y:S08]  /*ff60*/  I2F.U64.RP R13, UR28 ;  /* 0x0000001c000d7d12 */ /* 0x000e700008309000 */
[----:B-1----:R-:W1:Y:S02]  /*ff70*/  MUFU.RCP R13, R13 ;  /* 0x0000000d000d7308 */ /* 0x002e640000001000 */
[----:B-1----:R-:W-:-:S06]  /*ff80*/  VIADD R2, R13, 0x1ffffffe ;  /* 0x1ffffffe0d027836 */ /* 0x002fcc0000000000 */
[----:B------:R-:W1:Y:S02]  /*ff90*/  F2I.U64.TRUNC R2, R2 ;  /* 0x0000000200027311 */ /* 0x000e64000020d800 */
[----:B-1----:R-:W-:Y:S01]  /*ffa0*/  R2UR UR28, R2 ;  /* 0x00000000021c72ca */ /* 0x002fe200000e0000 */
[----:B------:R-:W-:Y:S01]  /*ffb0*/  IMAD.MOV.U32 R2, RZ, RZ, R12 ;  /* 0x000000ffff027224 */ /* 0x000fe200078e000c */
[----:B------:R-:W-:Y:S01]  /*ffc0*/  R2UR UR29, R3 ;  /* 0x00000000031d72ca */ /* 0x000fe200000e0000 */
[----:B------:R-:W-:-:S10]  /*ffd0*/  IMAD.MOV.U32 R3, RZ, RZ, 0x0 ;  /* 0x00000000ff037424 */ /* 0x000fd400078e00ff */
[----:B------:R-:W-:-:S04]  /*ffe0*/  UIMAD.WIDE.U32 UR30, UR28, UR23, URZ ;  /* 0x000000171c1e72a5 */ /* 0x000fc8000f8e003f */
[----:B------:R-:W-:Y:S02]  /*fff0*/  UIMAD UR31, UR28, UR34, UR31 ;  /* 0x000000221c1f72a4 */ /* 0x000fe4000f8e021f */
[----:B------:R-:W-:Y:S02]  /*10000*/  UIADD3 UR36, UP1, URZ, -UR30, URZ ;  /* 0x8000001e3f247290 */ /* 0x000fe4000ff3e03f */
[----:B------:R-:W-:Y:S02]  /*10010*/  UIMAD UR32, UR29, UR23, UR31 ;  /* 0x000000171d2072a4 */ /* 0x000fe4000f8e021f */
[----:B------:R-:W-:Y:S02]  /*10020*/  UIMAD.WIDE.U32 UR30, UR28, UR36, URZ ;  /* 0x000000241c1e72a5 */ /* 0x000fe4000f8e003f */
[----:B------:R-:W-:-:S05]  /*10030*/  UIADD3.X UR37, URZ, ~UR32, URZ, UP1, !UPT ;  /* 0x800000203f257290 */ /* 0x000fca0008ffe43f */
[----:B------:R-:W-:Y:S01]  /*10040*/  UMOV UR30, UR31 ;  /* 0x0000001f001e7c82 */ /* 0x000fe20008000000 */
[----:B------:R-:W-:Y:S02]  /*10050*/  UMOV UR31, UR28 ;  /* 0x0000001c001f7c82 */ /* 0x000fe40008000000 */
[----:B------:R-:W-:Y:S02]  /*10060*/  UIMAD.WIDE.U32 UR32, UP1, UR28, UR37, UR30 ;  /* 0x000000251c2072a5 */ /* 0x000fe4000f82001e */
[----:B------:R-:W-:Y:S02]  /*10070*/  UIMAD.WIDE.U32 UR30, UR29, UR37, URZ ;  /* 0x000000251d1e72a5 */ /* 0x000fe4000f8e003f */
[----:B------:R-:W-:Y:S02]  /*10080*/  UIMAD.WIDE.U32 UR32, UP2, UR29, UR36, UR32 ;  /* 0x000000241d2072a5 */ /* 0x000fe4000f840020 */
[----:B------:R-:W-:Y:S02]  /*10090*/  UIMAD UR37, UR29, UR37, URZ ;  /* 0x000000251d2572a4 */ /* 0x000fe4000f8e023f */
[----:B------:R-:W-:-:S02]  /*100a0*/  UIADD3.X UR30, UR31, UR29, URZ, UP1, !UPT ;  /* 0x0000001d1f1e7290 */ /* 0x000fc40008ffe43f */
[----:B------:R-:W-:-:S04]  /*100b0*/  UIADD3 UR33, UP4, UR37, UR33, URZ ;  /* 0x0000002125217290 */ /* 0x000fc8000ff9e03f */
[----:B------:R-:W-:Y:S02]  /*100c0*/  UIMAD.WIDE.U32 UR28, UR33, UR23, URZ ;  /* 0x00000017211c72a5 */ /* 0x000fe4000f8e003f */
[----:B------:R-:W-:Y:S02]  /*100d0*/  UIADD3.X UR36, URZ, URZ, UR30, UP4, UP2 ;  /* 0x0000003f3f247290 */ /* 0x000fe4000a7e441e */
[----:B------:R-:W-:Y:S02]  /*100e0*/  UIMAD UR29, UR33, UR34, UR29 ;  /* 0x00000022211d72a4 */ /* 0x000fe4000f8e021d */
[----:B------:R-:W-:Y:S02]  /*100f0*/  UIADD3 UR37, UP1, URZ, -UR28, URZ ;  /* 0x8000001c3f257290 */ /* 0x000fe4000ff3e03f */
[----:B------:R-:W-:Y:S02]  /*10100*/  UIMAD UR30, UR36, UR23, UR29 ;  /* 0x00000017241e72a4 */ /* 0x000fe4000f8e021d */
[----:B------:R-:W-:-:S02]  /*10110*/  UIMAD.WIDE.U32 UR28, UR33, UR37, URZ ;  /* 0x00000025211c72a5 */ /* 0x000fc4000f8e003f */
[----:B------:R-:W-:-:S05]  /*10120*/  UIADD3.X UR40, URZ, ~UR30, URZ, UP1, !UPT ;  /* 0x8000001e3f287290 */ /* 0x000fca0008ffe43f */
[----:B------:R-:W-:Y:S01]  /*10130*/  UMOV UR32, UR29 ;  /* 0x0000001d00207c82 */ /* 0x000fe20008000000 */
[----:B------:R-:W-:Y:S02]  /*10140*/  UIMAD.WIDE.U32 UR28, UR36, UR40, URZ ;  /* 0x00000028241c72a5 */ /* 0x000fe4000f8e003f */
[----:B------:R-:W-:Y:S02]  /*10150*/  UIMAD.WIDE.U32 UR30, UP1, UR33, UR40, UR32 ;  /* 0x00000028211e72a5 */ /* 0x000fe4000f820020 */
[----:B------:R-:W-:Y:S02]  /*10160*/  UIMAD UR32, UR36, UR40, URZ ;  /* 0x00000028242072a4 */ /* 0x000fe4000f8e023f */
[----:B------:R-:W-:Y:S02]  /*10170*/  UIMAD.WIDE.U32 UR30, UP2, UR36, UR37, UR30 ;  /* 0x00000025241e72a5 */ /* 0x000fe4000f84001e */
[----:B------:R-:W-:Y:S02]  /*10180*/  UIADD3.X UR36, UR29, UR36, URZ, UP1, !UPT ;  /* 0x000000241d247290 */ /* 0x000fe40008ffe43f */
[----:B------:R-:W-:-:S04]  /*10190*/  UIADD3 UR32, UP4, UR32, UR31, URZ ;  /* 0x0000001f20207290 */ /* 0x000fc8000ff9e03f */
[----:B------:R-:W-:Y:S02]  /*101a0*/  UIMAD.WIDE.U32 UR30, UR32, UR24, URZ ;  /* 0x00000018201e72a5 */ /* 0x000fe4000f8e003f */
[----:B------:R-:W-:-:S05]  /*101b0*/  UIADD3.X UR36, URZ, URZ, UR36, UP4, UP2 ;  /* 0x0000003f3f247290 */ /* 0x000fca000a7e4424 */
[----:B------:R-:W-:Y:S01]  /*101c0*/  UMOV UR30, UR31 ;  /* 0x0000001f001e7c82 */ /* 0x000fe20008000000 */
[----:B------:R-:W-:Y:S02]  /*101d0*/  UMOV UR31, URZ ;  /* 0x0000003f001f7c82 */ /* 0x000fe40008000000 */
[----:B------:R-:W-:Y:S02]  /*101e0*/  UIMAD.WIDE.U32 UR28, UR32, UR25, UR30 ;  /* 0x00000019201c72a5 */ /* 0x000fe4000f8e001e */
[----:B------:R-:W-:Y:S02]  /*101f0*/  UIMAD UR32, UR36, UR25, URZ ;  /* 0x00000019242072a4 */ /* 0x000fe4000f8e023f */
[----:B------:R-:W-:Y:S02]  /*10200*/  UIMAD.WIDE.U32 UR28, UP1, UR36, UR24, UR28 ;  /* 0x00000018241c72a5 */ /* 0x000fe4000f82001c */
[----:B------:R-:W-:Y:S02]  /*10210*/  UIMAD.WIDE.U32 UR30, UR36, UR25, URZ ;  /* 0x00000019241e72a5 */ /* 0x000fe4000f8e003f */
[----:B------:R-:W-:-:S02]  /*10220*/  UIADD3 UR32, UP2, UR32, UR29, URZ ;  /* 0x0000001d20207290 */ /* 0x000fc4000ff5e03f */
[----:B------:R-:W-:Y:S02]  /*10230*/  UIADD3.X UR30, UR31, URZ, URZ, UP1, !UPT ;  /* 0x0000003f1f1e7290 */ /* 0x000fe40008ffe43f */
[----:B------:R-:W-:Y:S02]  /*10240*/  UIMAD.WIDE.U32 UR28, UR32, UR23, URZ ;  /* 0x00000017201c72a5 */ /* 0x000fe4000f8e003f */
[----:B------:R-:W-:Y:S02]  /*10250*/  UIADD3.X UR30, URZ, UR30, URZ, UP2, !UPT ;  /* 0x0000001e3f1e7290 */ /* 0x000fe400097fe43f */
[----:B------:R-:W-:Y:S02]  /*10260*/  UIMAD UR29, UR32, UR34, UR29 ;  /* 0x00000022201d72a4 */ /* 0x000fe4000f8e021d */
[----:B------:R-:W-:Y:S02]  /*10270*/  UIADD3 UR31, UP2, -UR28, UR24, URZ ;  /* 0x000000181c1f7290 */ /* 0x000fe4000ff5e13f */
[----:B------:R-:W-:-:S02]  /*10280*/  UIMAD UR29, UR30, UR23, UR29 ;  /* 0x000000171e1d72a4 */ /* 0x000fc4000f8e021d */
[----:B------:R-:W-:Y:S02]  /*10290*/  UISETP.GE.U32.AND UP1, UPT, UR31, UR23, UPT ;  /* 0x000000171f00728c */ /* 0x000fe4000bf26070 */
[----:B------:R-:W-:Y:S02]  /*102a0*/  UIADD3.X UR30, ~UR29, UR25, URZ, UP2, !UPT ;  /* 0x000000191d1e7290 */ /* 0x000fe400097fe53f */
[----:B------:R-:W-:Y:S02]  /*102b0*/  UIADD3 UR25, UP2, -UR23, UR31, URZ ;  /* 0x0000001f17197290 */ /* 0x000fe4000ff5e13f */
[----:B------:R-:W-:Y:S02]  /*102c0*/  UISETP.GE.U32.AND.EX UP1, UPT, UR30, UR34, UPT, UP1 ;  /* 0x000000221e00728c */ /* 0x000fe4000bf26110 */
[----:B------:R-:W-:Y:S02]  /*102d0*/  UIADD3 UR28, UR32, 0x1, URZ ;  /* 0x00000001201c7890 */ /* 0x000fe4000fffe03f */
[----:B------:R-:W-:-:S02]  /*102e0*/  UIADD3.X UR29, ~UR34, UR30, URZ, UP2, !UPT ;  /* 0x0000001e221d7290 */ /* 0x000fc400097fe53f */
[----:B------:R-:W-:Y:S02]  /*102f0*/  USEL UR25, UR25, UR31, UP1 ;  /* 0x0000001f19197287 */ /* 0x000fe40008800000 */
[----:B------:R-:W-:Y:S02]  /*10300*/  USEL UR29, UR29, UR30, UP1 ;  /* 0x0000001e1d1d7287 */ /* 0x000fe40008800000 */
[----:B------:R-:W-:Y:S02]  /*10310*/  USEL UR32, UR28, UR32, UP1 ;  /* 0x000000201c207287 */ /* 0x000fe40008800000 */
[----:B------:R-:W-:Y:S02]  /*10320*/  UISETP.GE.U32.AND UP1, UPT, UR25, UR23, UPT ;  /* 0x000000171900728c */ /* 0x000fe4000bf26070 */
[----:B------:R-:W-:Y:S02]  /*10330*/  UISETP.NE.U32.AND UP2, UPT, UR23, URZ, UPT ;  /* 0x0000003f1700728c */ /* 0x000fe4000bf45070 */
[----:B------:R-:W-:-:S02]  /*10340*/  UIADD3 UR25, UR32, 0x1, URZ ;  /* 0x0000000120197890 */ /* 0x000fc4000fffe03f */
[----:B------:R-:W-:Y:S02]  /*10350*/  UISETP.GE.U32.AND.EX UP1, UPT, UR29, UR34, UPT, UP1 ;  /* 0x000000221d00728c */ /* 0x000fe4000bf26110 */
[----:B------:R-:W-:Y:S02]  /*10360*/  UISETP.NE.AND.EX UP2, UPT, UR34, URZ, UPT, UP2 ;  /* 0x0000003f2200728c */ /* 0x000fe4000bf45320 */
[----:B------:R-:W-:-:S04]  /*10370*/  USEL UR25, UR25, UR32, UP1 ;  /* 0x0000002019197287 */ /* 0x000fc80008800000 */
[----:B------:R-:W-:Y:S01]  /*10380*/  USEL UR28, UR25, 0xffffffff, UP2 ;  /* 0xffffffff191c7887 */ /* 0x000fe20009000000 */
[----:B------:R-:W-:Y:S11]  /*10390*/  RET.REL.NODEC R2 `(_ZN7cutlass13device_kernelINS_4gemm6kernel13GemmUniversalINS1_17GroupProblemShapeIN4cute5tupleIJiiiEEEEENS1_10collective13CollectiveMmaINS1_39MainloopSm90ArrayTmaGmmaWarpSpecializedILi6ENS6_IJNS5_1CILi2EEENSC_ILi1EEESE_EEENS1_40KernelPtrArrayTmaWarpSpecializedPingpongEEENS6_IJNSC_ILi128EEESI_NSC_ILi64EEEEEENS_10bfloat16_tEPNS6_IJlSE_NSC_ILi0EEEEEESL_SO_NS5_8TiledMMAINS5_8MMA_AtomIJNS5_4SM904GMMA28MMA_64x128x16_F32BF16BF16_SSILNSS_5MajorE0ELSU_0ELNSS_7ScaleInE1ELSV_1EEEEEENS5_6LayoutINS6_IJSE_SE_SE_EEENS6_IJSM_SM_SM_EEEEENS6_IJNS5_10UnderscoreES12_S12_EEEEENS5_13SM90_TMA_LOADENS5_14ComposedLayoutINS5_7SwizzleILi3ELi4ELi3EEENS5_18smem_ptr_flag_bitsILi16EEENSY_INS6_IJNSC_ILi8EEESJ_EEENS6_IJSJ_SE_EEEEEEEvNS5_8identityENS5_23SM90_TMA_LOAD_MULTICASTES1F_vS1G_EENS_8epilogue10collective18CollectiveEpilogueINS1J_30Sm90PtrArrayTmaWarpSpecializedILi4ELi2ELi16ELb1ELb0ELi2EEEJSK_NS6_IJSJ_NSC_ILi32EEEEEENS_6half_tEPNS6_IJSE_lSM_EEES1Q_S1S_NS1J_6fusion15FusionCallbacksIS1N_NS1T_17LinearCombinationIS1Q_fS1Q_fLNS_15FloatRoundStyleE2EEESK_S1P_JEEES15_NS16_IS18_S1A_NSY_INS6_IJSJ_S1B_EEENS6_IJSE_SJ_EEEEEEENS5_17SM75_U16x8_LDSM_TENS5_14SM90_TMA_STOREES22_NS5_17SM90_U16x8_STSM_TENS5_9Copy_AtomIJNS5_17SM90_U32x4_STSM_NES1Q_EEEvEEEvvEEEEvNT_6ParamsE) ;  /* 0xfffffefc02187950 */ /* 0x000ff60003c3ffff */
.L_x_331:
[----:B------:R-:W-:-:S00]  /*103a0*/  BRA `(.L_x_331) ;  /* 0xfffffffc00fc7947 */ /* 0x000fc0000383ffff */
[----:B------:R-:W-:-:S00]  /*103b0*/  NOP ;  /* 0x0000000000007918 */ /* 0x000fc00000000000 */
        /* <DEDUP_REMOVED lines=12> */
.L_x_332:


//--------------------- .nv.global.init           --------------------------
	.section	.nv.global.init,"aw",@progbits
.nv.global.init:
	.type		$str$24,@object
	.size		$str$24,($str$25 - $str$24)
$str$24:
        /*0000*/ 	.byte	0x28, 0x61, 0x64, 0x64, 0x72, 0x65, 0x73, 0x73, 0x20, 0x26, 0x20, 0x6d, 0x61, 0x73, 0x6b, 0x29
        /*0010*/ 	.byte	0x20, 0x3d, 0x3d, 0x20, 0x30, 0x00
	.type		$str$25,@object
	.size		$str$25,(__unnamed_1 - $str$25)
$str$25:
        /*0016*/ 	.byte	0x2f, 0x74, 0x6d, 0x70, 0x2f, 0x63, 0x75, 0x74, 0x6c, 0x61, 0x73, 0x73, 0x5f, 0x73, 0x77, 0x65
        /*0026*/ 	.byte	0x65, 0x70, 0x5f, 0x73, 0x72, 0x63, 0x2f, 0x69, 0x6e, 0x63, 0x6c, 0x75, 0x64, 0x65, 0x2f, 0x63
        /*0036*/ 	.byte	0x75, 0x74, 0x65, 0x2f, 0x70, 0x6f, 0x69, 0x6e, 0x74, 0x65, 0x72, 0x5f, 0x66, 0x6c, 0x61, 0x67
        /*0046*/ 	.byte	0x67, 0x65, 0x64, 0x2e, 0x68, 0x70, 0x70, 0x00
	.type		__unnamed_1,@object
	.size		__unnamed_1,(.L_0 - __unnamed_1)
__unnamed_1:
        /*004e*/ 	.byte	0x61, 0x75, 0x74, 0x6f, 0x20, 0x63, 0x75, 0x74, 0x65, 0x3a, 0x3a, 0x61, 0x73, 0x5f, 0x70, 0x6f
        /* <DEDUP_REMOVED lines=27> */
        /*020e*/ 	.byte	0x3e, 0x3e, 0x3e, 0x3e, 0x3e, 0x5d, 0x00
.L_0:


//--------------------- .nv.shared._ZN7cutlass13device_kernelINS_4gemm6kernel13GemmUniversalINS1_17GroupProblemShapeIN4cute5tupleIJiiiEEEEENS1_10collective13CollectiveMmaINS1_39MainloopSm90ArrayTmaGmmaWarpSpecializedILi6ENS6_IJNS5_1CILi2EEENSC_ILi1EEESE_EEENS1_40KernelPtrArrayTmaWarpSpecializedPingpongEEENS6_IJNSC_ILi128EEESI_NSC_ILi64EEEEEENS_10bfloat16_tEPNS6_IJlSE_NSC_ILi0EEEEEESL_SO_NS5_8TiledMMAINS5_8MMA_AtomIJNS5_4SM904GMMA28MMA_64x128x16_F32BF16BF16_SSILNSS_5MajorE0ELSU_0ELNSS_7ScaleInE1ELSV_1EEEEEENS5_6LayoutINS6_IJSE_SE_SE_EEENS6_IJSM_SM_SM_EEEEENS6_IJNS5_10UnderscoreES12_S12_EEEEENS5_13SM90_TMA_LOADENS5_14ComposedLayoutINS5_7SwizzleILi3ELi4ELi3EEENS5_18smem_ptr_flag_bitsILi16EEENSY_INS6_IJNSC_ILi8EEESJ_EEENS6_IJSJ_SE_EEEEEEEvNS5_8identityENS5_23SM90_TMA_LOAD_MULTICASTES1F_vS1G_EENS_8epilogue10collective18CollectiveEpilogueINS1J_30Sm90PtrArrayTmaWarpSpecializedILi4ELi2ELi16ELb1ELb0ELi2EEEJSK_NS6_IJSJ_NSC_ILi32EEEEEENS_6half_tEPNS6_IJSE_lSM_EEES1Q_S1S_NS1J_6fusion15FusionCallbacksIS1N_NS1T_17LinearCombinationIS1Q_fS1Q_fLNS_15FloatRoundStyleE2EEESK_S1P_JEEES15_NS16_IS18_S1A_NSY_INS6_IJSJ_S1B_EEENS6_IJSE_SJ_EEEEEEENS5_17SM75_U16x8_LDSM_TENS5_14SM90_TMA_STOREES22_NS5_17SM90_U16x8_STSM_TENS5_9Copy_AtomIJNS5_17SM90_U32x4_STSM_NES1Q_EEEvEEEvvEEEEvNT_6ParamsE --------------------------
	.section	.nv.shared._ZN7cutlass13device_kernelINS_4gemm6kernel13GemmUniversalINS1_17GroupProblemShapeIN4cute5tupleIJiiiEEEEENS1_10collective13CollectiveMmaINS1_39MainloopSm90ArrayTmaGmmaWarpSpecializedILi6ENS6_IJNS5_1CILi2EEENSC_ILi1EEESE_EEENS1_40KernelPtrArrayTmaWarpSpecializedPingpongEEENS6_IJNSC_ILi128EEESI_NSC_ILi64EEEEEENS_10bfloat16_tEPNS6_IJlSE_NSC_ILi0EEEEEESL_SO_NS5_8TiledMMAINS5_8MMA_AtomIJNS5_4SM904GMMA28MMA_64x128x16_F32BF16BF16_SSILNSS_5MajorE0ELSU_0ELNSS_7ScaleInE1ELSV_1EEEEEENS5_6LayoutINS6_IJSE_SE_SE_EEENS6_IJSM_SM_SM_EEEEENS6_IJNS5_10UnderscoreES12_S12_EEEEENS5_13SM90_TMA_LOADENS5_14ComposedLayoutINS5_7SwizzleILi3ELi4ELi3EEENS5_18smem_ptr_flag_bitsILi16EEENSY_INS6_IJNSC_ILi8EEESJ_EEENS6_IJSJ_SE_EEEEEEEvNS5_8identityENS5_23SM90_TMA_LOAD_MULTICASTES1F_vS1G_EENS_8epilogue10collective18CollectiveEpilogueINS1J_30Sm90PtrArrayTmaWarpSpecializedILi4ELi2ELi16ELb1ELb0ELi2EEEJSK_NS6_IJSJ_NSC_ILi32EEEEEENS_6half_tEPNS6_IJSE_lSM_EEES1Q_S1S_NS1J_6fusion15FusionCallbacksIS1N_NS1T_17LinearCombinationIS1Q_fS1Q_fLNS_15FloatRoundStyleE2EEESK_S1P_JEEES15_NS16_IS18_S1A_NSY_INS6_IJSJ_S1B_EEENS6_IJSE_SJ_EEEEEEENS5_17SM75_U16x8_LDSM_TENS5_14SM90_TMA_STOREES22_NS5_17SM90_U16x8_STSM_TENS5_9Copy_AtomIJNS5_17SM90_U32x4_STSM_NES1Q_EEEvEEEvvEEEEvNT_6ParamsE,"aw",@nobits
	.sectionflags	@""
	.align	16
	.zero		1024


//--------------------- .nv.shared.reserved.0     --------------------------
	.section	.nv.shared.reserved.0,"aw",@nobits
	.weak		__nv_reservedSMEM_offset_0_alias
	.size		__nv_reservedSMEM_offset_0_alias, 0, 0
	.other		__nv_reservedSMEM_offset_0_alias,@"STO_CUDA_RESERVED_SHARED STV_DEFAULT"
__nv_reservedSMEM_offset_0_alias:
	.zero		0


//--------------------- .nv.global                --------------------------
	.section	.nv.global,"aw",@nobits
.nv.global:
	.type		_ZN39_INTERNAL_09239dbb_4_k_cu_f51db5fe_26054cute1_E,@object
	.size		_ZN39_INTERNAL_09239dbb_4_k_cu_f51db5fe_26054cute1_E,(_ZN39_INTERNAL_09239dbb_4_k_cu_f51db5fe_26054cuda3std3__45__cpo6cbeginE - _ZN39_INTERNAL_09239dbb_4_k_cu_f51db5fe_26054cute1_E)
_ZN39_INTERNAL_09239dbb_4_k_cu_f51db5fe_26054cute1_E:
	.zero		1
	.type		_ZN39_INTERNAL_09239dbb_4_k_cu_f51db5fe_26054cuda3std3__45__cpo6cbeginE,@object
	.size		_ZN39_INTERNAL_09239dbb_4_k_cu_f51db5fe_26054cuda3std3__45__cpo6cbeginE,(_ZN39_INTERNAL_09239dbb_4_k_cu_f51db5fe_26054cuda3std3__48in_placeE - _ZN39_INTERNAL_09239dbb_4_k_cu_f51db5fe_26054cuda3std3__45__cpo6cbeginE)
_ZN39_INTERNAL_09239dbb_4_k_cu_f51db5fe_26054cuda3std3__45__cpo6cbeginE:
	.zero		1
	.type		_ZN39_INTERNAL_09239dbb_4_k_cu_f51db5fe_26054cuda3std3__48in_placeE,@object
	.size		_ZN39_INTERNAL_09239dbb_4_k_cu_f51db5fe_26054cuda3std3__48in_placeE,(_ZN39_INTERNAL_09239dbb_4_k_cu_f51db5fe_26054cuda3std6ranges3__45__cpo9iter_moveE - _ZN39_INTERNAL_09239dbb_4_k_cu_f51db5fe_26054cuda3std3__48in_placeE)
_ZN39_INTERNAL_09239dbb_4_k_cu_f51db5fe_26054cuda3std3__48in_placeE:
	.zero		1
	.type		_ZN39_INTERNAL_09239dbb_4_k_cu_f51db5fe_26054cuda3std6ranges3__45__cpo9iter_moveE,@object
	.size		_ZN39_INTERNAL_09239dbb_4_k_cu_f51db5fe_26054cuda3std6ranges3__45__cpo9iter_moveE,(_ZN39_INTERNAL_09239dbb_4_k_cu_f51db5fe_26054cuda3std3__45__cpo5beginE - _ZN39_INTERNAL_09239dbb_4_k_cu_f51db5fe_26054cuda3std6ranges3__45__cpo9iter_moveE)
_ZN39_INTERNAL_09239dbb_4_k_cu_f51db5fe_26054cuda3std6ranges3__45__cpo9iter_moveE:
	.zero		1
	.type		_ZN39_INTERNAL_09239dbb_4_k_cu_f51db5fe_26054cuda3std3__45__cpo5beginE,@object
	.size		_ZN39_INTERNAL_09239dbb_4_k_cu_f51db5fe_26054cuda3std3__45__cpo5beginE,(_ZN39_INTERNAL_09239dbb_4_k_cu_f51db5fe_26054cuda3std3__441_GLOBAL__N__09239dbb_4_k_cu_f51db5fe_26056ignoreE - _ZN39_INTERNAL_09239dbb_4_k_cu_f51db5fe_26054cuda3std3__45__cpo5beginE)
_ZN39_INTERNAL_09239dbb_4_k_cu_f51db5fe_26054cuda3std3__45__cpo5beginE:
	.zero		1
	.type		_ZN39_INTERNAL_09239dbb_4_k_cu_f51db5fe_26054cuda3std3__441_GLOBAL__N__09239dbb_4_k_cu_f51db5fe_26056ignoreE,@object
	.size		_ZN39_INTERNAL_09239dbb_4_k_cu_f51db5fe_26054cuda3std3__441_GLOBAL__N__09239dbb_4_k_cu_f51db5fe_26056ignoreE,(_ZN39_INTERNAL_09239dbb_4_k_cu_f51db5fe_26054cute7productE - _ZN39_INTERNAL_09239dbb_4_k_cu_f51db5fe_26054cuda3std3__441_GLOBAL__N__09239dbb_4_k_cu_f51db5fe_26056ignoreE)
_ZN39_INTERNAL_09239dbb_4_k_cu_f51db5fe_26054cuda3std3__441_GLOBAL__N__09239dbb_4_k_cu_f51db5fe_26056ignoreE:
	.zero		1
	.type		_ZN39_INTERNAL_09239dbb_4_k_cu_f51db5fe_26054cute7productE,@object
	.size		_ZN39_INTERNAL_09239dbb_4_k_cu_f51db5fe_26054cute7productE,(_ZN39_INTERNAL_09239dbb_4_k_cu_f51db5fe_26054cuda3std3__45__cpo3endE - _ZN39_INTERNAL_09239dbb_4_k_cu_f51db5fe_26054cute7productE)
_ZN39_INTERNAL_09239dbb_4_k_cu_f51db5fe_26054cute7productE:
	.zero		1
	.type		_ZN39_INTERNAL_09239dbb_4_k_cu_f51db5fe_26054cuda3std3__45__cpo3endE,@object
	.size		_ZN39_INTERNAL_09239dbb_4_k_cu_f51db5fe_26054cuda3std3__45__cpo3endE,(_ZN39_INTERNAL_09239dbb_4_k_cu_f51db5fe_26054cuda3std3__419piecewise_constructE - _ZN39_INTERNAL_09239dbb_4_k_cu_f51db5fe_26054cuda3std3__45__cpo3endE)
_ZN39_INTERNAL_09239dbb_4_k_cu_f51db5fe_26054cuda3std3__45__cpo3endE:
	.zero		1
	.type		_ZN39_INTERNAL_09239dbb_4_k_cu_f51db5fe_26054cuda3std3__419piecewise_constructE,@object
	.size		_ZN39_INTERNAL_09239dbb_4_k_cu_f51db5fe_26054cuda3std3__419piecewise_constructE,(_ZN39_INTERNAL_09239dbb_4_k_cu_f51db5fe_26054cuda3std3__45__cpo4cendE - _ZN39_INTERNAL_09239dbb_4_k_cu_f51db5fe_26054cuda3std3__419piecewise_constructE)
_ZN39_INTERNAL_09239dbb_4_k_cu_f51db5fe_26054cuda3std3__419piecewise_constructE:
	.zero		1
	.type		_ZN39_INTERNAL_09239dbb_4_k_cu_f51db5fe_26054cuda3std3__45__cpo4cendE,@object
	.size		_ZN39_INTERNAL_09239dbb_4_k_cu_f51db5fe_26054cuda3std3__45__cpo4cendE,(_ZN39_INTERNAL_09239dbb_4_k_cu_f51db5fe_26054cuda3std6ranges3__45__cpo4swapE - _ZN39_INTERNAL_09239dbb_4_k_cu_f51db5fe_26054cuda3std3__45__cpo4cendE)
_ZN39_INTERNAL_09239dbb_4_k_cu_f51db5fe_26054cuda3std3__45__cpo4cendE:
	.zero		1
	.type		_ZN39_INTERNAL_09239dbb_4_k_cu_f51db5fe_26054cuda3std6ranges3__45__cpo4swapE,@object
	.size		_ZN39_INTERNAL_09239dbb_4_k_cu_f51db5fe_26054cuda3std6ranges3__45__cpo4swapE,(.L_8 - _ZN39_INTERNAL_09239dbb_4_k_cu_f51db5fe_26054cuda3std6ranges3__45__cpo4swapE)
_ZN39_INTERNAL_09239dbb_4_k_cu_f51db5fe_26054cuda3std6ranges3__45__cpo4swapE:
	.zero		1
.L_8:


//--------------------- .nv.constant0._ZN7cutlass13device_kernelINS_4gemm6kernel13GemmUniversalINS1_17GroupProblemShapeIN4cute5tupleIJiiiEEEEENS1_10collective13CollectiveMmaINS1_39MainloopSm90ArrayTmaGmmaWarpSpecializedILi6ENS6_IJNS5_1CILi2EEENSC_ILi1EEESE_EEENS1_40KernelPtrArrayTmaWarpSpecializedPingpongEEENS6_IJNSC_ILi128EEESI_NSC_ILi64EEEEEENS_10bfloat16_tEPNS6_IJlSE_NSC_ILi0EEEEEESL_SO_NS5_8TiledMMAINS5_8MMA_AtomIJNS5_4SM904GMMA28MMA_64x128x16_F32BF16BF16_SSILNSS_5MajorE0ELSU_0ELNSS_7ScaleInE1ELSV_1EEEEEENS5_6LayoutINS6_IJSE_SE_SE_EEENS6_IJSM_SM_SM_EEEEENS6_IJNS5_10UnderscoreES12_S12_EEEEENS5_13SM90_TMA_LOADENS5_14ComposedLayoutINS5_7SwizzleILi3ELi4ELi3EEENS5_18smem_ptr_flag_bitsILi16EEENSY_INS6_IJNSC_ILi8EEESJ_EEENS6_IJSJ_SE_EEEEEEEvNS5_8identityENS5_23SM90_TMA_LOAD_MULTICASTES1F_vS1G_EENS_8epilogue10collective18CollectiveEpilogueINS1J_30Sm90PtrArrayTmaWarpSpecializedILi4ELi2ELi16ELb1ELb0ELi2EEEJSK_NS6_IJSJ_NSC_ILi32EEEEEENS_6half_tEPNS6_IJSE_lSM_EEES1Q_S1S_NS1J_6fusion15FusionCallbacksIS1N_NS1T_17LinearCombinationIS1Q_fS1Q_fLNS_15FloatRoundStyleE2EEESK_S1P_JEEES15_NS16_IS18_S1A_NSY_INS6_IJSJ_S1B_EEENS6_IJSE_SJ_EEEEEEENS5_17SM75_U16x8_LDSM_TENS5_14SM90_TMA_STOREES22_NS5_17SM90_U16x8_STSM_TENS5_9Copy_AtomIJNS5_17SM90_U32x4_STSM_NES1Q_EEEvEEEvvEEEEvNT_6ParamsE --------------------------
	.section	.nv.constant0._ZN7cutlass13device_kernelINS_4gemm6kernel13GemmUniversalINS1_17GroupProblemShapeIN4cute5tupleIJiiiEEEEENS1_10collective13CollectiveMmaINS1_39MainloopSm90ArrayTmaGmmaWarpSpecializedILi6ENS6_IJNS5_1CILi2EEENSC_ILi1EEESE_EEENS1_40KernelPtrArrayTmaWarpSpecializedPingpongEEENS6_IJNSC_ILi128EEESI_NSC_ILi64EEEEEENS_10bfloat16_tEPNS6_IJlSE_NSC_ILi0EEEEEESL_SO_NS5_8TiledMMAINS5_8MMA_AtomIJNS5_4SM904GMMA28MMA_64x128x16_F32BF16BF16_SSILNSS_5MajorE0ELSU_0ELNSS_7ScaleInE1ELSV_1EEEEEENS5_6LayoutINS6_IJSE_SE_SE_EEENS6_IJSM_SM_SM_EEEEENS6_IJNS5_10UnderscoreES12_S12_EEEEENS5_13SM90_TMA_LOADENS5_14ComposedLayoutINS5_7SwizzleILi3ELi4ELi3EEENS5_18smem_ptr_flag_bitsILi16EEENSY_INS6_IJNSC_ILi8EEESJ_EEENS6_IJSJ_SE_EEEEEEEvNS5_8identityENS5_23SM90_TMA_LOAD_MULTICASTES1F_vS1G_EENS_8epilogue10collective18CollectiveEpilogueINS1J_30Sm90PtrArrayTmaWarpSpecializedILi4ELi2ELi16ELb1ELb0ELi2EEEJSK_NS6_IJSJ_NSC_ILi32EEEEEENS_6half_tEPNS6_IJSE_lSM_EEES1Q_S1S_NS1J_6fusion15FusionCallbacksIS1N_NS1T_17LinearCombinationIS1Q_fS1Q_fLNS_15FloatRoundStyleE2EEESK_S1P_JEEES15_NS16_IS18_S1A_NSY_INS6_IJSJ_S1B_EEENS6_IJSE_SJ_EEEEEEENS5_17SM75_U16x8_LDSM_TENS5_14SM90_TMA_STOREES22_NS5_17SM90_U16x8_STSM_TENS5_9Copy_AtomIJNS5_17SM90_U32x4_STSM_NES1Q_EEEvEEEvvEEEEvNT_6ParamsE,"a",@progbits
	.sectionflags	@""
	.align	4
.nv.constant0._ZN7cutlass13device_kernelINS_4gemm6kernel13GemmUniversalINS1_17GroupProblemShapeIN4cute5tupleIJiiiEEEEENS1_10collective13CollectiveMmaINS1_39MainloopSm90ArrayTmaGmmaWarpSpecializedILi6ENS6_IJNS5_1CILi2EEENSC_ILi1EEESE_EEENS1_40KernelPtrArrayTmaWarpSpecializedPingpongEEENS6_IJNSC_ILi128EEESI_NSC_ILi64EEEEEENS_10bfloat16_tEPNS6_IJlSE_NSC_ILi0EEEEEESL_SO_NS5_8TiledMMAINS5_8MMA_AtomIJNS5_4SM904GMMA28MMA_64x128x16_F32BF16BF16_SSILNSS_5MajorE0ELSU_0ELNSS_7ScaleInE1ELSV_1EEEEEENS5_6LayoutINS6_IJSE_SE_SE_EEENS6_IJSM_SM_SM_EEEEENS6_IJNS5_10UnderscoreES12_S12_EEEEENS5_13SM90_TMA_LOADENS5_14ComposedLayoutINS5_7SwizzleILi3ELi4ELi3EEENS5_18smem_ptr_flag_bitsILi16EEENSY_INS6_IJNSC_ILi8EEESJ_EEENS6_IJSJ_SE_EEEEEEEvNS5_8identityENS5_23SM90_TMA_LOAD_MULTICASTES1F_vS1G_EENS_8epilogue10collective18CollectiveEpilogueINS1J_30Sm90PtrArrayTmaWarpSpecializedILi4ELi2ELi16ELb1ELb0ELi2EEEJSK_NS6_IJSJ_NSC_ILi32EEEEEENS_6half_tEPNS6_IJSE_lSM_EEES1Q_S1S_NS1J_6fusion15FusionCallbacksIS1N_NS1T_17LinearCombinationIS1Q_fS1Q_fLNS_15FloatRoundStyleE2EEESK_S1P_JEEES15_NS16_IS18_S1A_NSY_INS6_IJSJ_S1B_EEENS6_IJSE_SJ_EEEEEEENS5_17SM75_U16x8_LDSM_TENS5_14SM90_TMA_STOREES22_NS5_17SM90_U16x8_STSM_TENS5_9Copy_AtomIJNS5_17SM90_U32x4_STSM_NES1Q_EEEvEEEvvEEEEvNT_6ParamsE:
	.zero		2432


//--------------------- SYMBOLS --------------------------

	.type		.nv.reservedSmem.offset0,@object
	.size		.nv.reservedSmem.offset0,0x4
	.type		__assertfail,@function
